//
// Generated by NVIDIA NVVM Compiler
//
// Compiler Build ID: CL-36424714
// Cuda compilation tools, release 13.0, V13.0.88
// Based on NVVM 20.0.0
//

.version 9.0
.target sm_100
.address_size 64

.func  (.param .b64 func_retval0) __internal_accurate_pow
(
	.param .b64 __internal_accurate_pow_param_0
)
;
.global .align 4 .b8 precalc_xorwow_matrix[102400];
.global .align 4 .b8 precalc_xorwow_offset_matrix[102400];
.global .align 4 .b8 mrg32k3aM1[2304];
.global .align 4 .b8 mrg32k3aM2[2304];
.global .align 4 .b8 mrg32k3aM1SubSeq[2016];
.global .align 4 .b8 mrg32k3aM2SubSeq[2016];
.global .align 4 .b8 mrg32k3aM1Seq[2304];
.global .align 4 .b8 mrg32k3aM2Seq[2304];
.const .align 8 .b8 __cr_lgamma_table[72];

.func  (.param .b32 func_retval0) _Z17extendedEuclidGcdllPlS_(
	.param .b64 _Z17extendedEuclidGcdllPlS__param_0,
	.param .b64 _Z17extendedEuclidGcdllPlS__param_1,
	.param .b64 _Z17extendedEuclidGcdllPlS__param_2,
	.param .b64 _Z17extendedEuclidGcdllPlS__param_3
)
{
	.local .align 8 .b8 	__local_depot0[16];
	.reg .b64 	%SP;
	.reg .b64 	%SPL;
	.reg .pred 	%p<3>;
	.reg .b32 	%r<11>;
	.reg .b32 	%f<6>;
	.reg .b64 	%rd<27>;

	mov.u64 	%SPL, __local_depot0;
	cvta.local.u64 	%SP, %SPL;
	ld.param.u64 	%rd9, [_Z17extendedEuclidGcdllPlS__param_0];
	ld.param.u64 	%rd10, [_Z17extendedEuclidGcdllPlS__param_1];
	ld.param.u64 	%rd11, [_Z17extendedEuclidGcdllPlS__param_2];
	ld.param.u64 	%rd12, [_Z17extendedEuclidGcdllPlS__param_3];
	cvta.to.local.u64 	%rd1, %rd12;
	cvta.to.local.u64 	%rd2, %rd11;
	setp.ne.s64 	%p1, %rd9, 0;
	@%p1 bra 	$L__BB0_2;
	mov.b64 	%rd23, 0;
	st.local.u64 	[%rd2], %rd23;
	mov.b64 	%rd24, 1;
	st.local.u64 	[%rd1], %rd24;
	cvt.u32.u64 	%r10, %rd10;
	bra.uni 	$L__BB0_6;
$L__BB0_2:
	or.b64  	%rd13, %rd10, %rd9;
	and.b64  	%rd14, %rd13, -4294967296;
	setp.ne.s64 	%p2, %rd14, 0;
	@%p2 bra 	$L__BB0_4;
	cvt.u32.u64 	%r4, %rd9;
	cvt.u32.u64 	%r5, %rd10;
	div.u32 	%r6, %r5, %r4;
	mul.lo.s32 	%r7, %r6, %r4;
	sub.s32 	%r8, %r5, %r7;
	cvt.u64.u32 	%rd25, %r6;
	cvt.u64.u32 	%rd26, %r8;
	bra.uni 	$L__BB0_5;
$L__BB0_4:
	div.s64 	%rd25, %rd10, %rd9;
	mul.lo.s64 	%rd15, %rd25, %rd9;
	sub.s64 	%rd26, %rd10, %rd15;
$L__BB0_5:
	add.u64 	%rd16, %SP, 0;
	add.u64 	%rd17, %SP, 8;
	{ // callseq 0, 0
	.param .b64 param0;
	st.param.b64 	[param0], %rd26;
	.param .b64 param1;
	st.param.b64 	[param1], %rd9;
	.param .b64 param2;
	st.param.b64 	[param2], %rd16;
	.param .b64 param3;
	st.param.b64 	[param3], %rd17;
	.param .b32 retval0;
	call.uni (retval0), 
	_Z17extendedEuclidGcdllPlS_, 
	(
	param0, 
	param1, 
	param2, 
	param3
	);
	ld.param.b32 	%r10, [retval0];
	} // callseq 0
	add.u64 	%rd18, %SPL, 8;
	ld.local.u64 	%rd19, [%rd18];
	cvt.rn.f32.s64 	%f1, %rd19;
	cvt.rn.f32.s64 	%f2, %rd25;
	add.u64 	%rd20, %SPL, 0;
	ld.local.u64 	%rd21, [%rd20];
	cvt.rn.f32.s64 	%f3, %rd21;
	mul.f32 	%f4, %f2, %f3;
	sub.f32 	%f5, %f1, %f4;
	cvt.rzi.s64.f32 	%rd22, %f5;
	st.local.u64 	[%rd2], %rd22;
	st.local.u64 	[%rd1], %rd21;
$L__BB0_6:
	st.param.b32 	[func_retval0], %r10;
	ret;

}
.func  (.param .b64 func_retval0) _Z9euclidGcdll(
	.param .b64 _Z9euclidGcdll_param_0,
	.param .b64 _Z9euclidGcdll_param_1
)
{
	.reg .pred 	%p<4>;
	.reg .b32 	%r<4>;
	.reg .b64 	%rd<14>;

	ld.param.u64 	%rd12, [_Z9euclidGcdll_param_0];
	ld.param.u64 	%rd11, [_Z9euclidGcdll_param_1];
	setp.eq.s64 	%p1, %rd11, 0;
	@%p1 bra 	$L__BB1_5;
$L__BB1_1:
	mov.u64 	%rd1, %rd11;
	or.b64  	%rd9, %rd12, %rd1;
	and.b64  	%rd10, %rd9, -4294967296;
	setp.ne.s64 	%p2, %rd10, 0;
	@%p2 bra 	$L__BB1_3;
	cvt.u32.u64 	%r1, %rd1;
	cvt.u32.u64 	%r2, %rd12;
	rem.u32 	%r3, %r2, %r1;
	cvt.u64.u32 	%rd11, %r3;
	bra.uni 	$L__BB1_4;
$L__BB1_3:
	rem.s64 	%rd11, %rd12, %rd1;
$L__BB1_4:
	setp.ne.s64 	%p3, %rd11, 0;
	mov.u64 	%rd12, %rd1;
	@%p3 bra 	$L__BB1_1;
$L__BB1_5:
	st.param.b64 	[func_retval0], %rd12;
	ret;

}
	// .globl	_Z3runPiiS_
.visible .entry _Z3runPiiS_(
	.param .u64 .ptr .align 1 _Z3runPiiS__param_0,
	.param .u32 _Z3runPiiS__param_1,
	.param .u64 .ptr .align 1 _Z3runPiiS__param_2
)
{
	.local .align 8 .b8 	__local_depot2[160];
	.reg .b64 	%SP;
	.reg .b64 	%SPL;
	.reg .pred 	%p<463>;
	.reg .b32 	%r<8442>;
	.reg .b32 	%f<32>;
	.reg .b64 	%rd<277>;
	.reg .b64 	%fd<19>;

	mov.u64 	%SPL, __local_depot2;
	cvta.local.u64 	%SP, %SPL;
	add.u64 	%rd1, %SPL, 16;
	add.u64 	%rd2, %SPL, 16;
	add.u64 	%rd3, %SPL, 16;
	add.u64 	%rd4, %SPL, 16;
	add.u64 	%rd5, %SPL, 16;
	add.u64 	%rd6, %SPL, 64;
	add.u64 	%rd7, %SPL, 112;
	mov.u32 	%r3782, %tid.x;
	mov.u32 	%r3783, %ctaid.x;
	mov.u32 	%r3784, %ntid.x;
	mad.lo.s32 	%r3785, %r3783, %r3784, %r3782;
	// begin inline asm
	mov.u64 	%rd100, %clock64;
	// end inline asm
	cvt.s64.s32 	%rd257, %r3785;
	cvt.u32.u64 	%r3786, %rd100;
	xor.b32  	%r3787, %r3786, -1429050551;
	mul.lo.s32 	%r3788, %r3787, 1099087573;
	{ .reg .b32 tmp; mov.b64 {tmp, %r3789}, %rd100; }
	xor.b32  	%r3790, %r3789, -136515619;
	mul.lo.s32 	%r3791, %r3790, -1703105765;
	add.s32 	%r3792, %r3788, %r3791;
	add.s32 	%r3793, %r3792, 6615241;
	add.s32 	%r3794, %r3788, 123456789;
	st.local.v2.u32 	[%rd7], {%r3793, %r3794};
	xor.b32  	%r3795, %r3788, 362436069;
	add.s32 	%r3796, %r3791, 521288629;
	st.local.v2.u32 	[%rd7+8], {%r3795, %r3796};
	xor.b32  	%r3797, %r3791, 88675123;
	add.s32 	%r3798, %r3788, 5783321;
	st.local.v2.u32 	[%rd7+16], {%r3797, %r3798};
	setp.eq.s32 	%p1, %r3785, 0;
	@%p1 bra 	$L__BB2_115;
	mov.b32 	%r6458, 0;
$L__BB2_2:
	mov.u64 	%rd9, %rd257;
	and.b64  	%rd108, %rd9, 3;
	setp.eq.s64 	%p2, %rd108, 0;
	@%p2 bra 	$L__BB2_114;
	mul.wide.u32 	%rd109, %r6458, 3200;
	mov.u64 	%rd110, precalc_xorwow_matrix;
	add.s64 	%rd10, %rd110, %rd109;
	mov.b32 	%r6471, 0;
	mov.u32 	%r6472, %r6471;
	mov.u32 	%r6473, %r6471;
	mov.u32 	%r6474, %r6471;
	mov.u32 	%r6475, %r6471;
	mov.u32 	%r6464, %r6471;
$L__BB2_4:
	mul.wide.u32 	%rd111, %r6464, 4;
	add.s64 	%rd112, %rd7, %rd111;
	ld.local.u32 	%r8, [%rd112+4];
	shl.b32 	%r9, %r6464, 5;
	mov.b32 	%r6470, 0;
$L__BB2_5:
	.pragma "nounroll";
	shr.u32 	%r3802, %r8, %r6470;
	and.b32  	%r3803, %r3802, 1;
	setp.eq.b32 	%p3, %r3803, 1;
	not.pred 	%p4, %p3;
	add.s32 	%r3804, %r9, %r6470;
	mul.lo.s32 	%r3805, %r3804, 5;
	mul.wide.u32 	%rd113, %r3805, 4;
	add.s64 	%rd11, %rd10, %rd113;
	@%p4 bra 	$L__BB2_7;
	ld.global.u32 	%r3806, [%rd11];
	xor.b32  	%r6475, %r6475, %r3806;
	ld.global.u32 	%r3807, [%rd11+4];
	xor.b32  	%r6474, %r6474, %r3807;
	ld.global.u32 	%r3808, [%rd11+8];
	xor.b32  	%r6473, %r6473, %r3808;
	ld.global.u32 	%r3809, [%rd11+12];
	xor.b32  	%r6472, %r6472, %r3809;
	ld.global.u32 	%r3810, [%rd11+16];
	xor.b32  	%r6471, %r6471, %r3810;
$L__BB2_7:
	and.b32  	%r3812, %r3802, 2;
	setp.eq.s32 	%p5, %r3812, 0;
	@%p5 bra 	$L__BB2_9;
	ld.global.u32 	%r3813, [%rd11+20];
	xor.b32  	%r6475, %r6475, %r3813;
	ld.global.u32 	%r3814, [%rd11+24];
	xor.b32  	%r6474, %r6474, %r3814;
	ld.global.u32 	%r3815, [%rd11+28];
	xor.b32  	%r6473, %r6473, %r3815;
	ld.global.u32 	%r3816, [%rd11+32];
	xor.b32  	%r6472, %r6472, %r3816;
	ld.global.u32 	%r3817, [%rd11+36];
	xor.b32  	%r6471, %r6471, %r3817;
$L__BB2_9:
	and.b32  	%r3819, %r3802, 4;
	setp.eq.s32 	%p6, %r3819, 0;
	@%p6 bra 	$L__BB2_11;
	ld.global.u32 	%r3820, [%rd11+40];
	xor.b32  	%r6475, %r6475, %r3820;
	ld.global.u32 	%r3821, [%rd11+44];
	xor.b32  	%r6474, %r6474, %r3821;
	ld.global.u32 	%r3822, [%rd11+48];
	xor.b32  	%r6473, %r6473, %r3822;
	ld.global.u32 	%r3823, [%rd11+52];
	xor.b32  	%r6472, %r6472, %r3823;
	ld.global.u32 	%r3824, [%rd11+56];
	xor.b32  	%r6471, %r6471, %r3824;
$L__BB2_11:
	and.b32  	%r3826, %r3802, 8;
	setp.eq.s32 	%p7, %r3826, 0;
	@%p7 bra 	$L__BB2_13;
	ld.global.u32 	%r3827, [%rd11+60];
	xor.b32  	%r6475, %r6475, %r3827;
	ld.global.u32 	%r3828, [%rd11+64];
	xor.b32  	%r6474, %r6474, %r3828;
	ld.global.u32 	%r3829, [%rd11+68];
	xor.b32  	%r6473, %r6473, %r3829;
	ld.global.u32 	%r3830, [%rd11+72];
	xor.b32  	%r6472, %r6472, %r3830;
	ld.global.u32 	%r3831, [%rd11+76];
	xor.b32  	%r6471, %r6471, %r3831;
$L__BB2_13:
	and.b32  	%r3833, %r3802, 16;
	setp.eq.s32 	%p8, %r3833, 0;
	@%p8 bra 	$L__BB2_15;
	ld.global.u32 	%r3834, [%rd11+80];
	xor.b32  	%r6475, %r6475, %r3834;
	ld.global.u32 	%r3835, [%rd11+84];
	xor.b32  	%r6474, %r6474, %r3835;
	ld.global.u32 	%r3836, [%rd11+88];
	xor.b32  	%r6473, %r6473, %r3836;
	ld.global.u32 	%r3837, [%rd11+92];
	xor.b32  	%r6472, %r6472, %r3837;
	ld.global.u32 	%r3838, [%rd11+96];
	xor.b32  	%r6471, %r6471, %r3838;
$L__BB2_15:
	and.b32  	%r3840, %r3802, 32;
	setp.eq.s32 	%p9, %r3840, 0;
	@%p9 bra 	$L__BB2_17;
	ld.global.u32 	%r3841, [%rd11+100];
	xor.b32  	%r6475, %r6475, %r3841;
	ld.global.u32 	%r3842, [%rd11+104];
	xor.b32  	%r6474, %r6474, %r3842;
	ld.global.u32 	%r3843, [%rd11+108];
	xor.b32  	%r6473, %r6473, %r3843;
	ld.global.u32 	%r3844, [%rd11+112];
	xor.b32  	%r6472, %r6472, %r3844;
	ld.global.u32 	%r3845, [%rd11+116];
	xor.b32  	%r6471, %r6471, %r3845;
$L__BB2_17:
	and.b32  	%r3847, %r3802, 64;
	setp.eq.s32 	%p10, %r3847, 0;
	@%p10 bra 	$L__BB2_19;
	ld.global.u32 	%r3848, [%rd11+120];
	xor.b32  	%r6475, %r6475, %r3848;
	ld.global.u32 	%r3849, [%rd11+124];
	xor.b32  	%r6474, %r6474, %r3849;
	ld.global.u32 	%r3850, [%rd11+128];
	xor.b32  	%r6473, %r6473, %r3850;
	ld.global.u32 	%r3851, [%rd11+132];
	xor.b32  	%r6472, %r6472, %r3851;
	ld.global.u32 	%r3852, [%rd11+136];
	xor.b32  	%r6471, %r6471, %r3852;
$L__BB2_19:
	and.b32  	%r3854, %r3802, 128;
	setp.eq.s32 	%p11, %r3854, 0;
	@%p11 bra 	$L__BB2_21;
	ld.global.u32 	%r3855, [%rd11+140];
	xor.b32  	%r6475, %r6475, %r3855;
	ld.global.u32 	%r3856, [%rd11+144];
	xor.b32  	%r6474, %r6474, %r3856;
	ld.global.u32 	%r3857, [%rd11+148];
	xor.b32  	%r6473, %r6473, %r3857;
	ld.global.u32 	%r3858, [%rd11+152];
	xor.b32  	%r6472, %r6472, %r3858;
	ld.global.u32 	%r3859, [%rd11+156];
	xor.b32  	%r6471, %r6471, %r3859;
$L__BB2_21:
	and.b32  	%r3861, %r3802, 256;
	setp.eq.s32 	%p12, %r3861, 0;
	@%p12 bra 	$L__BB2_23;
	ld.global.u32 	%r3862, [%rd11+160];
	xor.b32  	%r6475, %r6475, %r3862;
	ld.global.u32 	%r3863, [%rd11+164];
	xor.b32  	%r6474, %r6474, %r3863;
	ld.global.u32 	%r3864, [%rd11+168];
	xor.b32  	%r6473, %r6473, %r3864;
	ld.global.u32 	%r3865, [%rd11+172];
	xor.b32  	%r6472, %r6472, %r3865;
	ld.global.u32 	%r3866, [%rd11+176];
	xor.b32  	%r6471, %r6471, %r3866;
$L__BB2_23:
	and.b32  	%r3868, %r3802, 512;
	setp.eq.s32 	%p13, %r3868, 0;
	@%p13 bra 	$L__BB2_25;
	ld.global.u32 	%r3869, [%rd11+180];
	xor.b32  	%r6475, %r6475, %r3869;
	ld.global.u32 	%r3870, [%rd11+184];
	xor.b32  	%r6474, %r6474, %r3870;
	ld.global.u32 	%r3871, [%rd11+188];
	xor.b32  	%r6473, %r6473, %r3871;
	ld.global.u32 	%r3872, [%rd11+192];
	xor.b32  	%r6472, %r6472, %r3872;
	ld.global.u32 	%r3873, [%rd11+196];
	xor.b32  	%r6471, %r6471, %r3873;
$L__BB2_25:
	and.b32  	%r3875, %r3802, 1024;
	setp.eq.s32 	%p14, %r3875, 0;
	@%p14 bra 	$L__BB2_27;
	ld.global.u32 	%r3876, [%rd11+200];
	xor.b32  	%r6475, %r6475, %r3876;
	ld.global.u32 	%r3877, [%rd11+204];
	xor.b32  	%r6474, %r6474, %r3877;
	ld.global.u32 	%r3878, [%rd11+208];
	xor.b32  	%r6473, %r6473, %r3878;
	ld.global.u32 	%r3879, [%rd11+212];
	xor.b32  	%r6472, %r6472, %r3879;
	ld.global.u32 	%r3880, [%rd11+216];
	xor.b32  	%r6471, %r6471, %r3880;
$L__BB2_27:
	and.b32  	%r3882, %r3802, 2048;
	setp.eq.s32 	%p15, %r3882, 0;
	@%p15 bra 	$L__BB2_29;
	ld.global.u32 	%r3883, [%rd11+220];
	xor.b32  	%r6475, %r6475, %r3883;
	ld.global.u32 	%r3884, [%rd11+224];
	xor.b32  	%r6474, %r6474, %r3884;
	ld.global.u32 	%r3885, [%rd11+228];
	xor.b32  	%r6473, %r6473, %r3885;
	ld.global.u32 	%r3886, [%rd11+232];
	xor.b32  	%r6472, %r6472, %r3886;
	ld.global.u32 	%r3887, [%rd11+236];
	xor.b32  	%r6471, %r6471, %r3887;
$L__BB2_29:
	and.b32  	%r3889, %r3802, 4096;
	setp.eq.s32 	%p16, %r3889, 0;
	@%p16 bra 	$L__BB2_31;
	ld.global.u32 	%r3890, [%rd11+240];
	xor.b32  	%r6475, %r6475, %r3890;
	ld.global.u32 	%r3891, [%rd11+244];
	xor.b32  	%r6474, %r6474, %r3891;
	ld.global.u32 	%r3892, [%rd11+248];
	xor.b32  	%r6473, %r6473, %r3892;
	ld.global.u32 	%r3893, [%rd11+252];
	xor.b32  	%r6472, %r6472, %r3893;
	ld.global.u32 	%r3894, [%rd11+256];
	xor.b32  	%r6471, %r6471, %r3894;
$L__BB2_31:
	and.b32  	%r3896, %r3802, 8192;
	setp.eq.s32 	%p17, %r3896, 0;
	@%p17 bra 	$L__BB2_33;
	ld.global.u32 	%r3897, [%rd11+260];
	xor.b32  	%r6475, %r6475, %r3897;
	ld.global.u32 	%r3898, [%rd11+264];
	xor.b32  	%r6474, %r6474, %r3898;
	ld.global.u32 	%r3899, [%rd11+268];
	xor.b32  	%r6473, %r6473, %r3899;
	ld.global.u32 	%r3900, [%rd11+272];
	xor.b32  	%r6472, %r6472, %r3900;
	ld.global.u32 	%r3901, [%rd11+276];
	xor.b32  	%r6471, %r6471, %r3901;
$L__BB2_33:
	and.b32  	%r3903, %r3802, 16384;
	setp.eq.s32 	%p18, %r3903, 0;
	@%p18 bra 	$L__BB2_35;
	ld.global.u32 	%r3904, [%rd11+280];
	xor.b32  	%r6475, %r6475, %r3904;
	ld.global.u32 	%r3905, [%rd11+284];
	xor.b32  	%r6474, %r6474, %r3905;
	ld.global.u32 	%r3906, [%rd11+288];
	xor.b32  	%r6473, %r6473, %r3906;
	ld.global.u32 	%r3907, [%rd11+292];
	xor.b32  	%r6472, %r6472, %r3907;
	ld.global.u32 	%r3908, [%rd11+296];
	xor.b32  	%r6471, %r6471, %r3908;
$L__BB2_35:
	and.b32  	%r3910, %r3802, 32768;
	setp.eq.s32 	%p19, %r3910, 0;
	@%p19 bra 	$L__BB2_37;
	ld.global.u32 	%r3911, [%rd11+300];
	xor.b32  	%r6475, %r6475, %r3911;
	ld.global.u32 	%r3912, [%rd11+304];
	xor.b32  	%r6474, %r6474, %r3912;
	ld.global.u32 	%r3913, [%rd11+308];
	xor.b32  	%r6473, %r6473, %r3913;
	ld.global.u32 	%r3914, [%rd11+312];
	xor.b32  	%r6472, %r6472, %r3914;
	ld.global.u32 	%r3915, [%rd11+316];
	xor.b32  	%r6471, %r6471, %r3915;
$L__BB2_37:
	add.s32 	%r6470, %r6470, 16;
	setp.ne.s32 	%p20, %r6470, 32;
	@%p20 bra 	$L__BB2_5;
	mad.lo.s32 	%r3916, %r6464, -31, %r9;
	add.s32 	%r6464, %r3916, 1;
	setp.ne.s32 	%p21, %r6464, 5;
	@%p21 bra 	$L__BB2_4;
	st.local.u32 	[%rd7+4], %r6475;
	st.local.v2.u32 	[%rd7+8], {%r6474, %r6473};
	st.local.v2.u32 	[%rd7+16], {%r6472, %r6471};
	and.b64  	%rd114, %rd9, 3;
	setp.eq.s64 	%p22, %rd114, 1;
	@%p22 bra 	$L__BB2_114;
	mov.b32 	%r6563, 0;
	mov.u32 	%r6564, %r6563;
	mov.u32 	%r6565, %r6563;
	mov.u32 	%r6566, %r6563;
	mov.u32 	%r6567, %r6563;
	mov.u32 	%r6556, %r6563;
$L__BB2_41:
	mul.wide.u32 	%rd115, %r6556, 4;
	add.s64 	%rd116, %rd7, %rd115;
	ld.local.u32 	%r184, [%rd116+4];
	shl.b32 	%r185, %r6556, 5;
	mov.b32 	%r6562, 0;
$L__BB2_42:
	.pragma "nounroll";
	shr.u32 	%r3919, %r184, %r6562;
	and.b32  	%r3920, %r3919, 1;
	setp.eq.b32 	%p23, %r3920, 1;
	not.pred 	%p24, %p23;
	add.s32 	%r3921, %r185, %r6562;
	mul.lo.s32 	%r3922, %r3921, 5;
	mul.wide.u32 	%rd117, %r3922, 4;
	add.s64 	%rd12, %rd10, %rd117;
	@%p24 bra 	$L__BB2_44;
	ld.global.u32 	%r3923, [%rd12];
	xor.b32  	%r6567, %r6567, %r3923;
	ld.global.u32 	%r3924, [%rd12+4];
	xor.b32  	%r6566, %r6566, %r3924;
	ld.global.u32 	%r3925, [%rd12+8];
	xor.b32  	%r6565, %r6565, %r3925;
	ld.global.u32 	%r3926, [%rd12+12];
	xor.b32  	%r6564, %r6564, %r3926;
	ld.global.u32 	%r3927, [%rd12+16];
	xor.b32  	%r6563, %r6563, %r3927;
$L__BB2_44:
	and.b32  	%r3929, %r3919, 2;
	setp.eq.s32 	%p25, %r3929, 0;
	@%p25 bra 	$L__BB2_46;
	ld.global.u32 	%r3930, [%rd12+20];
	xor.b32  	%r6567, %r6567, %r3930;
	ld.global.u32 	%r3931, [%rd12+24];
	xor.b32  	%r6566, %r6566, %r3931;
	ld.global.u32 	%r3932, [%rd12+28];
	xor.b32  	%r6565, %r6565, %r3932;
	ld.global.u32 	%r3933, [%rd12+32];
	xor.b32  	%r6564, %r6564, %r3933;
	ld.global.u32 	%r3934, [%rd12+36];
	xor.b32  	%r6563, %r6563, %r3934;
$L__BB2_46:
	and.b32  	%r3936, %r3919, 4;
	setp.eq.s32 	%p26, %r3936, 0;
	@%p26 bra 	$L__BB2_48;
	ld.global.u32 	%r3937, [%rd12+40];
	xor.b32  	%r6567, %r6567, %r3937;
	ld.global.u32 	%r3938, [%rd12+44];
	xor.b32  	%r6566, %r6566, %r3938;
	ld.global.u32 	%r3939, [%rd12+48];
	xor.b32  	%r6565, %r6565, %r3939;
	ld.global.u32 	%r3940, [%rd12+52];
	xor.b32  	%r6564, %r6564, %r3940;
	ld.global.u32 	%r3941, [%rd12+56];
	xor.b32  	%r6563, %r6563, %r3941;
$L__BB2_48:
	and.b32  	%r3943, %r3919, 8;
	setp.eq.s32 	%p27, %r3943, 0;
	@%p27 bra 	$L__BB2_50;
	ld.global.u32 	%r3944, [%rd12+60];
	xor.b32  	%r6567, %r6567, %r3944;
	ld.global.u32 	%r3945, [%rd12+64];
	xor.b32  	%r6566, %r6566, %r3945;
	ld.global.u32 	%r3946, [%rd12+68];
	xor.b32  	%r6565, %r6565, %r3946;
	ld.global.u32 	%r3947, [%rd12+72];
	xor.b32  	%r6564, %r6564, %r3947;
	ld.global.u32 	%r3948, [%rd12+76];
	xor.b32  	%r6563, %r6563, %r3948;
$L__BB2_50:
	and.b32  	%r3950, %r3919, 16;
	setp.eq.s32 	%p28, %r3950, 0;
	@%p28 bra 	$L__BB2_52;
	ld.global.u32 	%r3951, [%rd12+80];
	xor.b32  	%r6567, %r6567, %r3951;
	ld.global.u32 	%r3952, [%rd12+84];
	xor.b32  	%r6566, %r6566, %r3952;
	ld.global.u32 	%r3953, [%rd12+88];
	xor.b32  	%r6565, %r6565, %r3953;
	ld.global.u32 	%r3954, [%rd12+92];
	xor.b32  	%r6564, %r6564, %r3954;
	ld.global.u32 	%r3955, [%rd12+96];
	xor.b32  	%r6563, %r6563, %r3955;
$L__BB2_52:
	and.b32  	%r3957, %r3919, 32;
	setp.eq.s32 	%p29, %r3957, 0;
	@%p29 bra 	$L__BB2_54;
	ld.global.u32 	%r3958, [%rd12+100];
	xor.b32  	%r6567, %r6567, %r3958;
	ld.global.u32 	%r3959, [%rd12+104];
	xor.b32  	%r6566, %r6566, %r3959;
	ld.global.u32 	%r3960, [%rd12+108];
	xor.b32  	%r6565, %r6565, %r3960;
	ld.global.u32 	%r3961, [%rd12+112];
	xor.b32  	%r6564, %r6564, %r3961;
	ld.global.u32 	%r3962, [%rd12+116];
	xor.b32  	%r6563, %r6563, %r3962;
$L__BB2_54:
	and.b32  	%r3964, %r3919, 64;
	setp.eq.s32 	%p30, %r3964, 0;
	@%p30 bra 	$L__BB2_56;
	ld.global.u32 	%r3965, [%rd12+120];
	xor.b32  	%r6567, %r6567, %r3965;
	ld.global.u32 	%r3966, [%rd12+124];
	xor.b32  	%r6566, %r6566, %r3966;
	ld.global.u32 	%r3967, [%rd12+128];
	xor.b32  	%r6565, %r6565, %r3967;
	ld.global.u32 	%r3968, [%rd12+132];
	xor.b32  	%r6564, %r6564, %r3968;
	ld.global.u32 	%r3969, [%rd12+136];
	xor.b32  	%r6563, %r6563, %r3969;
$L__BB2_56:
	and.b32  	%r3971, %r3919, 128;
	setp.eq.s32 	%p31, %r3971, 0;
	@%p31 bra 	$L__BB2_58;
	ld.global.u32 	%r3972, [%rd12+140];
	xor.b32  	%r6567, %r6567, %r3972;
	ld.global.u32 	%r3973, [%rd12+144];
	xor.b32  	%r6566, %r6566, %r3973;
	ld.global.u32 	%r3974, [%rd12+148];
	xor.b32  	%r6565, %r6565, %r3974;
	ld.global.u32 	%r3975, [%rd12+152];
	xor.b32  	%r6564, %r6564, %r3975;
	ld.global.u32 	%r3976, [%rd12+156];
	xor.b32  	%r6563, %r6563, %r3976;
$L__BB2_58:
	and.b32  	%r3978, %r3919, 256;
	setp.eq.s32 	%p32, %r3978, 0;
	@%p32 bra 	$L__BB2_60;
	ld.global.u32 	%r3979, [%rd12+160];
	xor.b32  	%r6567, %r6567, %r3979;
	ld.global.u32 	%r3980, [%rd12+164];
	xor.b32  	%r6566, %r6566, %r3980;
	ld.global.u32 	%r3981, [%rd12+168];
	xor.b32  	%r6565, %r6565, %r3981;
	ld.global.u32 	%r3982, [%rd12+172];
	xor.b32  	%r6564, %r6564, %r3982;
	ld.global.u32 	%r3983, [%rd12+176];
	xor.b32  	%r6563, %r6563, %r3983;
$L__BB2_60:
	and.b32  	%r3985, %r3919, 512;
	setp.eq.s32 	%p33, %r3985, 0;
	@%p33 bra 	$L__BB2_62;
	ld.global.u32 	%r3986, [%rd12+180];
	xor.b32  	%r6567, %r6567, %r3986;
	ld.global.u32 	%r3987, [%rd12+184];
	xor.b32  	%r6566, %r6566, %r3987;
	ld.global.u32 	%r3988, [%rd12+188];
	xor.b32  	%r6565, %r6565, %r3988;
	ld.global.u32 	%r3989, [%rd12+192];
	xor.b32  	%r6564, %r6564, %r3989;
	ld.global.u32 	%r3990, [%rd12+196];
	xor.b32  	%r6563, %r6563, %r3990;
$L__BB2_62:
	and.b32  	%r3992, %r3919, 1024;
	setp.eq.s32 	%p34, %r3992, 0;
	@%p34 bra 	$L__BB2_64;
	ld.global.u32 	%r3993, [%rd12+200];
	xor.b32  	%r6567, %r6567, %r3993;
	ld.global.u32 	%r3994, [%rd12+204];
	xor.b32  	%r6566, %r6566, %r3994;
	ld.global.u32 	%r3995, [%rd12+208];
	xor.b32  	%r6565, %r6565, %r3995;
	ld.global.u32 	%r3996, [%rd12+212];
	xor.b32  	%r6564, %r6564, %r3996;
	ld.global.u32 	%r3997, [%rd12+216];
	xor.b32  	%r6563, %r6563, %r3997;
$L__BB2_64:
	and.b32  	%r3999, %r3919, 2048;
	setp.eq.s32 	%p35, %r3999, 0;
	@%p35 bra 	$L__BB2_66;
	ld.global.u32 	%r4000, [%rd12+220];
	xor.b32  	%r6567, %r6567, %r4000;
	ld.global.u32 	%r4001, [%rd12+224];
	xor.b32  	%r6566, %r6566, %r4001;
	ld.global.u32 	%r4002, [%rd12+228];
	xor.b32  	%r6565, %r6565, %r4002;
	ld.global.u32 	%r4003, [%rd12+232];
	xor.b32  	%r6564, %r6564, %r4003;
	ld.global.u32 	%r4004, [%rd12+236];
	xor.b32  	%r6563, %r6563, %r4004;
$L__BB2_66:
	and.b32  	%r4006, %r3919, 4096;
	setp.eq.s32 	%p36, %r4006, 0;
	@%p36 bra 	$L__BB2_68;
	ld.global.u32 	%r4007, [%rd12+240];
	xor.b32  	%r6567, %r6567, %r4007;
	ld.global.u32 	%r4008, [%rd12+244];
	xor.b32  	%r6566, %r6566, %r4008;
	ld.global.u32 	%r4009, [%rd12+248];
	xor.b32  	%r6565, %r6565, %r4009;
	ld.global.u32 	%r4010, [%rd12+252];
	xor.b32  	%r6564, %r6564, %r4010;
	ld.global.u32 	%r4011, [%rd12+256];
	xor.b32  	%r6563, %r6563, %r4011;
$L__BB2_68:
	and.b32  	%r4013, %r3919, 8192;
	setp.eq.s32 	%p37, %r4013, 0;
	@%p37 bra 	$L__BB2_70;
	ld.global.u32 	%r4014, [%rd12+260];
	xor.b32  	%r6567, %r6567, %r4014;
	ld.global.u32 	%r4015, [%rd12+264];
	xor.b32  	%r6566, %r6566, %r4015;
	ld.global.u32 	%r4016, [%rd12+268];
	xor.b32  	%r6565, %r6565, %r4016;
	ld.global.u32 	%r4017, [%rd12+272];
	xor.b32  	%r6564, %r6564, %r4017;
	ld.global.u32 	%r4018, [%rd12+276];
	xor.b32  	%r6563, %r6563, %r4018;
$L__BB2_70:
	and.b32  	%r4020, %r3919, 16384;
	setp.eq.s32 	%p38, %r4020, 0;
	@%p38 bra 	$L__BB2_72;
	ld.global.u32 	%r4021, [%rd12+280];
	xor.b32  	%r6567, %r6567, %r4021;
	ld.global.u32 	%r4022, [%rd12+284];
	xor.b32  	%r6566, %r6566, %r4022;
	ld.global.u32 	%r4023, [%rd12+288];
	xor.b32  	%r6565, %r6565, %r4023;
	ld.global.u32 	%r4024, [%rd12+292];
	xor.b32  	%r6564, %r6564, %r4024;
	ld.global.u32 	%r4025, [%rd12+296];
	xor.b32  	%r6563, %r6563, %r4025;
$L__BB2_72:
	and.b32  	%r4027, %r3919, 32768;
	setp.eq.s32 	%p39, %r4027, 0;
	@%p39 bra 	$L__BB2_74;
	ld.global.u32 	%r4028, [%rd12+300];
	xor.b32  	%r6567, %r6567, %r4028;
	ld.global.u32 	%r4029, [%rd12+304];
	xor.b32  	%r6566, %r6566, %r4029;
	ld.global.u32 	%r4030, [%rd12+308];
	xor.b32  	%r6565, %r6565, %r4030;
	ld.global.u32 	%r4031, [%rd12+312];
	xor.b32  	%r6564, %r6564, %r4031;
	ld.global.u32 	%r4032, [%rd12+316];
	xor.b32  	%r6563, %r6563, %r4032;
$L__BB2_74:
	add.s32 	%r6562, %r6562, 16;
	setp.ne.s32 	%p40, %r6562, 32;
	@%p40 bra 	$L__BB2_42;
	mad.lo.s32 	%r4033, %r6556, -31, %r185;
	add.s32 	%r6556, %r4033, 1;
	setp.ne.s32 	%p41, %r6556, 5;
	@%p41 bra 	$L__BB2_41;
	st.local.u32 	[%rd7+4], %r6567;
	st.local.v2.u32 	[%rd7+8], {%r6566, %r6565};
	st.local.v2.u32 	[%rd7+16], {%r6564, %r6563};
	and.b64  	%rd118, %rd9, 3;
	setp.ne.s64 	%p42, %rd118, 3;
	@%p42 bra 	$L__BB2_114;
	mov.b32 	%r6655, 0;
	mov.u32 	%r6656, %r6655;
	mov.u32 	%r6657, %r6655;
	mov.u32 	%r6658, %r6655;
	mov.u32 	%r6659, %r6655;
	mov.u32 	%r6648, %r6655;
$L__BB2_78:
	mul.wide.u32 	%rd119, %r6648, 4;
	add.s64 	%rd120, %rd7, %rd119;
	ld.local.u32 	%r360, [%rd120+4];
	mov.b32 	%r6654, 0;
$L__BB2_79:
	.pragma "nounroll";
	shr.u32 	%r4036, %r360, %r6654;
	and.b32  	%r4037, %r4036, 1;
	setp.eq.b32 	%p43, %r4037, 1;
	not.pred 	%p44, %p43;
	shl.b32 	%r4038, %r6648, 5;
	add.s32 	%r4039, %r4038, %r6654;
	mul.lo.s32 	%r4040, %r4039, 5;
	mul.wide.u32 	%rd121, %r4040, 4;
	add.s64 	%rd13, %rd10, %rd121;
	@%p44 bra 	$L__BB2_81;
	ld.global.u32 	%r4041, [%rd13];
	xor.b32  	%r6659, %r6659, %r4041;
	ld.global.u32 	%r4042, [%rd13+4];
	xor.b32  	%r6658, %r6658, %r4042;
	ld.global.u32 	%r4043, [%rd13+8];
	xor.b32  	%r6657, %r6657, %r4043;
	ld.global.u32 	%r4044, [%rd13+12];
	xor.b32  	%r6656, %r6656, %r4044;
	ld.global.u32 	%r4045, [%rd13+16];
	xor.b32  	%r6655, %r6655, %r4045;
$L__BB2_81:
	and.b32  	%r4047, %r4036, 2;
	setp.eq.s32 	%p45, %r4047, 0;
	@%p45 bra 	$L__BB2_83;
	ld.global.u32 	%r4048, [%rd13+20];
	xor.b32  	%r6659, %r6659, %r4048;
	ld.global.u32 	%r4049, [%rd13+24];
	xor.b32  	%r6658, %r6658, %r4049;
	ld.global.u32 	%r4050, [%rd13+28];
	xor.b32  	%r6657, %r6657, %r4050;
	ld.global.u32 	%r4051, [%rd13+32];
	xor.b32  	%r6656, %r6656, %r4051;
	ld.global.u32 	%r4052, [%rd13+36];
	xor.b32  	%r6655, %r6655, %r4052;
$L__BB2_83:
	and.b32  	%r4054, %r4036, 4;
	setp.eq.s32 	%p46, %r4054, 0;
	@%p46 bra 	$L__BB2_85;
	ld.global.u32 	%r4055, [%rd13+40];
	xor.b32  	%r6659, %r6659, %r4055;
	ld.global.u32 	%r4056, [%rd13+44];
	xor.b32  	%r6658, %r6658, %r4056;
	ld.global.u32 	%r4057, [%rd13+48];
	xor.b32  	%r6657, %r6657, %r4057;
	ld.global.u32 	%r4058, [%rd13+52];
	xor.b32  	%r6656, %r6656, %r4058;
	ld.global.u32 	%r4059, [%rd13+56];
	xor.b32  	%r6655, %r6655, %r4059;
$L__BB2_85:
	and.b32  	%r4061, %r4036, 8;
	setp.eq.s32 	%p47, %r4061, 0;
	@%p47 bra 	$L__BB2_87;
	ld.global.u32 	%r4062, [%rd13+60];
	xor.b32  	%r6659, %r6659, %r4062;
	ld.global.u32 	%r4063, [%rd13+64];
	xor.b32  	%r6658, %r6658, %r4063;
	ld.global.u32 	%r4064, [%rd13+68];
	xor.b32  	%r6657, %r6657, %r4064;
	ld.global.u32 	%r4065, [%rd13+72];
	xor.b32  	%r6656, %r6656, %r4065;
	ld.global.u32 	%r4066, [%rd13+76];
	xor.b32  	%r6655, %r6655, %r4066;
$L__BB2_87:
	and.b32  	%r4068, %r4036, 16;
	setp.eq.s32 	%p48, %r4068, 0;
	@%p48 bra 	$L__BB2_89;
	ld.global.u32 	%r4069, [%rd13+80];
	xor.b32  	%r6659, %r6659, %r4069;
	ld.global.u32 	%r4070, [%rd13+84];
	xor.b32  	%r6658, %r6658, %r4070;
	ld.global.u32 	%r4071, [%rd13+88];
	xor.b32  	%r6657, %r6657, %r4071;
	ld.global.u32 	%r4072, [%rd13+92];
	xor.b32  	%r6656, %r6656, %r4072;
	ld.global.u32 	%r4073, [%rd13+96];
	xor.b32  	%r6655, %r6655, %r4073;
$L__BB2_89:
	and.b32  	%r4075, %r4036, 32;
	setp.eq.s32 	%p49, %r4075, 0;
	@%p49 bra 	$L__BB2_91;
	ld.global.u32 	%r4076, [%rd13+100];
	xor.b32  	%r6659, %r6659, %r4076;
	ld.global.u32 	%r4077, [%rd13+104];
	xor.b32  	%r6658, %r6658, %r4077;
	ld.global.u32 	%r4078, [%rd13+108];
	xor.b32  	%r6657, %r6657, %r4078;
	ld.global.u32 	%r4079, [%rd13+112];
	xor.b32  	%r6656, %r6656, %r4079;
	ld.global.u32 	%r4080, [%rd13+116];
	xor.b32  	%r6655, %r6655, %r4080;
$L__BB2_91:
	and.b32  	%r4082, %r4036, 64;
	setp.eq.s32 	%p50, %r4082, 0;
	@%p50 bra 	$L__BB2_93;
	ld.global.u32 	%r4083, [%rd13+120];
	xor.b32  	%r6659, %r6659, %r4083;
	ld.global.u32 	%r4084, [%rd13+124];
	xor.b32  	%r6658, %r6658, %r4084;
	ld.global.u32 	%r4085, [%rd13+128];
	xor.b32  	%r6657, %r6657, %r4085;
	ld.global.u32 	%r4086, [%rd13+132];
	xor.b32  	%r6656, %r6656, %r4086;
	ld.global.u32 	%r4087, [%rd13+136];
	xor.b32  	%r6655, %r6655, %r4087;
$L__BB2_93:
	and.b32  	%r4089, %r4036, 128;
	setp.eq.s32 	%p51, %r4089, 0;
	@%p51 bra 	$L__BB2_95;
	ld.global.u32 	%r4090, [%rd13+140];
	xor.b32  	%r6659, %r6659, %r4090;
	ld.global.u32 	%r4091, [%rd13+144];
	xor.b32  	%r6658, %r6658, %r4091;
	ld.global.u32 	%r4092, [%rd13+148];
	xor.b32  	%r6657, %r6657, %r4092;
	ld.global.u32 	%r4093, [%rd13+152];
	xor.b32  	%r6656, %r6656, %r4093;
	ld.global.u32 	%r4094, [%rd13+156];
	xor.b32  	%r6655, %r6655, %r4094;
$L__BB2_95:
	and.b32  	%r4096, %r4036, 256;
	setp.eq.s32 	%p52, %r4096, 0;
	@%p52 bra 	$L__BB2_97;
	ld.global.u32 	%r4097, [%rd13+160];
	xor.b32  	%r6659, %r6659, %r4097;
	ld.global.u32 	%r4098, [%rd13+164];
	xor.b32  	%r6658, %r6658, %r4098;
	ld.global.u32 	%r4099, [%rd13+168];
	xor.b32  	%r6657, %r6657, %r4099;
	ld.global.u32 	%r4100, [%rd13+172];
	xor.b32  	%r6656, %r6656, %r4100;
	ld.global.u32 	%r4101, [%rd13+176];
	xor.b32  	%r6655, %r6655, %r4101;
$L__BB2_97:
	and.b32  	%r4103, %r4036, 512;
	setp.eq.s32 	%p53, %r4103, 0;
	@%p53 bra 	$L__BB2_99;
	ld.global.u32 	%r4104, [%rd13+180];
	xor.b32  	%r6659, %r6659, %r4104;
	ld.global.u32 	%r4105, [%rd13+184];
	xor.b32  	%r6658, %r6658, %r4105;
	ld.global.u32 	%r4106, [%rd13+188];
	xor.b32  	%r6657, %r6657, %r4106;
	ld.global.u32 	%r4107, [%rd13+192];
	xor.b32  	%r6656, %r6656, %r4107;
	ld.global.u32 	%r4108, [%rd13+196];
	xor.b32  	%r6655, %r6655, %r4108;
$L__BB2_99:
	and.b32  	%r4110, %r4036, 1024;
	setp.eq.s32 	%p54, %r4110, 0;
	@%p54 bra 	$L__BB2_101;
	ld.global.u32 	%r4111, [%rd13+200];
	xor.b32  	%r6659, %r6659, %r4111;
	ld.global.u32 	%r4112, [%rd13+204];
	xor.b32  	%r6658, %r6658, %r4112;
	ld.global.u32 	%r4113, [%rd13+208];
	xor.b32  	%r6657, %r6657, %r4113;
	ld.global.u32 	%r4114, [%rd13+212];
	xor.b32  	%r6656, %r6656, %r4114;
	ld.global.u32 	%r4115, [%rd13+216];
	xor.b32  	%r6655, %r6655, %r4115;
$L__BB2_101:
	and.b32  	%r4117, %r4036, 2048;
	setp.eq.s32 	%p55, %r4117, 0;
	@%p55 bra 	$L__BB2_103;
	ld.global.u32 	%r4118, [%rd13+220];
	xor.b32  	%r6659, %r6659, %r4118;
	ld.global.u32 	%r4119, [%rd13+224];
	xor.b32  	%r6658, %r6658, %r4119;
	ld.global.u32 	%r4120, [%rd13+228];
	xor.b32  	%r6657, %r6657, %r4120;
	ld.global.u32 	%r4121, [%rd13+232];
	xor.b32  	%r6656, %r6656, %r4121;
	ld.global.u32 	%r4122, [%rd13+236];
	xor.b32  	%r6655, %r6655, %r4122;
$L__BB2_103:
	and.b32  	%r4124, %r4036, 4096;
	setp.eq.s32 	%p56, %r4124, 0;
	@%p56 bra 	$L__BB2_105;
	ld.global.u32 	%r4125, [%rd13+240];
	xor.b32  	%r6659, %r6659, %r4125;
	ld.global.u32 	%r4126, [%rd13+244];
	xor.b32  	%r6658, %r6658, %r4126;
	ld.global.u32 	%r4127, [%rd13+248];
	xor.b32  	%r6657, %r6657, %r4127;
	ld.global.u32 	%r4128, [%rd13+252];
	xor.b32  	%r6656, %r6656, %r4128;
	ld.global.u32 	%r4129, [%rd13+256];
	xor.b32  	%r6655, %r6655, %r4129;
$L__BB2_105:
	and.b32  	%r4131, %r4036, 8192;
	setp.eq.s32 	%p57, %r4131, 0;
	@%p57 bra 	$L__BB2_107;
	ld.global.u32 	%r4132, [%rd13+260];
	xor.b32  	%r6659, %r6659, %r4132;
	ld.global.u32 	%r4133, [%rd13+264];
	xor.b32  	%r6658, %r6658, %r4133;
	ld.global.u32 	%r4134, [%rd13+268];
	xor.b32  	%r6657, %r6657, %r4134;
	ld.global.u32 	%r4135, [%rd13+272];
	xor.b32  	%r6656, %r6656, %r4135;
	ld.global.u32 	%r4136, [%rd13+276];
	xor.b32  	%r6655, %r6655, %r4136;
$L__BB2_107:
	and.b32  	%r4138, %r4036, 16384;
	setp.eq.s32 	%p58, %r4138, 0;
	@%p58 bra 	$L__BB2_109;
	ld.global.u32 	%r4139, [%rd13+280];
	xor.b32  	%r6659, %r6659, %r4139;
	ld.global.u32 	%r4140, [%rd13+284];
	xor.b32  	%r6658, %r6658, %r4140;
	ld.global.u32 	%r4141, [%rd13+288];
	xor.b32  	%r6657, %r6657, %r4141;
	ld.global.u32 	%r4142, [%rd13+292];
	xor.b32  	%r6656, %r6656, %r4142;
	ld.global.u32 	%r4143, [%rd13+296];
	xor.b32  	%r6655, %r6655, %r4143;
$L__BB2_109:
	and.b32  	%r4145, %r4036, 32768;
	setp.eq.s32 	%p59, %r4145, 0;
	@%p59 bra 	$L__BB2_111;
	ld.global.u32 	%r4146, [%rd13+300];
	xor.b32  	%r6659, %r6659, %r4146;
	ld.global.u32 	%r4147, [%rd13+304];
	xor.b32  	%r6658, %r6658, %r4147;
	ld.global.u32 	%r4148, [%rd13+308];
	xor.b32  	%r6657, %r6657, %r4148;
	ld.global.u32 	%r4149, [%rd13+312];
	xor.b32  	%r6656, %r6656, %r4149;
	ld.global.u32 	%r4150, [%rd13+316];
	xor.b32  	%r6655, %r6655, %r4150;
$L__BB2_111:
	add.s32 	%r6654, %r6654, 16;
	setp.ne.s32 	%p60, %r6654, 32;
	@%p60 bra 	$L__BB2_79;
	shl.b32 	%r4151, %r6648, 5;
	mad.lo.s32 	%r4152, %r6648, -31, %r4151;
	add.s32 	%r6648, %r4152, 1;
	setp.ne.s32 	%p61, %r6648, 5;
	@%p61 bra 	$L__BB2_78;
	st.local.u32 	[%rd7+4], %r6659;
	st.local.v2.u32 	[%rd7+8], {%r6658, %r6657};
	st.local.v2.u32 	[%rd7+16], {%r6656, %r6655};
$L__BB2_114:
	shr.u64 	%rd257, %rd9, 2;
	add.s32 	%r6458, %r6458, 1;
	setp.gt.u64 	%p62, %rd9, 3;
	@%p62 bra 	$L__BB2_2;
$L__BB2_115:
	mov.u32 	%r4153, %ctaid.x;
	mov.u32 	%r4154, %ntid.x;
	mov.u32 	%r4155, %tid.x;
	mad.lo.s32 	%r4156, %r4153, %r4154, %r4155;
	cvt.s64.s32 	%rd258, %r4156;
	setp.eq.s32 	%p63, %r4156, 0;
	mov.b32 	%r4157, 0;
	st.local.v2.u32 	[%rd7+24], {%r4157, %r4157};
	st.local.u32 	[%rd7+32], %r4157;
	mov.b64 	%rd123, 0;
	st.local.u64 	[%rd7+40], %rd123;
	st.local.v2.u32 	[%rd6+24], {%r4157, %r4157};
	st.local.u32 	[%rd6+32], %r4157;
	st.local.u64 	[%rd6+40], %rd123;
	// begin inline asm
	mov.u64 	%rd122, %clock64;
	// end inline asm
	cvt.u32.u64 	%r4158, %rd122;
	xor.b32  	%r4159, %r4158, -1429050551;
	mul.lo.s32 	%r4160, %r4159, 1099087573;
	{ .reg .b32 tmp; mov.b64 {tmp, %r4161}, %rd122; }
	xor.b32  	%r4162, %r4161, -136515619;
	mul.lo.s32 	%r4163, %r4162, -1703105765;
	add.s32 	%r4164, %r4160, %r4163;
	add.s32 	%r4165, %r4164, 6615241;
	add.s32 	%r4166, %r4160, 123456789;
	st.local.v2.u32 	[%rd6], {%r4165, %r4166};
	xor.b32  	%r4167, %r4160, 362436069;
	add.s32 	%r4168, %r4163, 521288629;
	st.local.v2.u32 	[%rd6+8], {%r4167, %r4168};
	xor.b32  	%r4169, %r4163, 88675123;
	add.s32 	%r4170, %r4160, 5783321;
	st.local.v2.u32 	[%rd6+16], {%r4169, %r4170};
	@%p63 bra 	$L__BB2_230;
	mov.b32 	%r6735, 0;
$L__BB2_117:
	mov.u64 	%rd16, %rd258;
	and.b64  	%rd124, %rd16, 3;
	setp.eq.s64 	%p64, %rd124, 0;
	@%p64 bra 	$L__BB2_229;
	mul.wide.u32 	%rd125, %r6735, 3200;
	mov.u64 	%rd126, precalc_xorwow_matrix;
	add.s64 	%rd17, %rd126, %rd125;
	mov.b32 	%r6748, 0;
	mov.u32 	%r6749, %r6748;
	mov.u32 	%r6750, %r6748;
	mov.u32 	%r6751, %r6748;
	mov.u32 	%r6752, %r6748;
	mov.u32 	%r6741, %r6748;
$L__BB2_119:
	mul.wide.u32 	%rd127, %r6741, 4;
	add.s64 	%rd128, %rd6, %rd127;
	ld.local.u32 	%r537, [%rd128+4];
	shl.b32 	%r538, %r6741, 5;
	mov.b32 	%r6747, 0;
$L__BB2_120:
	.pragma "nounroll";
	shr.u32 	%r4174, %r537, %r6747;
	and.b32  	%r4175, %r4174, 1;
	setp.eq.b32 	%p65, %r4175, 1;
	not.pred 	%p66, %p65;
	add.s32 	%r4176, %r538, %r6747;
	mul.lo.s32 	%r4177, %r4176, 5;
	mul.wide.u32 	%rd129, %r4177, 4;
	add.s64 	%rd18, %rd17, %rd129;
	@%p66 bra 	$L__BB2_122;
	ld.global.u32 	%r4178, [%rd18];
	xor.b32  	%r6752, %r6752, %r4178;
	ld.global.u32 	%r4179, [%rd18+4];
	xor.b32  	%r6751, %r6751, %r4179;
	ld.global.u32 	%r4180, [%rd18+8];
	xor.b32  	%r6750, %r6750, %r4180;
	ld.global.u32 	%r4181, [%rd18+12];
	xor.b32  	%r6749, %r6749, %r4181;
	ld.global.u32 	%r4182, [%rd18+16];
	xor.b32  	%r6748, %r6748, %r4182;
$L__BB2_122:
	and.b32  	%r4184, %r4174, 2;
	setp.eq.s32 	%p67, %r4184, 0;
	@%p67 bra 	$L__BB2_124;
	ld.global.u32 	%r4185, [%rd18+20];
	xor.b32  	%r6752, %r6752, %r4185;
	ld.global.u32 	%r4186, [%rd18+24];
	xor.b32  	%r6751, %r6751, %r4186;
	ld.global.u32 	%r4187, [%rd18+28];
	xor.b32  	%r6750, %r6750, %r4187;
	ld.global.u32 	%r4188, [%rd18+32];
	xor.b32  	%r6749, %r6749, %r4188;
	ld.global.u32 	%r4189, [%rd18+36];
	xor.b32  	%r6748, %r6748, %r4189;
$L__BB2_124:
	and.b32  	%r4191, %r4174, 4;
	setp.eq.s32 	%p68, %r4191, 0;
	@%p68 bra 	$L__BB2_126;
	ld.global.u32 	%r4192, [%rd18+40];
	xor.b32  	%r6752, %r6752, %r4192;
	ld.global.u32 	%r4193, [%rd18+44];
	xor.b32  	%r6751, %r6751, %r4193;
	ld.global.u32 	%r4194, [%rd18+48];
	xor.b32  	%r6750, %r6750, %r4194;
	ld.global.u32 	%r4195, [%rd18+52];
	xor.b32  	%r6749, %r6749, %r4195;
	ld.global.u32 	%r4196, [%rd18+56];
	xor.b32  	%r6748, %r6748, %r4196;
$L__BB2_126:
	and.b32  	%r4198, %r4174, 8;
	setp.eq.s32 	%p69, %r4198, 0;
	@%p69 bra 	$L__BB2_128;
	ld.global.u32 	%r4199, [%rd18+60];
	xor.b32  	%r6752, %r6752, %r4199;
	ld.global.u32 	%r4200, [%rd18+64];
	xor.b32  	%r6751, %r6751, %r4200;
	ld.global.u32 	%r4201, [%rd18+68];
	xor.b32  	%r6750, %r6750, %r4201;
	ld.global.u32 	%r4202, [%rd18+72];
	xor.b32  	%r6749, %r6749, %r4202;
	ld.global.u32 	%r4203, [%rd18+76];
	xor.b32  	%r6748, %r6748, %r4203;
$L__BB2_128:
	and.b32  	%r4205, %r4174, 16;
	setp.eq.s32 	%p70, %r4205, 0;
	@%p70 bra 	$L__BB2_130;
	ld.global.u32 	%r4206, [%rd18+80];
	xor.b32  	%r6752, %r6752, %r4206;
	ld.global.u32 	%r4207, [%rd18+84];
	xor.b32  	%r6751, %r6751, %r4207;
	ld.global.u32 	%r4208, [%rd18+88];
	xor.b32  	%r6750, %r6750, %r4208;
	ld.global.u32 	%r4209, [%rd18+92];
	xor.b32  	%r6749, %r6749, %r4209;
	ld.global.u32 	%r4210, [%rd18+96];
	xor.b32  	%r6748, %r6748, %r4210;
$L__BB2_130:
	and.b32  	%r4212, %r4174, 32;
	setp.eq.s32 	%p71, %r4212, 0;
	@%p71 bra 	$L__BB2_132;
	ld.global.u32 	%r4213, [%rd18+100];
	xor.b32  	%r6752, %r6752, %r4213;
	ld.global.u32 	%r4214, [%rd18+104];
	xor.b32  	%r6751, %r6751, %r4214;
	ld.global.u32 	%r4215, [%rd18+108];
	xor.b32  	%r6750, %r6750, %r4215;
	ld.global.u32 	%r4216, [%rd18+112];
	xor.b32  	%r6749, %r6749, %r4216;
	ld.global.u32 	%r4217, [%rd18+116];
	xor.b32  	%r6748, %r6748, %r4217;
$L__BB2_132:
	and.b32  	%r4219, %r4174, 64;
	setp.eq.s32 	%p72, %r4219, 0;
	@%p72 bra 	$L__BB2_134;
	ld.global.u32 	%r4220, [%rd18+120];
	xor.b32  	%r6752, %r6752, %r4220;
	ld.global.u32 	%r4221, [%rd18+124];
	xor.b32  	%r6751, %r6751, %r4221;
	ld.global.u32 	%r4222, [%rd18+128];
	xor.b32  	%r6750, %r6750, %r4222;
	ld.global.u32 	%r4223, [%rd18+132];
	xor.b32  	%r6749, %r6749, %r4223;
	ld.global.u32 	%r4224, [%rd18+136];
	xor.b32  	%r6748, %r6748, %r4224;
$L__BB2_134:
	and.b32  	%r4226, %r4174, 128;
	setp.eq.s32 	%p73, %r4226, 0;
	@%p73 bra 	$L__BB2_136;
	ld.global.u32 	%r4227, [%rd18+140];
	xor.b32  	%r6752, %r6752, %r4227;
	ld.global.u32 	%r4228, [%rd18+144];
	xor.b32  	%r6751, %r6751, %r4228;
	ld.global.u32 	%r4229, [%rd18+148];
	xor.b32  	%r6750, %r6750, %r4229;
	ld.global.u32 	%r4230, [%rd18+152];
	xor.b32  	%r6749, %r6749, %r4230;
	ld.global.u32 	%r4231, [%rd18+156];
	xor.b32  	%r6748, %r6748, %r4231;
$L__BB2_136:
	and.b32  	%r4233, %r4174, 256;
	setp.eq.s32 	%p74, %r4233, 0;
	@%p74 bra 	$L__BB2_138;
	ld.global.u32 	%r4234, [%rd18+160];
	xor.b32  	%r6752, %r6752, %r4234;
	ld.global.u32 	%r4235, [%rd18+164];
	xor.b32  	%r6751, %r6751, %r4235;
	ld.global.u32 	%r4236, [%rd18+168];
	xor.b32  	%r6750, %r6750, %r4236;
	ld.global.u32 	%r4237, [%rd18+172];
	xor.b32  	%r6749, %r6749, %r4237;
	ld.global.u32 	%r4238, [%rd18+176];
	xor.b32  	%r6748, %r6748, %r4238;
$L__BB2_138:
	and.b32  	%r4240, %r4174, 512;
	setp.eq.s32 	%p75, %r4240, 0;
	@%p75 bra 	$L__BB2_140;
	ld.global.u32 	%r4241, [%rd18+180];
	xor.b32  	%r6752, %r6752, %r4241;
	ld.global.u32 	%r4242, [%rd18+184];
	xor.b32  	%r6751, %r6751, %r4242;
	ld.global.u32 	%r4243, [%rd18+188];
	xor.b32  	%r6750, %r6750, %r4243;
	ld.global.u32 	%r4244, [%rd18+192];
	xor.b32  	%r6749, %r6749, %r4244;
	ld.global.u32 	%r4245, [%rd18+196];
	xor.b32  	%r6748, %r6748, %r4245;
$L__BB2_140:
	and.b32  	%r4247, %r4174, 1024;
	setp.eq.s32 	%p76, %r4247, 0;
	@%p76 bra 	$L__BB2_142;
	ld.global.u32 	%r4248, [%rd18+200];
	xor.b32  	%r6752, %r6752, %r4248;
	ld.global.u32 	%r4249, [%rd18+204];
	xor.b32  	%r6751, %r6751, %r4249;
	ld.global.u32 	%r4250, [%rd18+208];
	xor.b32  	%r6750, %r6750, %r4250;
	ld.global.u32 	%r4251, [%rd18+212];
	xor.b32  	%r6749, %r6749, %r4251;
	ld.global.u32 	%r4252, [%rd18+216];
	xor.b32  	%r6748, %r6748, %r4252;
$L__BB2_142:
	and.b32  	%r4254, %r4174, 2048;
	setp.eq.s32 	%p77, %r4254, 0;
	@%p77 bra 	$L__BB2_144;
	ld.global.u32 	%r4255, [%rd18+220];
	xor.b32  	%r6752, %r6752, %r4255;
	ld.global.u32 	%r4256, [%rd18+224];
	xor.b32  	%r6751, %r6751, %r4256;
	ld.global.u32 	%r4257, [%rd18+228];
	xor.b32  	%r6750, %r6750, %r4257;
	ld.global.u32 	%r4258, [%rd18+232];
	xor.b32  	%r6749, %r6749, %r4258;
	ld.global.u32 	%r4259, [%rd18+236];
	xor.b32  	%r6748, %r6748, %r4259;
$L__BB2_144:
	and.b32  	%r4261, %r4174, 4096;
	setp.eq.s32 	%p78, %r4261, 0;
	@%p78 bra 	$L__BB2_146;
	ld.global.u32 	%r4262, [%rd18+240];
	xor.b32  	%r6752, %r6752, %r4262;
	ld.global.u32 	%r4263, [%rd18+244];
	xor.b32  	%r6751, %r6751, %r4263;
	ld.global.u32 	%r4264, [%rd18+248];
	xor.b32  	%r6750, %r6750, %r4264;
	ld.global.u32 	%r4265, [%rd18+252];
	xor.b32  	%r6749, %r6749, %r4265;
	ld.global.u32 	%r4266, [%rd18+256];
	xor.b32  	%r6748, %r6748, %r4266;
$L__BB2_146:
	and.b32  	%r4268, %r4174, 8192;
	setp.eq.s32 	%p79, %r4268, 0;
	@%p79 bra 	$L__BB2_148;
	ld.global.u32 	%r4269, [%rd18+260];
	xor.b32  	%r6752, %r6752, %r4269;
	ld.global.u32 	%r4270, [%rd18+264];
	xor.b32  	%r6751, %r6751, %r4270;
	ld.global.u32 	%r4271, [%rd18+268];
	xor.b32  	%r6750, %r6750, %r4271;
	ld.global.u32 	%r4272, [%rd18+272];
	xor.b32  	%r6749, %r6749, %r4272;
	ld.global.u32 	%r4273, [%rd18+276];
	xor.b32  	%r6748, %r6748, %r4273;
$L__BB2_148:
	and.b32  	%r4275, %r4174, 16384;
	setp.eq.s32 	%p80, %r4275, 0;
	@%p80 bra 	$L__BB2_150;
	ld.global.u32 	%r4276, [%rd18+280];
	xor.b32  	%r6752, %r6752, %r4276;
	ld.global.u32 	%r4277, [%rd18+284];
	xor.b32  	%r6751, %r6751, %r4277;
	ld.global.u32 	%r4278, [%rd18+288];
	xor.b32  	%r6750, %r6750, %r4278;
	ld.global.u32 	%r4279, [%rd18+292];
	xor.b32  	%r6749, %r6749, %r4279;
	ld.global.u32 	%r4280, [%rd18+296];
	xor.b32  	%r6748, %r6748, %r4280;
$L__BB2_150:
	and.b32  	%r4282, %r4174, 32768;
	setp.eq.s32 	%p81, %r4282, 0;
	@%p81 bra 	$L__BB2_152;
	ld.global.u32 	%r4283, [%rd18+300];
	xor.b32  	%r6752, %r6752, %r4283;
	ld.global.u32 	%r4284, [%rd18+304];
	xor.b32  	%r6751, %r6751, %r4284;
	ld.global.u32 	%r4285, [%rd18+308];
	xor.b32  	%r6750, %r6750, %r4285;
	ld.global.u32 	%r4286, [%rd18+312];
	xor.b32  	%r6749, %r6749, %r4286;
	ld.global.u32 	%r4287, [%rd18+316];
	xor.b32  	%r6748, %r6748, %r4287;
$L__BB2_152:
	add.s32 	%r6747, %r6747, 16;
	setp.ne.s32 	%p82, %r6747, 32;
	@%p82 bra 	$L__BB2_120;
	mad.lo.s32 	%r4288, %r6741, -31, %r538;
	add.s32 	%r6741, %r4288, 1;
	setp.ne.s32 	%p83, %r6741, 5;
	@%p83 bra 	$L__BB2_119;
	st.local.u32 	[%rd6+4], %r6752;
	st.local.v2.u32 	[%rd6+8], {%r6751, %r6750};
	st.local.v2.u32 	[%rd6+16], {%r6749, %r6748};
	and.b64  	%rd130, %rd16, 3;
	setp.eq.s64 	%p84, %rd130, 1;
	@%p84 bra 	$L__BB2_229;
	mov.b32 	%r6840, 0;
	mov.u32 	%r6841, %r6840;
	mov.u32 	%r6842, %r6840;
	mov.u32 	%r6843, %r6840;
	mov.u32 	%r6844, %r6840;
	mov.u32 	%r6833, %r6840;
$L__BB2_156:
	mul.wide.u32 	%rd131, %r6833, 4;
	add.s64 	%rd132, %rd6, %rd131;
	ld.local.u32 	%r713, [%rd132+4];
	shl.b32 	%r714, %r6833, 5;
	mov.b32 	%r6839, 0;
$L__BB2_157:
	.pragma "nounroll";
	shr.u32 	%r4291, %r713, %r6839;
	and.b32  	%r4292, %r4291, 1;
	setp.eq.b32 	%p85, %r4292, 1;
	not.pred 	%p86, %p85;
	add.s32 	%r4293, %r714, %r6839;
	mul.lo.s32 	%r4294, %r4293, 5;
	mul.wide.u32 	%rd133, %r4294, 4;
	add.s64 	%rd19, %rd17, %rd133;
	@%p86 bra 	$L__BB2_159;
	ld.global.u32 	%r4295, [%rd19];
	xor.b32  	%r6844, %r6844, %r4295;
	ld.global.u32 	%r4296, [%rd19+4];
	xor.b32  	%r6843, %r6843, %r4296;
	ld.global.u32 	%r4297, [%rd19+8];
	xor.b32  	%r6842, %r6842, %r4297;
	ld.global.u32 	%r4298, [%rd19+12];
	xor.b32  	%r6841, %r6841, %r4298;
	ld.global.u32 	%r4299, [%rd19+16];
	xor.b32  	%r6840, %r6840, %r4299;
$L__BB2_159:
	and.b32  	%r4301, %r4291, 2;
	setp.eq.s32 	%p87, %r4301, 0;
	@%p87 bra 	$L__BB2_161;
	ld.global.u32 	%r4302, [%rd19+20];
	xor.b32  	%r6844, %r6844, %r4302;
	ld.global.u32 	%r4303, [%rd19+24];
	xor.b32  	%r6843, %r6843, %r4303;
	ld.global.u32 	%r4304, [%rd19+28];
	xor.b32  	%r6842, %r6842, %r4304;
	ld.global.u32 	%r4305, [%rd19+32];
	xor.b32  	%r6841, %r6841, %r4305;
	ld.global.u32 	%r4306, [%rd19+36];
	xor.b32  	%r6840, %r6840, %r4306;
$L__BB2_161:
	and.b32  	%r4308, %r4291, 4;
	setp.eq.s32 	%p88, %r4308, 0;
	@%p88 bra 	$L__BB2_163;
	ld.global.u32 	%r4309, [%rd19+40];
	xor.b32  	%r6844, %r6844, %r4309;
	ld.global.u32 	%r4310, [%rd19+44];
	xor.b32  	%r6843, %r6843, %r4310;
	ld.global.u32 	%r4311, [%rd19+48];
	xor.b32  	%r6842, %r6842, %r4311;
	ld.global.u32 	%r4312, [%rd19+52];
	xor.b32  	%r6841, %r6841, %r4312;
	ld.global.u32 	%r4313, [%rd19+56];
	xor.b32  	%r6840, %r6840, %r4313;
$L__BB2_163:
	and.b32  	%r4315, %r4291, 8;
	setp.eq.s32 	%p89, %r4315, 0;
	@%p89 bra 	$L__BB2_165;
	ld.global.u32 	%r4316, [%rd19+60];
	xor.b32  	%r6844, %r6844, %r4316;
	ld.global.u32 	%r4317, [%rd19+64];
	xor.b32  	%r6843, %r6843, %r4317;
	ld.global.u32 	%r4318, [%rd19+68];
	xor.b32  	%r6842, %r6842, %r4318;
	ld.global.u32 	%r4319, [%rd19+72];
	xor.b32  	%r6841, %r6841, %r4319;
	ld.global.u32 	%r4320, [%rd19+76];
	xor.b32  	%r6840, %r6840, %r4320;
$L__BB2_165:
	and.b32  	%r4322, %r4291, 16;
	setp.eq.s32 	%p90, %r4322, 0;
	@%p90 bra 	$L__BB2_167;
	ld.global.u32 	%r4323, [%rd19+80];
	xor.b32  	%r6844, %r6844, %r4323;
	ld.global.u32 	%r4324, [%rd19+84];
	xor.b32  	%r6843, %r6843, %r4324;
	ld.global.u32 	%r4325, [%rd19+88];
	xor.b32  	%r6842, %r6842, %r4325;
	ld.global.u32 	%r4326, [%rd19+92];
	xor.b32  	%r6841, %r6841, %r4326;
	ld.global.u32 	%r4327, [%rd19+96];
	xor.b32  	%r6840, %r6840, %r4327;
$L__BB2_167:
	and.b32  	%r4329, %r4291, 32;
	setp.eq.s32 	%p91, %r4329, 0;
	@%p91 bra 	$L__BB2_169;
	ld.global.u32 	%r4330, [%rd19+100];
	xor.b32  	%r6844, %r6844, %r4330;
	ld.global.u32 	%r4331, [%rd19+104];
	xor.b32  	%r6843, %r6843, %r4331;
	ld.global.u32 	%r4332, [%rd19+108];
	xor.b32  	%r6842, %r6842, %r4332;
	ld.global.u32 	%r4333, [%rd19+112];
	xor.b32  	%r6841, %r6841, %r4333;
	ld.global.u32 	%r4334, [%rd19+116];
	xor.b32  	%r6840, %r6840, %r4334;
$L__BB2_169:
	and.b32  	%r4336, %r4291, 64;
	setp.eq.s32 	%p92, %r4336, 0;
	@%p92 bra 	$L__BB2_171;
	ld.global.u32 	%r4337, [%rd19+120];
	xor.b32  	%r6844, %r6844, %r4337;
	ld.global.u32 	%r4338, [%rd19+124];
	xor.b32  	%r6843, %r6843, %r4338;
	ld.global.u32 	%r4339, [%rd19+128];
	xor.b32  	%r6842, %r6842, %r4339;
	ld.global.u32 	%r4340, [%rd19+132];
	xor.b32  	%r6841, %r6841, %r4340;
	ld.global.u32 	%r4341, [%rd19+136];
	xor.b32  	%r6840, %r6840, %r4341;
$L__BB2_171:
	and.b32  	%r4343, %r4291, 128;
	setp.eq.s32 	%p93, %r4343, 0;
	@%p93 bra 	$L__BB2_173;
	ld.global.u32 	%r4344, [%rd19+140];
	xor.b32  	%r6844, %r6844, %r4344;
	ld.global.u32 	%r4345, [%rd19+144];
	xor.b32  	%r6843, %r6843, %r4345;
	ld.global.u32 	%r4346, [%rd19+148];
	xor.b32  	%r6842, %r6842, %r4346;
	ld.global.u32 	%r4347, [%rd19+152];
	xor.b32  	%r6841, %r6841, %r4347;
	ld.global.u32 	%r4348, [%rd19+156];
	xor.b32  	%r6840, %r6840, %r4348;
$L__BB2_173:
	and.b32  	%r4350, %r4291, 256;
	setp.eq.s32 	%p94, %r4350, 0;
	@%p94 bra 	$L__BB2_175;
	ld.global.u32 	%r4351, [%rd19+160];
	xor.b32  	%r6844, %r6844, %r4351;
	ld.global.u32 	%r4352, [%rd19+164];
	xor.b32  	%r6843, %r6843, %r4352;
	ld.global.u32 	%r4353, [%rd19+168];
	xor.b32  	%r6842, %r6842, %r4353;
	ld.global.u32 	%r4354, [%rd19+172];
	xor.b32  	%r6841, %r6841, %r4354;
	ld.global.u32 	%r4355, [%rd19+176];
	xor.b32  	%r6840, %r6840, %r4355;
$L__BB2_175:
	and.b32  	%r4357, %r4291, 512;
	setp.eq.s32 	%p95, %r4357, 0;
	@%p95 bra 	$L__BB2_177;
	ld.global.u32 	%r4358, [%rd19+180];
	xor.b32  	%r6844, %r6844, %r4358;
	ld.global.u32 	%r4359, [%rd19+184];
	xor.b32  	%r6843, %r6843, %r4359;
	ld.global.u32 	%r4360, [%rd19+188];
	xor.b32  	%r6842, %r6842, %r4360;
	ld.global.u32 	%r4361, [%rd19+192];
	xor.b32  	%r6841, %r6841, %r4361;
	ld.global.u32 	%r4362, [%rd19+196];
	xor.b32  	%r6840, %r6840, %r4362;
$L__BB2_177:
	and.b32  	%r4364, %r4291, 1024;
	setp.eq.s32 	%p96, %r4364, 0;
	@%p96 bra 	$L__BB2_179;
	ld.global.u32 	%r4365, [%rd19+200];
	xor.b32  	%r6844, %r6844, %r4365;
	ld.global.u32 	%r4366, [%rd19+204];
	xor.b32  	%r6843, %r6843, %r4366;
	ld.global.u32 	%r4367, [%rd19+208];
	xor.b32  	%r6842, %r6842, %r4367;
	ld.global.u32 	%r4368, [%rd19+212];
	xor.b32  	%r6841, %r6841, %r4368;
	ld.global.u32 	%r4369, [%rd19+216];
	xor.b32  	%r6840, %r6840, %r4369;
$L__BB2_179:
	and.b32  	%r4371, %r4291, 2048;
	setp.eq.s32 	%p97, %r4371, 0;
	@%p97 bra 	$L__BB2_181;
	ld.global.u32 	%r4372, [%rd19+220];
	xor.b32  	%r6844, %r6844, %r4372;
	ld.global.u32 	%r4373, [%rd19+224];
	xor.b32  	%r6843, %r6843, %r4373;
	ld.global.u32 	%r4374, [%rd19+228];
	xor.b32  	%r6842, %r6842, %r4374;
	ld.global.u32 	%r4375, [%rd19+232];
	xor.b32  	%r6841, %r6841, %r4375;
	ld.global.u32 	%r4376, [%rd19+236];
	xor.b32  	%r6840, %r6840, %r4376;
$L__BB2_181:
	and.b32  	%r4378, %r4291, 4096;
	setp.eq.s32 	%p98, %r4378, 0;
	@%p98 bra 	$L__BB2_183;
	ld.global.u32 	%r4379, [%rd19+240];
	xor.b32  	%r6844, %r6844, %r4379;
	ld.global.u32 	%r4380, [%rd19+244];
	xor.b32  	%r6843, %r6843, %r4380;
	ld.global.u32 	%r4381, [%rd19+248];
	xor.b32  	%r6842, %r6842, %r4381;
	ld.global.u32 	%r4382, [%rd19+252];
	xor.b32  	%r6841, %r6841, %r4382;
	ld.global.u32 	%r4383, [%rd19+256];
	xor.b32  	%r6840, %r6840, %r4383;
$L__BB2_183:
	and.b32  	%r4385, %r4291, 8192;
	setp.eq.s32 	%p99, %r4385, 0;
	@%p99 bra 	$L__BB2_185;
	ld.global.u32 	%r4386, [%rd19+260];
	xor.b32  	%r6844, %r6844, %r4386;
	ld.global.u32 	%r4387, [%rd19+264];
	xor.b32  	%r6843, %r6843, %r4387;
	ld.global.u32 	%r4388, [%rd19+268];
	xor.b32  	%r6842, %r6842, %r4388;
	ld.global.u32 	%r4389, [%rd19+272];
	xor.b32  	%r6841, %r6841, %r4389;
	ld.global.u32 	%r4390, [%rd19+276];
	xor.b32  	%r6840, %r6840, %r4390;
$L__BB2_185:
	and.b32  	%r4392, %r4291, 16384;
	setp.eq.s32 	%p100, %r4392, 0;
	@%p100 bra 	$L__BB2_187;
	ld.global.u32 	%r4393, [%rd19+280];
	xor.b32  	%r6844, %r6844, %r4393;
	ld.global.u32 	%r4394, [%rd19+284];
	xor.b32  	%r6843, %r6843, %r4394;
	ld.global.u32 	%r4395, [%rd19+288];
	xor.b32  	%r6842, %r6842, %r4395;
	ld.global.u32 	%r4396, [%rd19+292];
	xor.b32  	%r6841, %r6841, %r4396;
	ld.global.u32 	%r4397, [%rd19+296];
	xor.b32  	%r6840, %r6840, %r4397;
$L__BB2_187:
	and.b32  	%r4399, %r4291, 32768;
	setp.eq.s32 	%p101, %r4399, 0;
	@%p101 bra 	$L__BB2_189;
	ld.global.u32 	%r4400, [%rd19+300];
	xor.b32  	%r6844, %r6844, %r4400;
	ld.global.u32 	%r4401, [%rd19+304];
	xor.b32  	%r6843, %r6843, %r4401;
	ld.global.u32 	%r4402, [%rd19+308];
	xor.b32  	%r6842, %r6842, %r4402;
	ld.global.u32 	%r4403, [%rd19+312];
	xor.b32  	%r6841, %r6841, %r4403;
	ld.global.u32 	%r4404, [%rd19+316];
	xor.b32  	%r6840, %r6840, %r4404;
$L__BB2_189:
	add.s32 	%r6839, %r6839, 16;
	setp.ne.s32 	%p102, %r6839, 32;
	@%p102 bra 	$L__BB2_157;
	mad.lo.s32 	%r4405, %r6833, -31, %r714;
	add.s32 	%r6833, %r4405, 1;
	setp.ne.s32 	%p103, %r6833, 5;
	@%p103 bra 	$L__BB2_156;
	st.local.u32 	[%rd6+4], %r6844;
	st.local.v2.u32 	[%rd6+8], {%r6843, %r6842};
	st.local.v2.u32 	[%rd6+16], {%r6841, %r6840};
	and.b64  	%rd134, %rd16, 3;
	setp.ne.s64 	%p104, %rd134, 3;
	@%p104 bra 	$L__BB2_229;
	mov.b32 	%r6932, 0;
	mov.u32 	%r6933, %r6932;
	mov.u32 	%r6934, %r6932;
	mov.u32 	%r6935, %r6932;
	mov.u32 	%r6936, %r6932;
	mov.u32 	%r6925, %r6932;
$L__BB2_193:
	mul.wide.u32 	%rd135, %r6925, 4;
	add.s64 	%rd136, %rd6, %rd135;
	ld.local.u32 	%r889, [%rd136+4];
	mov.b32 	%r6931, 0;
$L__BB2_194:
	.pragma "nounroll";
	shr.u32 	%r4408, %r889, %r6931;
	and.b32  	%r4409, %r4408, 1;
	setp.eq.b32 	%p105, %r4409, 1;
	not.pred 	%p106, %p105;
	shl.b32 	%r4410, %r6925, 5;
	add.s32 	%r4411, %r4410, %r6931;
	mul.lo.s32 	%r4412, %r4411, 5;
	mul.wide.u32 	%rd137, %r4412, 4;
	add.s64 	%rd20, %rd17, %rd137;
	@%p106 bra 	$L__BB2_196;
	ld.global.u32 	%r4413, [%rd20];
	xor.b32  	%r6936, %r6936, %r4413;
	ld.global.u32 	%r4414, [%rd20+4];
	xor.b32  	%r6935, %r6935, %r4414;
	ld.global.u32 	%r4415, [%rd20+8];
	xor.b32  	%r6934, %r6934, %r4415;
	ld.global.u32 	%r4416, [%rd20+12];
	xor.b32  	%r6933, %r6933, %r4416;
	ld.global.u32 	%r4417, [%rd20+16];
	xor.b32  	%r6932, %r6932, %r4417;
$L__BB2_196:
	and.b32  	%r4419, %r4408, 2;
	setp.eq.s32 	%p107, %r4419, 0;
	@%p107 bra 	$L__BB2_198;
	ld.global.u32 	%r4420, [%rd20+20];
	xor.b32  	%r6936, %r6936, %r4420;
	ld.global.u32 	%r4421, [%rd20+24];
	xor.b32  	%r6935, %r6935, %r4421;
	ld.global.u32 	%r4422, [%rd20+28];
	xor.b32  	%r6934, %r6934, %r4422;
	ld.global.u32 	%r4423, [%rd20+32];
	xor.b32  	%r6933, %r6933, %r4423;
	ld.global.u32 	%r4424, [%rd20+36];
	xor.b32  	%r6932, %r6932, %r4424;
$L__BB2_198:
	and.b32  	%r4426, %r4408, 4;
	setp.eq.s32 	%p108, %r4426, 0;
	@%p108 bra 	$L__BB2_200;
	ld.global.u32 	%r4427, [%rd20+40];
	xor.b32  	%r6936, %r6936, %r4427;
	ld.global.u32 	%r4428, [%rd20+44];
	xor.b32  	%r6935, %r6935, %r4428;
	ld.global.u32 	%r4429, [%rd20+48];
	xor.b32  	%r6934, %r6934, %r4429;
	ld.global.u32 	%r4430, [%rd20+52];
	xor.b32  	%r6933, %r6933, %r4430;
	ld.global.u32 	%r4431, [%rd20+56];
	xor.b32  	%r6932, %r6932, %r4431;
$L__BB2_200:
	and.b32  	%r4433, %r4408, 8;
	setp.eq.s32 	%p109, %r4433, 0;
	@%p109 bra 	$L__BB2_202;
	ld.global.u32 	%r4434, [%rd20+60];
	xor.b32  	%r6936, %r6936, %r4434;
	ld.global.u32 	%r4435, [%rd20+64];
	xor.b32  	%r6935, %r6935, %r4435;
	ld.global.u32 	%r4436, [%rd20+68];
	xor.b32  	%r6934, %r6934, %r4436;
	ld.global.u32 	%r4437, [%rd20+72];
	xor.b32  	%r6933, %r6933, %r4437;
	ld.global.u32 	%r4438, [%rd20+76];
	xor.b32  	%r6932, %r6932, %r4438;
$L__BB2_202:
	and.b32  	%r4440, %r4408, 16;
	setp.eq.s32 	%p110, %r4440, 0;
	@%p110 bra 	$L__BB2_204;
	ld.global.u32 	%r4441, [%rd20+80];
	xor.b32  	%r6936, %r6936, %r4441;
	ld.global.u32 	%r4442, [%rd20+84];
	xor.b32  	%r6935, %r6935, %r4442;
	ld.global.u32 	%r4443, [%rd20+88];
	xor.b32  	%r6934, %r6934, %r4443;
	ld.global.u32 	%r4444, [%rd20+92];
	xor.b32  	%r6933, %r6933, %r4444;
	ld.global.u32 	%r4445, [%rd20+96];
	xor.b32  	%r6932, %r6932, %r4445;
$L__BB2_204:
	and.b32  	%r4447, %r4408, 32;
	setp.eq.s32 	%p111, %r4447, 0;
	@%p111 bra 	$L__BB2_206;
	ld.global.u32 	%r4448, [%rd20+100];
	xor.b32  	%r6936, %r6936, %r4448;
	ld.global.u32 	%r4449, [%rd20+104];
	xor.b32  	%r6935, %r6935, %r4449;
	ld.global.u32 	%r4450, [%rd20+108];
	xor.b32  	%r6934, %r6934, %r4450;
	ld.global.u32 	%r4451, [%rd20+112];
	xor.b32  	%r6933, %r6933, %r4451;
	ld.global.u32 	%r4452, [%rd20+116];
	xor.b32  	%r6932, %r6932, %r4452;
$L__BB2_206:
	and.b32  	%r4454, %r4408, 64;
	setp.eq.s32 	%p112, %r4454, 0;
	@%p112 bra 	$L__BB2_208;
	ld.global.u32 	%r4455, [%rd20+120];
	xor.b32  	%r6936, %r6936, %r4455;
	ld.global.u32 	%r4456, [%rd20+124];
	xor.b32  	%r6935, %r6935, %r4456;
	ld.global.u32 	%r4457, [%rd20+128];
	xor.b32  	%r6934, %r6934, %r4457;
	ld.global.u32 	%r4458, [%rd20+132];
	xor.b32  	%r6933, %r6933, %r4458;
	ld.global.u32 	%r4459, [%rd20+136];
	xor.b32  	%r6932, %r6932, %r4459;
$L__BB2_208:
	and.b32  	%r4461, %r4408, 128;
	setp.eq.s32 	%p113, %r4461, 0;
	@%p113 bra 	$L__BB2_210;
	ld.global.u32 	%r4462, [%rd20+140];
	xor.b32  	%r6936, %r6936, %r4462;
	ld.global.u32 	%r4463, [%rd20+144];
	xor.b32  	%r6935, %r6935, %r4463;
	ld.global.u32 	%r4464, [%rd20+148];
	xor.b32  	%r6934, %r6934, %r4464;
	ld.global.u32 	%r4465, [%rd20+152];
	xor.b32  	%r6933, %r6933, %r4465;
	ld.global.u32 	%r4466, [%rd20+156];
	xor.b32  	%r6932, %r6932, %r4466;
$L__BB2_210:
	and.b32  	%r4468, %r4408, 256;
	setp.eq.s32 	%p114, %r4468, 0;
	@%p114 bra 	$L__BB2_212;
	ld.global.u32 	%r4469, [%rd20+160];
	xor.b32  	%r6936, %r6936, %r4469;
	ld.global.u32 	%r4470, [%rd20+164];
	xor.b32  	%r6935, %r6935, %r4470;
	ld.global.u32 	%r4471, [%rd20+168];
	xor.b32  	%r6934, %r6934, %r4471;
	ld.global.u32 	%r4472, [%rd20+172];
	xor.b32  	%r6933, %r6933, %r4472;
	ld.global.u32 	%r4473, [%rd20+176];
	xor.b32  	%r6932, %r6932, %r4473;
$L__BB2_212:
	and.b32  	%r4475, %r4408, 512;
	setp.eq.s32 	%p115, %r4475, 0;
	@%p115 bra 	$L__BB2_214;
	ld.global.u32 	%r4476, [%rd20+180];
	xor.b32  	%r6936, %r6936, %r4476;
	ld.global.u32 	%r4477, [%rd20+184];
	xor.b32  	%r6935, %r6935, %r4477;
	ld.global.u32 	%r4478, [%rd20+188];
	xor.b32  	%r6934, %r6934, %r4478;
	ld.global.u32 	%r4479, [%rd20+192];
	xor.b32  	%r6933, %r6933, %r4479;
	ld.global.u32 	%r4480, [%rd20+196];
	xor.b32  	%r6932, %r6932, %r4480;
$L__BB2_214:
	and.b32  	%r4482, %r4408, 1024;
	setp.eq.s32 	%p116, %r4482, 0;
	@%p116 bra 	$L__BB2_216;
	ld.global.u32 	%r4483, [%rd20+200];
	xor.b32  	%r6936, %r6936, %r4483;
	ld.global.u32 	%r4484, [%rd20+204];
	xor.b32  	%r6935, %r6935, %r4484;
	ld.global.u32 	%r4485, [%rd20+208];
	xor.b32  	%r6934, %r6934, %r4485;
	ld.global.u32 	%r4486, [%rd20+212];
	xor.b32  	%r6933, %r6933, %r4486;
	ld.global.u32 	%r4487, [%rd20+216];
	xor.b32  	%r6932, %r6932, %r4487;
$L__BB2_216:
	and.b32  	%r4489, %r4408, 2048;
	setp.eq.s32 	%p117, %r4489, 0;
	@%p117 bra 	$L__BB2_218;
	ld.global.u32 	%r4490, [%rd20+220];
	xor.b32  	%r6936, %r6936, %r4490;
	ld.global.u32 	%r4491, [%rd20+224];
	xor.b32  	%r6935, %r6935, %r4491;
	ld.global.u32 	%r4492, [%rd20+228];
	xor.b32  	%r6934, %r6934, %r4492;
	ld.global.u32 	%r4493, [%rd20+232];
	xor.b32  	%r6933, %r6933, %r4493;
	ld.global.u32 	%r4494, [%rd20+236];
	xor.b32  	%r6932, %r6932, %r4494;
$L__BB2_218:
	and.b32  	%r4496, %r4408, 4096;
	setp.eq.s32 	%p118, %r4496, 0;
	@%p118 bra 	$L__BB2_220;
	ld.global.u32 	%r4497, [%rd20+240];
	xor.b32  	%r6936, %r6936, %r4497;
	ld.global.u32 	%r4498, [%rd20+244];
	xor.b32  	%r6935, %r6935, %r4498;
	ld.global.u32 	%r4499, [%rd20+248];
	xor.b32  	%r6934, %r6934, %r4499;
	ld.global.u32 	%r4500, [%rd20+252];
	xor.b32  	%r6933, %r6933, %r4500;
	ld.global.u32 	%r4501, [%rd20+256];
	xor.b32  	%r6932, %r6932, %r4501;
$L__BB2_220:
	and.b32  	%r4503, %r4408, 8192;
	setp.eq.s32 	%p119, %r4503, 0;
	@%p119 bra 	$L__BB2_222;
	ld.global.u32 	%r4504, [%rd20+260];
	xor.b32  	%r6936, %r6936, %r4504;
	ld.global.u32 	%r4505, [%rd20+264];
	xor.b32  	%r6935, %r6935, %r4505;
	ld.global.u32 	%r4506, [%rd20+268];
	xor.b32  	%r6934, %r6934, %r4506;
	ld.global.u32 	%r4507, [%rd20+272];
	xor.b32  	%r6933, %r6933, %r4507;
	ld.global.u32 	%r4508, [%rd20+276];
	xor.b32  	%r6932, %r6932, %r4508;
$L__BB2_222:
	and.b32  	%r4510, %r4408, 16384;
	setp.eq.s32 	%p120, %r4510, 0;
	@%p120 bra 	$L__BB2_224;
	ld.global.u32 	%r4511, [%rd20+280];
	xor.b32  	%r6936, %r6936, %r4511;
	ld.global.u32 	%r4512, [%rd20+284];
	xor.b32  	%r6935, %r6935, %r4512;
	ld.global.u32 	%r4513, [%rd20+288];
	xor.b32  	%r6934, %r6934, %r4513;
	ld.global.u32 	%r4514, [%rd20+292];
	xor.b32  	%r6933, %r6933, %r4514;
	ld.global.u32 	%r4515, [%rd20+296];
	xor.b32  	%r6932, %r6932, %r4515;
$L__BB2_224:
	and.b32  	%r4517, %r4408, 32768;
	setp.eq.s32 	%p121, %r4517, 0;
	@%p121 bra 	$L__BB2_226;
	ld.global.u32 	%r4518, [%rd20+300];
	xor.b32  	%r6936, %r6936, %r4518;
	ld.global.u32 	%r4519, [%rd20+304];
	xor.b32  	%r6935, %r6935, %r4519;
	ld.global.u32 	%r4520, [%rd20+308];
	xor.b32  	%r6934, %r6934, %r4520;
	ld.global.u32 	%r4521, [%rd20+312];
	xor.b32  	%r6933, %r6933, %r4521;
	ld.global.u32 	%r4522, [%rd20+316];
	xor.b32  	%r6932, %r6932, %r4522;
$L__BB2_226:
	add.s32 	%r6931, %r6931, 16;
	setp.ne.s32 	%p122, %r6931, 32;
	@%p122 bra 	$L__BB2_194;
	shl.b32 	%r4523, %r6925, 5;
	mad.lo.s32 	%r4524, %r6925, -31, %r4523;
	add.s32 	%r6925, %r4524, 1;
	setp.ne.s32 	%p123, %r6925, 5;
	@%p123 bra 	$L__BB2_193;
	st.local.u32 	[%rd6+4], %r6936;
	st.local.v2.u32 	[%rd6+8], {%r6935, %r6934};
	st.local.v2.u32 	[%rd6+16], {%r6933, %r6932};
$L__BB2_229:
	shr.u64 	%rd258, %rd16, 2;
	add.s32 	%r6735, %r6735, 1;
	setp.gt.u64 	%p124, %rd16, 3;
	@%p124 bra 	$L__BB2_117;
$L__BB2_230:
	mov.b32 	%r7012, 0;
	st.local.v2.u32 	[%rd6+24], {%r7012, %r7012};
	st.local.u32 	[%rd6+32], %r7012;
	mov.b64 	%rd138, 0;
	st.local.u64 	[%rd6+40], %rd138;
	mov.f64 	%fd5, 0d403B000000000000;
	{
	.reg .b32 %temp; 
	mov.b64 	{%temp, %r1059}, %fd5;
	}
	mov.u32 	%r4526, %ctaid.x;
	mov.u32 	%r4527, %ntid.x;
	mov.u32 	%r4528, %tid.x;
	mad.lo.s32 	%r4529, %r4526, %r4527, %r4528;
	cvt.s64.s32 	%rd22, %r4529;
	mov.u64 	%rd143, precalc_xorwow_matrix;
	mov.u32 	%r7013, %r7012;
$L__BB2_231:
	setp.eq.s32 	%p125, %r4529, 0;
	mov.b32 	%r4530, 0;
	st.local.v2.u32 	[%rd5+24], {%r4530, %r4530};
	st.local.u32 	[%rd5+32], %r4530;
	mov.b64 	%rd140, 0;
	st.local.u64 	[%rd5+40], %rd140;
	// begin inline asm
	mov.u64 	%rd139, %clock64;
	// end inline asm
	cvt.u32.u64 	%r4531, %rd139;
	xor.b32  	%r4532, %r4531, -1429050551;
	mul.lo.s32 	%r4533, %r4532, 1099087573;
	{ .reg .b32 tmp; mov.b64 {tmp, %r4534}, %rd139; }
	xor.b32  	%r4535, %r4534, -136515619;
	mul.lo.s32 	%r4536, %r4535, -1703105765;
	add.s32 	%r4537, %r4533, %r4536;
	add.s32 	%r1062, %r4537, 6615241;
	add.s32 	%r7033, %r4533, 123456789;
	st.local.v2.u32 	[%rd5], {%r1062, %r7033};
	xor.b32  	%r4538, %r4533, 362436069;
	add.s32 	%r4539, %r4536, 521288629;
	st.local.v2.u32 	[%rd5+8], {%r4538, %r4539};
	xor.b32  	%r4540, %r4536, 88675123;
	add.s32 	%r7029, %r4533, 5783321;
	st.local.v2.u32 	[%rd5+16], {%r4540, %r7029};
	@%p125 bra 	$L__BB2_346;
	mov.b32 	%r7016, 0;
	mov.u64 	%rd259, %rd22;
$L__BB2_233:
	mov.u64 	%rd23, %rd259;
	and.b64  	%rd141, %rd23, 3;
	setp.eq.s64 	%p126, %rd141, 0;
	@%p126 bra 	$L__BB2_345;
	mul.wide.u32 	%rd142, %r7016, 3200;
	add.s64 	%rd24, %rd143, %rd142;
	mov.b32 	%r7029, 0;
	mov.u32 	%r7030, %r7029;
	mov.u32 	%r7031, %r7029;
	mov.u32 	%r7032, %r7029;
	mov.u32 	%r7033, %r7029;
	mov.u32 	%r7022, %r7029;
$L__BB2_235:
	mul.wide.u32 	%rd144, %r7022, 4;
	add.s64 	%rd145, %rd5, %rd144;
	ld.local.u32 	%r1074, [%rd145+4];
	shl.b32 	%r1075, %r7022, 5;
	mov.b32 	%r7028, 0;
$L__BB2_236:
	.pragma "nounroll";
	shr.u32 	%r4544, %r1074, %r7028;
	and.b32  	%r4545, %r4544, 1;
	setp.eq.b32 	%p127, %r4545, 1;
	not.pred 	%p128, %p127;
	add.s32 	%r4546, %r1075, %r7028;
	mul.lo.s32 	%r4547, %r4546, 5;
	mul.wide.u32 	%rd146, %r4547, 4;
	add.s64 	%rd25, %rd24, %rd146;
	@%p128 bra 	$L__BB2_238;
	ld.global.u32 	%r4548, [%rd25];
	xor.b32  	%r7033, %r7033, %r4548;
	ld.global.u32 	%r4549, [%rd25+4];
	xor.b32  	%r7032, %r7032, %r4549;
	ld.global.u32 	%r4550, [%rd25+8];
	xor.b32  	%r7031, %r7031, %r4550;
	ld.global.u32 	%r4551, [%rd25+12];
	xor.b32  	%r7030, %r7030, %r4551;
	ld.global.u32 	%r4552, [%rd25+16];
	xor.b32  	%r7029, %r7029, %r4552;
$L__BB2_238:
	and.b32  	%r4554, %r4544, 2;
	setp.eq.s32 	%p129, %r4554, 0;
	@%p129 bra 	$L__BB2_240;
	ld.global.u32 	%r4555, [%rd25+20];
	xor.b32  	%r7033, %r7033, %r4555;
	ld.global.u32 	%r4556, [%rd25+24];
	xor.b32  	%r7032, %r7032, %r4556;
	ld.global.u32 	%r4557, [%rd25+28];
	xor.b32  	%r7031, %r7031, %r4557;
	ld.global.u32 	%r4558, [%rd25+32];
	xor.b32  	%r7030, %r7030, %r4558;
	ld.global.u32 	%r4559, [%rd25+36];
	xor.b32  	%r7029, %r7029, %r4559;
$L__BB2_240:
	and.b32  	%r4561, %r4544, 4;
	setp.eq.s32 	%p130, %r4561, 0;
	@%p130 bra 	$L__BB2_242;
	ld.global.u32 	%r4562, [%rd25+40];
	xor.b32  	%r7033, %r7033, %r4562;
	ld.global.u32 	%r4563, [%rd25+44];
	xor.b32  	%r7032, %r7032, %r4563;
	ld.global.u32 	%r4564, [%rd25+48];
	xor.b32  	%r7031, %r7031, %r4564;
	ld.global.u32 	%r4565, [%rd25+52];
	xor.b32  	%r7030, %r7030, %r4565;
	ld.global.u32 	%r4566, [%rd25+56];
	xor.b32  	%r7029, %r7029, %r4566;
$L__BB2_242:
	and.b32  	%r4568, %r4544, 8;
	setp.eq.s32 	%p131, %r4568, 0;
	@%p131 bra 	$L__BB2_244;
	ld.global.u32 	%r4569, [%rd25+60];
	xor.b32  	%r7033, %r7033, %r4569;
	ld.global.u32 	%r4570, [%rd25+64];
	xor.b32  	%r7032, %r7032, %r4570;
	ld.global.u32 	%r4571, [%rd25+68];
	xor.b32  	%r7031, %r7031, %r4571;
	ld.global.u32 	%r4572, [%rd25+72];
	xor.b32  	%r7030, %r7030, %r4572;
	ld.global.u32 	%r4573, [%rd25+76];
	xor.b32  	%r7029, %r7029, %r4573;
$L__BB2_244:
	and.b32  	%r4575, %r4544, 16;
	setp.eq.s32 	%p132, %r4575, 0;
	@%p132 bra 	$L__BB2_246;
	ld.global.u32 	%r4576, [%rd25+80];
	xor.b32  	%r7033, %r7033, %r4576;
	ld.global.u32 	%r4577, [%rd25+84];
	xor.b32  	%r7032, %r7032, %r4577;
	ld.global.u32 	%r4578, [%rd25+88];
	xor.b32  	%r7031, %r7031, %r4578;
	ld.global.u32 	%r4579, [%rd25+92];
	xor.b32  	%r7030, %r7030, %r4579;
	ld.global.u32 	%r4580, [%rd25+96];
	xor.b32  	%r7029, %r7029, %r4580;
$L__BB2_246:
	and.b32  	%r4582, %r4544, 32;
	setp.eq.s32 	%p133, %r4582, 0;
	@%p133 bra 	$L__BB2_248;
	ld.global.u32 	%r4583, [%rd25+100];
	xor.b32  	%r7033, %r7033, %r4583;
	ld.global.u32 	%r4584, [%rd25+104];
	xor.b32  	%r7032, %r7032, %r4584;
	ld.global.u32 	%r4585, [%rd25+108];
	xor.b32  	%r7031, %r7031, %r4585;
	ld.global.u32 	%r4586, [%rd25+112];
	xor.b32  	%r7030, %r7030, %r4586;
	ld.global.u32 	%r4587, [%rd25+116];
	xor.b32  	%r7029, %r7029, %r4587;
$L__BB2_248:
	and.b32  	%r4589, %r4544, 64;
	setp.eq.s32 	%p134, %r4589, 0;
	@%p134 bra 	$L__BB2_250;
	ld.global.u32 	%r4590, [%rd25+120];
	xor.b32  	%r7033, %r7033, %r4590;
	ld.global.u32 	%r4591, [%rd25+124];
	xor.b32  	%r7032, %r7032, %r4591;
	ld.global.u32 	%r4592, [%rd25+128];
	xor.b32  	%r7031, %r7031, %r4592;
	ld.global.u32 	%r4593, [%rd25+132];
	xor.b32  	%r7030, %r7030, %r4593;
	ld.global.u32 	%r4594, [%rd25+136];
	xor.b32  	%r7029, %r7029, %r4594;
$L__BB2_250:
	and.b32  	%r4596, %r4544, 128;
	setp.eq.s32 	%p135, %r4596, 0;
	@%p135 bra 	$L__BB2_252;
	ld.global.u32 	%r4597, [%rd25+140];
	xor.b32  	%r7033, %r7033, %r4597;
	ld.global.u32 	%r4598, [%rd25+144];
	xor.b32  	%r7032, %r7032, %r4598;
	ld.global.u32 	%r4599, [%rd25+148];
	xor.b32  	%r7031, %r7031, %r4599;
	ld.global.u32 	%r4600, [%rd25+152];
	xor.b32  	%r7030, %r7030, %r4600;
	ld.global.u32 	%r4601, [%rd25+156];
	xor.b32  	%r7029, %r7029, %r4601;
$L__BB2_252:
	and.b32  	%r4603, %r4544, 256;
	setp.eq.s32 	%p136, %r4603, 0;
	@%p136 bra 	$L__BB2_254;
	ld.global.u32 	%r4604, [%rd25+160];
	xor.b32  	%r7033, %r7033, %r4604;
	ld.global.u32 	%r4605, [%rd25+164];
	xor.b32  	%r7032, %r7032, %r4605;
	ld.global.u32 	%r4606, [%rd25+168];
	xor.b32  	%r7031, %r7031, %r4606;
	ld.global.u32 	%r4607, [%rd25+172];
	xor.b32  	%r7030, %r7030, %r4607;
	ld.global.u32 	%r4608, [%rd25+176];
	xor.b32  	%r7029, %r7029, %r4608;
$L__BB2_254:
	and.b32  	%r4610, %r4544, 512;
	setp.eq.s32 	%p137, %r4610, 0;
	@%p137 bra 	$L__BB2_256;
	ld.global.u32 	%r4611, [%rd25+180];
	xor.b32  	%r7033, %r7033, %r4611;
	ld.global.u32 	%r4612, [%rd25+184];
	xor.b32  	%r7032, %r7032, %r4612;
	ld.global.u32 	%r4613, [%rd25+188];
	xor.b32  	%r7031, %r7031, %r4613;
	ld.global.u32 	%r4614, [%rd25+192];
	xor.b32  	%r7030, %r7030, %r4614;
	ld.global.u32 	%r4615, [%rd25+196];
	xor.b32  	%r7029, %r7029, %r4615;
$L__BB2_256:
	and.b32  	%r4617, %r4544, 1024;
	setp.eq.s32 	%p138, %r4617, 0;
	@%p138 bra 	$L__BB2_258;
	ld.global.u32 	%r4618, [%rd25+200];
	xor.b32  	%r7033, %r7033, %r4618;
	ld.global.u32 	%r4619, [%rd25+204];
	xor.b32  	%r7032, %r7032, %r4619;
	ld.global.u32 	%r4620, [%rd25+208];
	xor.b32  	%r7031, %r7031, %r4620;
	ld.global.u32 	%r4621, [%rd25+212];
	xor.b32  	%r7030, %r7030, %r4621;
	ld.global.u32 	%r4622, [%rd25+216];
	xor.b32  	%r7029, %r7029, %r4622;
$L__BB2_258:
	and.b32  	%r4624, %r4544, 2048;
	setp.eq.s32 	%p139, %r4624, 0;
	@%p139 bra 	$L__BB2_260;
	ld.global.u32 	%r4625, [%rd25+220];
	xor.b32  	%r7033, %r7033, %r4625;
	ld.global.u32 	%r4626, [%rd25+224];
	xor.b32  	%r7032, %r7032, %r4626;
	ld.global.u32 	%r4627, [%rd25+228];
	xor.b32  	%r7031, %r7031, %r4627;
	ld.global.u32 	%r4628, [%rd25+232];
	xor.b32  	%r7030, %r7030, %r4628;
	ld.global.u32 	%r4629, [%rd25+236];
	xor.b32  	%r7029, %r7029, %r4629;
$L__BB2_260:
	and.b32  	%r4631, %r4544, 4096;
	setp.eq.s32 	%p140, %r4631, 0;
	@%p140 bra 	$L__BB2_262;
	ld.global.u32 	%r4632, [%rd25+240];
	xor.b32  	%r7033, %r7033, %r4632;
	ld.global.u32 	%r4633, [%rd25+244];
	xor.b32  	%r7032, %r7032, %r4633;
	ld.global.u32 	%r4634, [%rd25+248];
	xor.b32  	%r7031, %r7031, %r4634;
	ld.global.u32 	%r4635, [%rd25+252];
	xor.b32  	%r7030, %r7030, %r4635;
	ld.global.u32 	%r4636, [%rd25+256];
	xor.b32  	%r7029, %r7029, %r4636;
$L__BB2_262:
	and.b32  	%r4638, %r4544, 8192;
	setp.eq.s32 	%p141, %r4638, 0;
	@%p141 bra 	$L__BB2_264;
	ld.global.u32 	%r4639, [%rd25+260];
	xor.b32  	%r7033, %r7033, %r4639;
	ld.global.u32 	%r4640, [%rd25+264];
	xor.b32  	%r7032, %r7032, %r4640;
	ld.global.u32 	%r4641, [%rd25+268];
	xor.b32  	%r7031, %r7031, %r4641;
	ld.global.u32 	%r4642, [%rd25+272];
	xor.b32  	%r7030, %r7030, %r4642;
	ld.global.u32 	%r4643, [%rd25+276];
	xor.b32  	%r7029, %r7029, %r4643;
$L__BB2_264:
	and.b32  	%r4645, %r4544, 16384;
	setp.eq.s32 	%p142, %r4645, 0;
	@%p142 bra 	$L__BB2_266;
	ld.global.u32 	%r4646, [%rd25+280];
	xor.b32  	%r7033, %r7033, %r4646;
	ld.global.u32 	%r4647, [%rd25+284];
	xor.b32  	%r7032, %r7032, %r4647;
	ld.global.u32 	%r4648, [%rd25+288];
	xor.b32  	%r7031, %r7031, %r4648;
	ld.global.u32 	%r4649, [%rd25+292];
	xor.b32  	%r7030, %r7030, %r4649;
	ld.global.u32 	%r4650, [%rd25+296];
	xor.b32  	%r7029, %r7029, %r4650;
$L__BB2_266:
	and.b32  	%r4652, %r4544, 32768;
	setp.eq.s32 	%p143, %r4652, 0;
	@%p143 bra 	$L__BB2_268;
	ld.global.u32 	%r4653, [%rd25+300];
	xor.b32  	%r7033, %r7033, %r4653;
	ld.global.u32 	%r4654, [%rd25+304];
	xor.b32  	%r7032, %r7032, %r4654;
	ld.global.u32 	%r4655, [%rd25+308];
	xor.b32  	%r7031, %r7031, %r4655;
	ld.global.u32 	%r4656, [%rd25+312];
	xor.b32  	%r7030, %r7030, %r4656;
	ld.global.u32 	%r4657, [%rd25+316];
	xor.b32  	%r7029, %r7029, %r4657;
$L__BB2_268:
	add.s32 	%r7028, %r7028, 16;
	setp.ne.s32 	%p144, %r7028, 32;
	@%p144 bra 	$L__BB2_236;
	mad.lo.s32 	%r4658, %r7022, -31, %r1075;
	add.s32 	%r7022, %r4658, 1;
	setp.ne.s32 	%p145, %r7022, 5;
	@%p145 bra 	$L__BB2_235;
	st.local.u32 	[%rd5+4], %r7033;
	st.local.v2.u32 	[%rd5+8], {%r7032, %r7031};
	st.local.v2.u32 	[%rd5+16], {%r7030, %r7029};
	and.b64  	%rd147, %rd23, 3;
	setp.eq.s64 	%p146, %rd147, 1;
	@%p146 bra 	$L__BB2_345;
	mov.b32 	%r7029, 0;
	mov.u32 	%r7122, %r7029;
	mov.u32 	%r7123, %r7029;
	mov.u32 	%r7124, %r7029;
	mov.u32 	%r7033, %r7029;
	mov.u32 	%r7114, %r7029;
$L__BB2_272:
	mul.wide.u32 	%rd148, %r7114, 4;
	add.s64 	%rd149, %rd5, %rd148;
	ld.local.u32 	%r1250, [%rd149+4];
	shl.b32 	%r1251, %r7114, 5;
	mov.b32 	%r7120, 0;
$L__BB2_273:
	.pragma "nounroll";
	shr.u32 	%r4661, %r1250, %r7120;
	and.b32  	%r4662, %r4661, 1;
	setp.eq.b32 	%p147, %r4662, 1;
	not.pred 	%p148, %p147;
	add.s32 	%r4663, %r1251, %r7120;
	mul.lo.s32 	%r4664, %r4663, 5;
	mul.wide.u32 	%rd150, %r4664, 4;
	add.s64 	%rd26, %rd24, %rd150;
	@%p148 bra 	$L__BB2_275;
	ld.global.u32 	%r4665, [%rd26];
	xor.b32  	%r7033, %r7033, %r4665;
	ld.global.u32 	%r4666, [%rd26+4];
	xor.b32  	%r7124, %r7124, %r4666;
	ld.global.u32 	%r4667, [%rd26+8];
	xor.b32  	%r7123, %r7123, %r4667;
	ld.global.u32 	%r4668, [%rd26+12];
	xor.b32  	%r7122, %r7122, %r4668;
	ld.global.u32 	%r4669, [%rd26+16];
	xor.b32  	%r7029, %r7029, %r4669;
$L__BB2_275:
	and.b32  	%r4671, %r4661, 2;
	setp.eq.s32 	%p149, %r4671, 0;
	@%p149 bra 	$L__BB2_277;
	ld.global.u32 	%r4672, [%rd26+20];
	xor.b32  	%r7033, %r7033, %r4672;
	ld.global.u32 	%r4673, [%rd26+24];
	xor.b32  	%r7124, %r7124, %r4673;
	ld.global.u32 	%r4674, [%rd26+28];
	xor.b32  	%r7123, %r7123, %r4674;
	ld.global.u32 	%r4675, [%rd26+32];
	xor.b32  	%r7122, %r7122, %r4675;
	ld.global.u32 	%r4676, [%rd26+36];
	xor.b32  	%r7029, %r7029, %r4676;
$L__BB2_277:
	and.b32  	%r4678, %r4661, 4;
	setp.eq.s32 	%p150, %r4678, 0;
	@%p150 bra 	$L__BB2_279;
	ld.global.u32 	%r4679, [%rd26+40];
	xor.b32  	%r7033, %r7033, %r4679;
	ld.global.u32 	%r4680, [%rd26+44];
	xor.b32  	%r7124, %r7124, %r4680;
	ld.global.u32 	%r4681, [%rd26+48];
	xor.b32  	%r7123, %r7123, %r4681;
	ld.global.u32 	%r4682, [%rd26+52];
	xor.b32  	%r7122, %r7122, %r4682;
	ld.global.u32 	%r4683, [%rd26+56];
	xor.b32  	%r7029, %r7029, %r4683;
$L__BB2_279:
	and.b32  	%r4685, %r4661, 8;
	setp.eq.s32 	%p151, %r4685, 0;
	@%p151 bra 	$L__BB2_281;
	ld.global.u32 	%r4686, [%rd26+60];
	xor.b32  	%r7033, %r7033, %r4686;
	ld.global.u32 	%r4687, [%rd26+64];
	xor.b32  	%r7124, %r7124, %r4687;
	ld.global.u32 	%r4688, [%rd26+68];
	xor.b32  	%r7123, %r7123, %r4688;
	ld.global.u32 	%r4689, [%rd26+72];
	xor.b32  	%r7122, %r7122, %r4689;
	ld.global.u32 	%r4690, [%rd26+76];
	xor.b32  	%r7029, %r7029, %r4690;
$L__BB2_281:
	and.b32  	%r4692, %r4661, 16;
	setp.eq.s32 	%p152, %r4692, 0;
	@%p152 bra 	$L__BB2_283;
	ld.global.u32 	%r4693, [%rd26+80];
	xor.b32  	%r7033, %r7033, %r4693;
	ld.global.u32 	%r4694, [%rd26+84];
	xor.b32  	%r7124, %r7124, %r4694;
	ld.global.u32 	%r4695, [%rd26+88];
	xor.b32  	%r7123, %r7123, %r4695;
	ld.global.u32 	%r4696, [%rd26+92];
	xor.b32  	%r7122, %r7122, %r4696;
	ld.global.u32 	%r4697, [%rd26+96];
	xor.b32  	%r7029, %r7029, %r4697;
$L__BB2_283:
	and.b32  	%r4699, %r4661, 32;
	setp.eq.s32 	%p153, %r4699, 0;
	@%p153 bra 	$L__BB2_285;
	ld.global.u32 	%r4700, [%rd26+100];
	xor.b32  	%r7033, %r7033, %r4700;
	ld.global.u32 	%r4701, [%rd26+104];
	xor.b32  	%r7124, %r7124, %r4701;
	ld.global.u32 	%r4702, [%rd26+108];
	xor.b32  	%r7123, %r7123, %r4702;
	ld.global.u32 	%r4703, [%rd26+112];
	xor.b32  	%r7122, %r7122, %r4703;
	ld.global.u32 	%r4704, [%rd26+116];
	xor.b32  	%r7029, %r7029, %r4704;
$L__BB2_285:
	and.b32  	%r4706, %r4661, 64;
	setp.eq.s32 	%p154, %r4706, 0;
	@%p154 bra 	$L__BB2_287;
	ld.global.u32 	%r4707, [%rd26+120];
	xor.b32  	%r7033, %r7033, %r4707;
	ld.global.u32 	%r4708, [%rd26+124];
	xor.b32  	%r7124, %r7124, %r4708;
	ld.global.u32 	%r4709, [%rd26+128];
	xor.b32  	%r7123, %r7123, %r4709;
	ld.global.u32 	%r4710, [%rd26+132];
	xor.b32  	%r7122, %r7122, %r4710;
	ld.global.u32 	%r4711, [%rd26+136];
	xor.b32  	%r7029, %r7029, %r4711;
$L__BB2_287:
	and.b32  	%r4713, %r4661, 128;
	setp.eq.s32 	%p155, %r4713, 0;
	@%p155 bra 	$L__BB2_289;
	ld.global.u32 	%r4714, [%rd26+140];
	xor.b32  	%r7033, %r7033, %r4714;
	ld.global.u32 	%r4715, [%rd26+144];
	xor.b32  	%r7124, %r7124, %r4715;
	ld.global.u32 	%r4716, [%rd26+148];
	xor.b32  	%r7123, %r7123, %r4716;
	ld.global.u32 	%r4717, [%rd26+152];
	xor.b32  	%r7122, %r7122, %r4717;
	ld.global.u32 	%r4718, [%rd26+156];
	xor.b32  	%r7029, %r7029, %r4718;
$L__BB2_289:
	and.b32  	%r4720, %r4661, 256;
	setp.eq.s32 	%p156, %r4720, 0;
	@%p156 bra 	$L__BB2_291;
	ld.global.u32 	%r4721, [%rd26+160];
	xor.b32  	%r7033, %r7033, %r4721;
	ld.global.u32 	%r4722, [%rd26+164];
	xor.b32  	%r7124, %r7124, %r4722;
	ld.global.u32 	%r4723, [%rd26+168];
	xor.b32  	%r7123, %r7123, %r4723;
	ld.global.u32 	%r4724, [%rd26+172];
	xor.b32  	%r7122, %r7122, %r4724;
	ld.global.u32 	%r4725, [%rd26+176];
	xor.b32  	%r7029, %r7029, %r4725;
$L__BB2_291:
	and.b32  	%r4727, %r4661, 512;
	setp.eq.s32 	%p157, %r4727, 0;
	@%p157 bra 	$L__BB2_293;
	ld.global.u32 	%r4728, [%rd26+180];
	xor.b32  	%r7033, %r7033, %r4728;
	ld.global.u32 	%r4729, [%rd26+184];
	xor.b32  	%r7124, %r7124, %r4729;
	ld.global.u32 	%r4730, [%rd26+188];
	xor.b32  	%r7123, %r7123, %r4730;
	ld.global.u32 	%r4731, [%rd26+192];
	xor.b32  	%r7122, %r7122, %r4731;
	ld.global.u32 	%r4732, [%rd26+196];
	xor.b32  	%r7029, %r7029, %r4732;
$L__BB2_293:
	and.b32  	%r4734, %r4661, 1024;
	setp.eq.s32 	%p158, %r4734, 0;
	@%p158 bra 	$L__BB2_295;
	ld.global.u32 	%r4735, [%rd26+200];
	xor.b32  	%r7033, %r7033, %r4735;
	ld.global.u32 	%r4736, [%rd26+204];
	xor.b32  	%r7124, %r7124, %r4736;
	ld.global.u32 	%r4737, [%rd26+208];
	xor.b32  	%r7123, %r7123, %r4737;
	ld.global.u32 	%r4738, [%rd26+212];
	xor.b32  	%r7122, %r7122, %r4738;
	ld.global.u32 	%r4739, [%rd26+216];
	xor.b32  	%r7029, %r7029, %r4739;
$L__BB2_295:
	and.b32  	%r4741, %r4661, 2048;
	setp.eq.s32 	%p159, %r4741, 0;
	@%p159 bra 	$L__BB2_297;
	ld.global.u32 	%r4742, [%rd26+220];
	xor.b32  	%r7033, %r7033, %r4742;
	ld.global.u32 	%r4743, [%rd26+224];
	xor.b32  	%r7124, %r7124, %r4743;
	ld.global.u32 	%r4744, [%rd26+228];
	xor.b32  	%r7123, %r7123, %r4744;
	ld.global.u32 	%r4745, [%rd26+232];
	xor.b32  	%r7122, %r7122, %r4745;
	ld.global.u32 	%r4746, [%rd26+236];
	xor.b32  	%r7029, %r7029, %r4746;
$L__BB2_297:
	and.b32  	%r4748, %r4661, 4096;
	setp.eq.s32 	%p160, %r4748, 0;
	@%p160 bra 	$L__BB2_299;
	ld.global.u32 	%r4749, [%rd26+240];
	xor.b32  	%r7033, %r7033, %r4749;
	ld.global.u32 	%r4750, [%rd26+244];
	xor.b32  	%r7124, %r7124, %r4750;
	ld.global.u32 	%r4751, [%rd26+248];
	xor.b32  	%r7123, %r7123, %r4751;
	ld.global.u32 	%r4752, [%rd26+252];
	xor.b32  	%r7122, %r7122, %r4752;
	ld.global.u32 	%r4753, [%rd26+256];
	xor.b32  	%r7029, %r7029, %r4753;
$L__BB2_299:
	and.b32  	%r4755, %r4661, 8192;
	setp.eq.s32 	%p161, %r4755, 0;
	@%p161 bra 	$L__BB2_301;
	ld.global.u32 	%r4756, [%rd26+260];
	xor.b32  	%r7033, %r7033, %r4756;
	ld.global.u32 	%r4757, [%rd26+264];
	xor.b32  	%r7124, %r7124, %r4757;
	ld.global.u32 	%r4758, [%rd26+268];
	xor.b32  	%r7123, %r7123, %r4758;
	ld.global.u32 	%r4759, [%rd26+272];
	xor.b32  	%r7122, %r7122, %r4759;
	ld.global.u32 	%r4760, [%rd26+276];
	xor.b32  	%r7029, %r7029, %r4760;
$L__BB2_301:
	and.b32  	%r4762, %r4661, 16384;
	setp.eq.s32 	%p162, %r4762, 0;
	@%p162 bra 	$L__BB2_303;
	ld.global.u32 	%r4763, [%rd26+280];
	xor.b32  	%r7033, %r7033, %r4763;
	ld.global.u32 	%r4764, [%rd26+284];
	xor.b32  	%r7124, %r7124, %r4764;
	ld.global.u32 	%r4765, [%rd26+288];
	xor.b32  	%r7123, %r7123, %r4765;
	ld.global.u32 	%r4766, [%rd26+292];
	xor.b32  	%r7122, %r7122, %r4766;
	ld.global.u32 	%r4767, [%rd26+296];
	xor.b32  	%r7029, %r7029, %r4767;
$L__BB2_303:
	and.b32  	%r4769, %r4661, 32768;
	setp.eq.s32 	%p163, %r4769, 0;
	@%p163 bra 	$L__BB2_305;
	ld.global.u32 	%r4770, [%rd26+300];
	xor.b32  	%r7033, %r7033, %r4770;
	ld.global.u32 	%r4771, [%rd26+304];
	xor.b32  	%r7124, %r7124, %r4771;
	ld.global.u32 	%r4772, [%rd26+308];
	xor.b32  	%r7123, %r7123, %r4772;
	ld.global.u32 	%r4773, [%rd26+312];
	xor.b32  	%r7122, %r7122, %r4773;
	ld.global.u32 	%r4774, [%rd26+316];
	xor.b32  	%r7029, %r7029, %r4774;
$L__BB2_305:
	add.s32 	%r7120, %r7120, 16;
	setp.ne.s32 	%p164, %r7120, 32;
	@%p164 bra 	$L__BB2_273;
	mad.lo.s32 	%r4775, %r7114, -31, %r1251;
	add.s32 	%r7114, %r4775, 1;
	setp.ne.s32 	%p165, %r7114, 5;
	@%p165 bra 	$L__BB2_272;
	st.local.u32 	[%rd5+4], %r7033;
	st.local.v2.u32 	[%rd5+8], {%r7124, %r7123};
	st.local.v2.u32 	[%rd5+16], {%r7122, %r7029};
	and.b64  	%rd151, %rd23, 3;
	setp.ne.s64 	%p166, %rd151, 3;
	@%p166 bra 	$L__BB2_345;
	mov.b32 	%r7029, 0;
	mov.u32 	%r7214, %r7029;
	mov.u32 	%r7215, %r7029;
	mov.u32 	%r7216, %r7029;
	mov.u32 	%r7033, %r7029;
	mov.u32 	%r7206, %r7029;
$L__BB2_309:
	mul.wide.u32 	%rd152, %r7206, 4;
	add.s64 	%rd153, %rd5, %rd152;
	ld.local.u32 	%r1426, [%rd153+4];
	shl.b32 	%r1427, %r7206, 5;
	mov.b32 	%r7212, 0;
$L__BB2_310:
	.pragma "nounroll";
	shr.u32 	%r4778, %r1426, %r7212;
	and.b32  	%r4779, %r4778, 1;
	setp.eq.b32 	%p167, %r4779, 1;
	not.pred 	%p168, %p167;
	add.s32 	%r4780, %r1427, %r7212;
	mul.lo.s32 	%r4781, %r4780, 5;
	mul.wide.u32 	%rd154, %r4781, 4;
	add.s64 	%rd27, %rd24, %rd154;
	@%p168 bra 	$L__BB2_312;
	ld.global.u32 	%r4782, [%rd27];
	xor.b32  	%r7033, %r7033, %r4782;
	ld.global.u32 	%r4783, [%rd27+4];
	xor.b32  	%r7216, %r7216, %r4783;
	ld.global.u32 	%r4784, [%rd27+8];
	xor.b32  	%r7215, %r7215, %r4784;
	ld.global.u32 	%r4785, [%rd27+12];
	xor.b32  	%r7214, %r7214, %r4785;
	ld.global.u32 	%r4786, [%rd27+16];
	xor.b32  	%r7029, %r7029, %r4786;
$L__BB2_312:
	and.b32  	%r4788, %r4778, 2;
	setp.eq.s32 	%p169, %r4788, 0;
	@%p169 bra 	$L__BB2_314;
	ld.global.u32 	%r4789, [%rd27+20];
	xor.b32  	%r7033, %r7033, %r4789;
	ld.global.u32 	%r4790, [%rd27+24];
	xor.b32  	%r7216, %r7216, %r4790;
	ld.global.u32 	%r4791, [%rd27+28];
	xor.b32  	%r7215, %r7215, %r4791;
	ld.global.u32 	%r4792, [%rd27+32];
	xor.b32  	%r7214, %r7214, %r4792;
	ld.global.u32 	%r4793, [%rd27+36];
	xor.b32  	%r7029, %r7029, %r4793;
$L__BB2_314:
	and.b32  	%r4795, %r4778, 4;
	setp.eq.s32 	%p170, %r4795, 0;
	@%p170 bra 	$L__BB2_316;
	ld.global.u32 	%r4796, [%rd27+40];
	xor.b32  	%r7033, %r7033, %r4796;
	ld.global.u32 	%r4797, [%rd27+44];
	xor.b32  	%r7216, %r7216, %r4797;
	ld.global.u32 	%r4798, [%rd27+48];
	xor.b32  	%r7215, %r7215, %r4798;
	ld.global.u32 	%r4799, [%rd27+52];
	xor.b32  	%r7214, %r7214, %r4799;
	ld.global.u32 	%r4800, [%rd27+56];
	xor.b32  	%r7029, %r7029, %r4800;
$L__BB2_316:
	and.b32  	%r4802, %r4778, 8;
	setp.eq.s32 	%p171, %r4802, 0;
	@%p171 bra 	$L__BB2_318;
	ld.global.u32 	%r4803, [%rd27+60];
	xor.b32  	%r7033, %r7033, %r4803;
	ld.global.u32 	%r4804, [%rd27+64];
	xor.b32  	%r7216, %r7216, %r4804;
	ld.global.u32 	%r4805, [%rd27+68];
	xor.b32  	%r7215, %r7215, %r4805;
	ld.global.u32 	%r4806, [%rd27+72];
	xor.b32  	%r7214, %r7214, %r4806;
	ld.global.u32 	%r4807, [%rd27+76];
	xor.b32  	%r7029, %r7029, %r4807;
$L__BB2_318:
	and.b32  	%r4809, %r4778, 16;
	setp.eq.s32 	%p172, %r4809, 0;
	@%p172 bra 	$L__BB2_320;
	ld.global.u32 	%r4810, [%rd27+80];
	xor.b32  	%r7033, %r7033, %r4810;
	ld.global.u32 	%r4811, [%rd27+84];
	xor.b32  	%r7216, %r7216, %r4811;
	ld.global.u32 	%r4812, [%rd27+88];
	xor.b32  	%r7215, %r7215, %r4812;
	ld.global.u32 	%r4813, [%rd27+92];
	xor.b32  	%r7214, %r7214, %r4813;
	ld.global.u32 	%r4814, [%rd27+96];
	xor.b32  	%r7029, %r7029, %r4814;
$L__BB2_320:
	and.b32  	%r4816, %r4778, 32;
	setp.eq.s32 	%p173, %r4816, 0;
	@%p173 bra 	$L__BB2_322;
	ld.global.u32 	%r4817, [%rd27+100];
	xor.b32  	%r7033, %r7033, %r4817;
	ld.global.u32 	%r4818, [%rd27+104];
	xor.b32  	%r7216, %r7216, %r4818;
	ld.global.u32 	%r4819, [%rd27+108];
	xor.b32  	%r7215, %r7215, %r4819;
	ld.global.u32 	%r4820, [%rd27+112];
	xor.b32  	%r7214, %r7214, %r4820;
	ld.global.u32 	%r4821, [%rd27+116];
	xor.b32  	%r7029, %r7029, %r4821;
$L__BB2_322:
	and.b32  	%r4823, %r4778, 64;
	setp.eq.s32 	%p174, %r4823, 0;
	@%p174 bra 	$L__BB2_324;
	ld.global.u32 	%r4824, [%rd27+120];
	xor.b32  	%r7033, %r7033, %r4824;
	ld.global.u32 	%r4825, [%rd27+124];
	xor.b32  	%r7216, %r7216, %r4825;
	ld.global.u32 	%r4826, [%rd27+128];
	xor.b32  	%r7215, %r7215, %r4826;
	ld.global.u32 	%r4827, [%rd27+132];
	xor.b32  	%r7214, %r7214, %r4827;
	ld.global.u32 	%r4828, [%rd27+136];
	xor.b32  	%r7029, %r7029, %r4828;
$L__BB2_324:
	and.b32  	%r4830, %r4778, 128;
	setp.eq.s32 	%p175, %r4830, 0;
	@%p175 bra 	$L__BB2_326;
	ld.global.u32 	%r4831, [%rd27+140];
	xor.b32  	%r7033, %r7033, %r4831;
	ld.global.u32 	%r4832, [%rd27+144];
	xor.b32  	%r7216, %r7216, %r4832;
	ld.global.u32 	%r4833, [%rd27+148];
	xor.b32  	%r7215, %r7215, %r4833;
	ld.global.u32 	%r4834, [%rd27+152];
	xor.b32  	%r7214, %r7214, %r4834;
	ld.global.u32 	%r4835, [%rd27+156];
	xor.b32  	%r7029, %r7029, %r4835;
$L__BB2_326:
	and.b32  	%r4837, %r4778, 256;
	setp.eq.s32 	%p176, %r4837, 0;
	@%p176 bra 	$L__BB2_328;
	ld.global.u32 	%r4838, [%rd27+160];
	xor.b32  	%r7033, %r7033, %r4838;
	ld.global.u32 	%r4839, [%rd27+164];
	xor.b32  	%r7216, %r7216, %r4839;
	ld.global.u32 	%r4840, [%rd27+168];
	xor.b32  	%r7215, %r7215, %r4840;
	ld.global.u32 	%r4841, [%rd27+172];
	xor.b32  	%r7214, %r7214, %r4841;
	ld.global.u32 	%r4842, [%rd27+176];
	xor.b32  	%r7029, %r7029, %r4842;
$L__BB2_328:
	and.b32  	%r4844, %r4778, 512;
	setp.eq.s32 	%p177, %r4844, 0;
	@%p177 bra 	$L__BB2_330;
	ld.global.u32 	%r4845, [%rd27+180];
	xor.b32  	%r7033, %r7033, %r4845;
	ld.global.u32 	%r4846, [%rd27+184];
	xor.b32  	%r7216, %r7216, %r4846;
	ld.global.u32 	%r4847, [%rd27+188];
	xor.b32  	%r7215, %r7215, %r4847;
	ld.global.u32 	%r4848, [%rd27+192];
	xor.b32  	%r7214, %r7214, %r4848;
	ld.global.u32 	%r4849, [%rd27+196];
	xor.b32  	%r7029, %r7029, %r4849;
$L__BB2_330:
	and.b32  	%r4851, %r4778, 1024;
	setp.eq.s32 	%p178, %r4851, 0;
	@%p178 bra 	$L__BB2_332;
	ld.global.u32 	%r4852, [%rd27+200];
	xor.b32  	%r7033, %r7033, %r4852;
	ld.global.u32 	%r4853, [%rd27+204];
	xor.b32  	%r7216, %r7216, %r4853;
	ld.global.u32 	%r4854, [%rd27+208];
	xor.b32  	%r7215, %r7215, %r4854;
	ld.global.u32 	%r4855, [%rd27+212];
	xor.b32  	%r7214, %r7214, %r4855;
	ld.global.u32 	%r4856, [%rd27+216];
	xor.b32  	%r7029, %r7029, %r4856;
$L__BB2_332:
	and.b32  	%r4858, %r4778, 2048;
	setp.eq.s32 	%p179, %r4858, 0;
	@%p179 bra 	$L__BB2_334;
	ld.global.u32 	%r4859, [%rd27+220];
	xor.b32  	%r7033, %r7033, %r4859;
	ld.global.u32 	%r4860, [%rd27+224];
	xor.b32  	%r7216, %r7216, %r4860;
	ld.global.u32 	%r4861, [%rd27+228];
	xor.b32  	%r7215, %r7215, %r4861;
	ld.global.u32 	%r4862, [%rd27+232];
	xor.b32  	%r7214, %r7214, %r4862;
	ld.global.u32 	%r4863, [%rd27+236];
	xor.b32  	%r7029, %r7029, %r4863;
$L__BB2_334:
	and.b32  	%r4865, %r4778, 4096;
	setp.eq.s32 	%p180, %r4865, 0;
	@%p180 bra 	$L__BB2_336;
	ld.global.u32 	%r4866, [%rd27+240];
	xor.b32  	%r7033, %r7033, %r4866;
	ld.global.u32 	%r4867, [%rd27+244];
	xor.b32  	%r7216, %r7216, %r4867;
	ld.global.u32 	%r4868, [%rd27+248];
	xor.b32  	%r7215, %r7215, %r4868;
	ld.global.u32 	%r4869, [%rd27+252];
	xor.b32  	%r7214, %r7214, %r4869;
	ld.global.u32 	%r4870, [%rd27+256];
	xor.b32  	%r7029, %r7029, %r4870;
$L__BB2_336:
	and.b32  	%r4872, %r4778, 8192;
	setp.eq.s32 	%p181, %r4872, 0;
	@%p181 bra 	$L__BB2_338;
	ld.global.u32 	%r4873, [%rd27+260];
	xor.b32  	%r7033, %r7033, %r4873;
	ld.global.u32 	%r4874, [%rd27+264];
	xor.b32  	%r7216, %r7216, %r4874;
	ld.global.u32 	%r4875, [%rd27+268];
	xor.b32  	%r7215, %r7215, %r4875;
	ld.global.u32 	%r4876, [%rd27+272];
	xor.b32  	%r7214, %r7214, %r4876;
	ld.global.u32 	%r4877, [%rd27+276];
	xor.b32  	%r7029, %r7029, %r4877;
$L__BB2_338:
	and.b32  	%r4879, %r4778, 16384;
	setp.eq.s32 	%p182, %r4879, 0;
	@%p182 bra 	$L__BB2_340;
	ld.global.u32 	%r4880, [%rd27+280];
	xor.b32  	%r7033, %r7033, %r4880;
	ld.global.u32 	%r4881, [%rd27+284];
	xor.b32  	%r7216, %r7216, %r4881;
	ld.global.u32 	%r4882, [%rd27+288];
	xor.b32  	%r7215, %r7215, %r4882;
	ld.global.u32 	%r4883, [%rd27+292];
	xor.b32  	%r7214, %r7214, %r4883;
	ld.global.u32 	%r4884, [%rd27+296];
	xor.b32  	%r7029, %r7029, %r4884;
$L__BB2_340:
	and.b32  	%r4886, %r4778, 32768;
	setp.eq.s32 	%p183, %r4886, 0;
	@%p183 bra 	$L__BB2_342;
	ld.global.u32 	%r4887, [%rd27+300];
	xor.b32  	%r7033, %r7033, %r4887;
	ld.global.u32 	%r4888, [%rd27+304];
	xor.b32  	%r7216, %r7216, %r4888;
	ld.global.u32 	%r4889, [%rd27+308];
	xor.b32  	%r7215, %r7215, %r4889;
	ld.global.u32 	%r4890, [%rd27+312];
	xor.b32  	%r7214, %r7214, %r4890;
	ld.global.u32 	%r4891, [%rd27+316];
	xor.b32  	%r7029, %r7029, %r4891;
$L__BB2_342:
	add.s32 	%r7212, %r7212, 16;
	setp.ne.s32 	%p184, %r7212, 32;
	@%p184 bra 	$L__BB2_310;
	mad.lo.s32 	%r4892, %r7206, -31, %r1427;
	add.s32 	%r7206, %r4892, 1;
	setp.ne.s32 	%p185, %r7206, 5;
	@%p185 bra 	$L__BB2_309;
	st.local.u32 	[%rd5+4], %r7033;
	st.local.v2.u32 	[%rd5+8], {%r7216, %r7215};
	st.local.v2.u32 	[%rd5+16], {%r7214, %r7029};
$L__BB2_345:
	shr.u64 	%rd259, %rd23, 2;
	add.s32 	%r7016, %r7016, 1;
	setp.gt.u64 	%p186, %rd23, 3;
	@%p186 bra 	$L__BB2_233;
$L__BB2_346:
	setp.lt.s32 	%p187, %r1059, 0;
	shr.u32 	%r4893, %r7033, 2;
	xor.b32  	%r4894, %r4893, %r7033;
	shl.b32 	%r4895, %r7029, 4;
	shl.b32 	%r4896, %r4894, 1;
	xor.b32  	%r4897, %r4896, %r4895;
	xor.b32  	%r4898, %r4897, %r4894;
	xor.b32  	%r4899, %r4898, %r7029;
	add.s32 	%r4900, %r1062, %r4899;
	add.s32 	%r4901, %r4900, 362437;
	cvt.rn.f32.u32 	%f8, %r4901;
	fma.rn.f32 	%f9, %f8, 0f2F800000, 0f2F000000;
	fma.rn.f32 	%f10, %f9, 0f41D00000, 0f3F800000;
	cvt.rzi.s32.f32 	%r4902, %f10;
	cvt.rn.f64.s32 	%fd6, %r7013;
	cvt.rn.f64.s32 	%fd7, %r4902;
	cvt.rn.f64.u32 	%fd8, %r7012;
	{
	.reg .b32 %temp; 
	mov.b64 	{%temp, %r4903}, %fd8;
	}
	shr.u32 	%r4904, %r4903, 20;
	and.b32  	%r4905, %r4904, 2047;
	add.s32 	%r4906, %r4905, -1012;
	mov.b64 	%rd155, %fd8;
	shl.b64 	%rd156, %rd155, %r4906;
	setp.eq.s64 	%p188, %rd156, -9223372036854775808;
	{ // callseq 1, 0
	.param .b64 param0;
	st.param.f64 	[param0], %fd8;
	.param .b64 retval0;
	call.uni (retval0), 
	__internal_accurate_pow, 
	(
	param0
	);
	ld.param.f64 	%fd9, [retval0];
	} // callseq 1
	neg.f64 	%fd11, %fd9;
	selp.f64 	%fd12, %fd11, %fd9, %p188;
	selp.f64 	%fd13, %fd12, %fd9, %p187;
	setp.eq.s32 	%p189, %r7012, 0;
	selp.f64 	%fd14, 0d3FF0000000000000, %fd13, %p189;
	fma.rn.f64 	%fd15, %fd14, %fd7, %fd6;
	cvt.rzi.s32.f64 	%r7013, %fd15;
	add.s32 	%r7012, %r7012, 1;
	setp.ne.s32 	%p190, %r7012, 4;
	@%p190 bra 	$L__BB2_231;
	ld.param.u32 	%r6457, [_Z3runPiiS__param_1];
	mov.u32 	%r4907, %ctaid.x;
	mov.u32 	%r4908, %ntid.x;
	mov.u32 	%r4909, %tid.x;
	mad.lo.s32 	%r4910, %r4907, %r4908, %r4909;
	cvt.s64.s32 	%rd260, %r4910;
	setp.eq.s32 	%p191, %r4910, 0;
	mul.hi.s32 	%r4911, %r6457, 1717986919;
	shr.u32 	%r4912, %r4911, 31;
	shr.s32 	%r4913, %r4911, 2;
	add.s32 	%r4914, %r4913, %r4912;
	cvt.rn.f32.s32 	%f1, %r4914;
	mov.b32 	%r4915, 0;
	st.local.v2.u32 	[%rd4+24], {%r4915, %r4915};
	st.local.u32 	[%rd4+32], %r4915;
	mov.b64 	%rd159, 0;
	st.local.u64 	[%rd4+40], %rd159;
	// begin inline asm
	mov.u64 	%rd158, %clock64;
	// end inline asm
	cvt.u32.u64 	%r4916, %rd158;
	xor.b32  	%r4917, %r4916, -1429050551;
	mul.lo.s32 	%r4918, %r4917, 1099087573;
	{ .reg .b32 tmp; mov.b64 {tmp, %r4919}, %rd158; }
	xor.b32  	%r4920, %r4919, -136515619;
	mul.lo.s32 	%r4921, %r4920, -1703105765;
	add.s32 	%r4922, %r4918, %r4921;
	add.s32 	%r1603, %r4922, 6615241;
	add.s32 	%r7316, %r4918, 123456789;
	st.local.v2.u32 	[%rd4], {%r1603, %r7316};
	xor.b32  	%r4923, %r4918, 362436069;
	add.s32 	%r4924, %r4921, 521288629;
	st.local.v2.u32 	[%rd4+8], {%r4923, %r4924};
	xor.b32  	%r4925, %r4921, 88675123;
	add.s32 	%r7312, %r4918, 5783321;
	st.local.v2.u32 	[%rd4+16], {%r4925, %r7312};
	@%p191 bra 	$L__BB2_462;
	mov.b32 	%r7299, 0;
	mov.u64 	%rd162, precalc_xorwow_matrix;
$L__BB2_349:
	mov.u64 	%rd30, %rd260;
	and.b64  	%rd160, %rd30, 3;
	setp.eq.s64 	%p192, %rd160, 0;
	@%p192 bra 	$L__BB2_461;
	mul.wide.u32 	%rd161, %r7299, 3200;
	add.s64 	%rd31, %rd162, %rd161;
	mov.b32 	%r7312, 0;
	mov.u32 	%r7313, %r7312;
	mov.u32 	%r7314, %r7312;
	mov.u32 	%r7315, %r7312;
	mov.u32 	%r7316, %r7312;
	mov.u32 	%r7305, %r7312;
$L__BB2_351:
	mul.wide.u32 	%rd163, %r7305, 4;
	add.s64 	%rd164, %rd4, %rd163;
	ld.local.u32 	%r1615, [%rd164+4];
	shl.b32 	%r1616, %r7305, 5;
	mov.b32 	%r7311, 0;
$L__BB2_352:
	.pragma "nounroll";
	shr.u32 	%r4929, %r1615, %r7311;
	and.b32  	%r4930, %r4929, 1;
	setp.eq.b32 	%p193, %r4930, 1;
	not.pred 	%p194, %p193;
	add.s32 	%r4931, %r1616, %r7311;
	mul.lo.s32 	%r4932, %r4931, 5;
	mul.wide.u32 	%rd165, %r4932, 4;
	add.s64 	%rd32, %rd31, %rd165;
	@%p194 bra 	$L__BB2_354;
	ld.global.u32 	%r4933, [%rd32];
	xor.b32  	%r7316, %r7316, %r4933;
	ld.global.u32 	%r4934, [%rd32+4];
	xor.b32  	%r7315, %r7315, %r4934;
	ld.global.u32 	%r4935, [%rd32+8];
	xor.b32  	%r7314, %r7314, %r4935;
	ld.global.u32 	%r4936, [%rd32+12];
	xor.b32  	%r7313, %r7313, %r4936;
	ld.global.u32 	%r4937, [%rd32+16];
	xor.b32  	%r7312, %r7312, %r4937;
$L__BB2_354:
	and.b32  	%r4939, %r4929, 2;
	setp.eq.s32 	%p195, %r4939, 0;
	@%p195 bra 	$L__BB2_356;
	ld.global.u32 	%r4940, [%rd32+20];
	xor.b32  	%r7316, %r7316, %r4940;
	ld.global.u32 	%r4941, [%rd32+24];
	xor.b32  	%r7315, %r7315, %r4941;
	ld.global.u32 	%r4942, [%rd32+28];
	xor.b32  	%r7314, %r7314, %r4942;
	ld.global.u32 	%r4943, [%rd32+32];
	xor.b32  	%r7313, %r7313, %r4943;
	ld.global.u32 	%r4944, [%rd32+36];
	xor.b32  	%r7312, %r7312, %r4944;
$L__BB2_356:
	and.b32  	%r4946, %r4929, 4;
	setp.eq.s32 	%p196, %r4946, 0;
	@%p196 bra 	$L__BB2_358;
	ld.global.u32 	%r4947, [%rd32+40];
	xor.b32  	%r7316, %r7316, %r4947;
	ld.global.u32 	%r4948, [%rd32+44];
	xor.b32  	%r7315, %r7315, %r4948;
	ld.global.u32 	%r4949, [%rd32+48];
	xor.b32  	%r7314, %r7314, %r4949;
	ld.global.u32 	%r4950, [%rd32+52];
	xor.b32  	%r7313, %r7313, %r4950;
	ld.global.u32 	%r4951, [%rd32+56];
	xor.b32  	%r7312, %r7312, %r4951;
$L__BB2_358:
	and.b32  	%r4953, %r4929, 8;
	setp.eq.s32 	%p197, %r4953, 0;
	@%p197 bra 	$L__BB2_360;
	ld.global.u32 	%r4954, [%rd32+60];
	xor.b32  	%r7316, %r7316, %r4954;
	ld.global.u32 	%r4955, [%rd32+64];
	xor.b32  	%r7315, %r7315, %r4955;
	ld.global.u32 	%r4956, [%rd32+68];
	xor.b32  	%r7314, %r7314, %r4956;
	ld.global.u32 	%r4957, [%rd32+72];
	xor.b32  	%r7313, %r7313, %r4957;
	ld.global.u32 	%r4958, [%rd32+76];
	xor.b32  	%r7312, %r7312, %r4958;
$L__BB2_360:
	and.b32  	%r4960, %r4929, 16;
	setp.eq.s32 	%p198, %r4960, 0;
	@%p198 bra 	$L__BB2_362;
	ld.global.u32 	%r4961, [%rd32+80];
	xor.b32  	%r7316, %r7316, %r4961;
	ld.global.u32 	%r4962, [%rd32+84];
	xor.b32  	%r7315, %r7315, %r4962;
	ld.global.u32 	%r4963, [%rd32+88];
	xor.b32  	%r7314, %r7314, %r4963;
	ld.global.u32 	%r4964, [%rd32+92];
	xor.b32  	%r7313, %r7313, %r4964;
	ld.global.u32 	%r4965, [%rd32+96];
	xor.b32  	%r7312, %r7312, %r4965;
$L__BB2_362:
	and.b32  	%r4967, %r4929, 32;
	setp.eq.s32 	%p199, %r4967, 0;
	@%p199 bra 	$L__BB2_364;
	ld.global.u32 	%r4968, [%rd32+100];
	xor.b32  	%r7316, %r7316, %r4968;
	ld.global.u32 	%r4969, [%rd32+104];
	xor.b32  	%r7315, %r7315, %r4969;
	ld.global.u32 	%r4970, [%rd32+108];
	xor.b32  	%r7314, %r7314, %r4970;
	ld.global.u32 	%r4971, [%rd32+112];
	xor.b32  	%r7313, %r7313, %r4971;
	ld.global.u32 	%r4972, [%rd32+116];
	xor.b32  	%r7312, %r7312, %r4972;
$L__BB2_364:
	and.b32  	%r4974, %r4929, 64;
	setp.eq.s32 	%p200, %r4974, 0;
	@%p200 bra 	$L__BB2_366;
	ld.global.u32 	%r4975, [%rd32+120];
	xor.b32  	%r7316, %r7316, %r4975;
	ld.global.u32 	%r4976, [%rd32+124];
	xor.b32  	%r7315, %r7315, %r4976;
	ld.global.u32 	%r4977, [%rd32+128];
	xor.b32  	%r7314, %r7314, %r4977;
	ld.global.u32 	%r4978, [%rd32+132];
	xor.b32  	%r7313, %r7313, %r4978;
	ld.global.u32 	%r4979, [%rd32+136];
	xor.b32  	%r7312, %r7312, %r4979;
$L__BB2_366:
	and.b32  	%r4981, %r4929, 128;
	setp.eq.s32 	%p201, %r4981, 0;
	@%p201 bra 	$L__BB2_368;
	ld.global.u32 	%r4982, [%rd32+140];
	xor.b32  	%r7316, %r7316, %r4982;
	ld.global.u32 	%r4983, [%rd32+144];
	xor.b32  	%r7315, %r7315, %r4983;
	ld.global.u32 	%r4984, [%rd32+148];
	xor.b32  	%r7314, %r7314, %r4984;
	ld.global.u32 	%r4985, [%rd32+152];
	xor.b32  	%r7313, %r7313, %r4985;
	ld.global.u32 	%r4986, [%rd32+156];
	xor.b32  	%r7312, %r7312, %r4986;
$L__BB2_368:
	and.b32  	%r4988, %r4929, 256;
	setp.eq.s32 	%p202, %r4988, 0;
	@%p202 bra 	$L__BB2_370;
	ld.global.u32 	%r4989, [%rd32+160];
	xor.b32  	%r7316, %r7316, %r4989;
	ld.global.u32 	%r4990, [%rd32+164];
	xor.b32  	%r7315, %r7315, %r4990;
	ld.global.u32 	%r4991, [%rd32+168];
	xor.b32  	%r7314, %r7314, %r4991;
	ld.global.u32 	%r4992, [%rd32+172];
	xor.b32  	%r7313, %r7313, %r4992;
	ld.global.u32 	%r4993, [%rd32+176];
	xor.b32  	%r7312, %r7312, %r4993;
$L__BB2_370:
	and.b32  	%r4995, %r4929, 512;
	setp.eq.s32 	%p203, %r4995, 0;
	@%p203 bra 	$L__BB2_372;
	ld.global.u32 	%r4996, [%rd32+180];
	xor.b32  	%r7316, %r7316, %r4996;
	ld.global.u32 	%r4997, [%rd32+184];
	xor.b32  	%r7315, %r7315, %r4997;
	ld.global.u32 	%r4998, [%rd32+188];
	xor.b32  	%r7314, %r7314, %r4998;
	ld.global.u32 	%r4999, [%rd32+192];
	xor.b32  	%r7313, %r7313, %r4999;
	ld.global.u32 	%r5000, [%rd32+196];
	xor.b32  	%r7312, %r7312, %r5000;
$L__BB2_372:
	and.b32  	%r5002, %r4929, 1024;
	setp.eq.s32 	%p204, %r5002, 0;
	@%p204 bra 	$L__BB2_374;
	ld.global.u32 	%r5003, [%rd32+200];
	xor.b32  	%r7316, %r7316, %r5003;
	ld.global.u32 	%r5004, [%rd32+204];
	xor.b32  	%r7315, %r7315, %r5004;
	ld.global.u32 	%r5005, [%rd32+208];
	xor.b32  	%r7314, %r7314, %r5005;
	ld.global.u32 	%r5006, [%rd32+212];
	xor.b32  	%r7313, %r7313, %r5006;
	ld.global.u32 	%r5007, [%rd32+216];
	xor.b32  	%r7312, %r7312, %r5007;
$L__BB2_374:
	and.b32  	%r5009, %r4929, 2048;
	setp.eq.s32 	%p205, %r5009, 0;
	@%p205 bra 	$L__BB2_376;
	ld.global.u32 	%r5010, [%rd32+220];
	xor.b32  	%r7316, %r7316, %r5010;
	ld.global.u32 	%r5011, [%rd32+224];
	xor.b32  	%r7315, %r7315, %r5011;
	ld.global.u32 	%r5012, [%rd32+228];
	xor.b32  	%r7314, %r7314, %r5012;
	ld.global.u32 	%r5013, [%rd32+232];
	xor.b32  	%r7313, %r7313, %r5013;
	ld.global.u32 	%r5014, [%rd32+236];
	xor.b32  	%r7312, %r7312, %r5014;
$L__BB2_376:
	and.b32  	%r5016, %r4929, 4096;
	setp.eq.s32 	%p206, %r5016, 0;
	@%p206 bra 	$L__BB2_378;
	ld.global.u32 	%r5017, [%rd32+240];
	xor.b32  	%r7316, %r7316, %r5017;
	ld.global.u32 	%r5018, [%rd32+244];
	xor.b32  	%r7315, %r7315, %r5018;
	ld.global.u32 	%r5019, [%rd32+248];
	xor.b32  	%r7314, %r7314, %r5019;
	ld.global.u32 	%r5020, [%rd32+252];
	xor.b32  	%r7313, %r7313, %r5020;
	ld.global.u32 	%r5021, [%rd32+256];
	xor.b32  	%r7312, %r7312, %r5021;
$L__BB2_378:
	and.b32  	%r5023, %r4929, 8192;
	setp.eq.s32 	%p207, %r5023, 0;
	@%p207 bra 	$L__BB2_380;
	ld.global.u32 	%r5024, [%rd32+260];
	xor.b32  	%r7316, %r7316, %r5024;
	ld.global.u32 	%r5025, [%rd32+264];
	xor.b32  	%r7315, %r7315, %r5025;
	ld.global.u32 	%r5026, [%rd32+268];
	xor.b32  	%r7314, %r7314, %r5026;
	ld.global.u32 	%r5027, [%rd32+272];
	xor.b32  	%r7313, %r7313, %r5027;
	ld.global.u32 	%r5028, [%rd32+276];
	xor.b32  	%r7312, %r7312, %r5028;
$L__BB2_380:
	and.b32  	%r5030, %r4929, 16384;
	setp.eq.s32 	%p208, %r5030, 0;
	@%p208 bra 	$L__BB2_382;
	ld.global.u32 	%r5031, [%rd32+280];
	xor.b32  	%r7316, %r7316, %r5031;
	ld.global.u32 	%r5032, [%rd32+284];
	xor.b32  	%r7315, %r7315, %r5032;
	ld.global.u32 	%r5033, [%rd32+288];
	xor.b32  	%r7314, %r7314, %r5033;
	ld.global.u32 	%r5034, [%rd32+292];
	xor.b32  	%r7313, %r7313, %r5034;
	ld.global.u32 	%r5035, [%rd32+296];
	xor.b32  	%r7312, %r7312, %r5035;
$L__BB2_382:
	and.b32  	%r5037, %r4929, 32768;
	setp.eq.s32 	%p209, %r5037, 0;
	@%p209 bra 	$L__BB2_384;
	ld.global.u32 	%r5038, [%rd32+300];
	xor.b32  	%r7316, %r7316, %r5038;
	ld.global.u32 	%r5039, [%rd32+304];
	xor.b32  	%r7315, %r7315, %r5039;
	ld.global.u32 	%r5040, [%rd32+308];
	xor.b32  	%r7314, %r7314, %r5040;
	ld.global.u32 	%r5041, [%rd32+312];
	xor.b32  	%r7313, %r7313, %r5041;
	ld.global.u32 	%r5042, [%rd32+316];
	xor.b32  	%r7312, %r7312, %r5042;
$L__BB2_384:
	add.s32 	%r7311, %r7311, 16;
	setp.ne.s32 	%p210, %r7311, 32;
	@%p210 bra 	$L__BB2_352;
	mad.lo.s32 	%r5043, %r7305, -31, %r1616;
	add.s32 	%r7305, %r5043, 1;
	setp.ne.s32 	%p211, %r7305, 5;
	@%p211 bra 	$L__BB2_351;
	st.local.u32 	[%rd4+4], %r7316;
	st.local.v2.u32 	[%rd4+8], {%r7315, %r7314};
	st.local.v2.u32 	[%rd4+16], {%r7313, %r7312};
	and.b64  	%rd166, %rd30, 3;
	setp.eq.s64 	%p212, %rd166, 1;
	@%p212 bra 	$L__BB2_461;
	mov.b32 	%r7312, 0;
	mov.u32 	%r7405, %r7312;
	mov.u32 	%r7406, %r7312;
	mov.u32 	%r7407, %r7312;
	mov.u32 	%r7316, %r7312;
	mov.u32 	%r7397, %r7312;
$L__BB2_388:
	mul.wide.u32 	%rd167, %r7397, 4;
	add.s64 	%rd168, %rd4, %rd167;
	ld.local.u32 	%r1791, [%rd168+4];
	shl.b32 	%r1792, %r7397, 5;
	mov.b32 	%r7403, 0;
$L__BB2_389:
	.pragma "nounroll";
	shr.u32 	%r5046, %r1791, %r7403;
	and.b32  	%r5047, %r5046, 1;
	setp.eq.b32 	%p213, %r5047, 1;
	not.pred 	%p214, %p213;
	add.s32 	%r5048, %r1792, %r7403;
	mul.lo.s32 	%r5049, %r5048, 5;
	mul.wide.u32 	%rd169, %r5049, 4;
	add.s64 	%rd33, %rd31, %rd169;
	@%p214 bra 	$L__BB2_391;
	ld.global.u32 	%r5050, [%rd33];
	xor.b32  	%r7316, %r7316, %r5050;
	ld.global.u32 	%r5051, [%rd33+4];
	xor.b32  	%r7407, %r7407, %r5051;
	ld.global.u32 	%r5052, [%rd33+8];
	xor.b32  	%r7406, %r7406, %r5052;
	ld.global.u32 	%r5053, [%rd33+12];
	xor.b32  	%r7405, %r7405, %r5053;
	ld.global.u32 	%r5054, [%rd33+16];
	xor.b32  	%r7312, %r7312, %r5054;
$L__BB2_391:
	and.b32  	%r5056, %r5046, 2;
	setp.eq.s32 	%p215, %r5056, 0;
	@%p215 bra 	$L__BB2_393;
	ld.global.u32 	%r5057, [%rd33+20];
	xor.b32  	%r7316, %r7316, %r5057;
	ld.global.u32 	%r5058, [%rd33+24];
	xor.b32  	%r7407, %r7407, %r5058;
	ld.global.u32 	%r5059, [%rd33+28];
	xor.b32  	%r7406, %r7406, %r5059;
	ld.global.u32 	%r5060, [%rd33+32];
	xor.b32  	%r7405, %r7405, %r5060;
	ld.global.u32 	%r5061, [%rd33+36];
	xor.b32  	%r7312, %r7312, %r5061;
$L__BB2_393:
	and.b32  	%r5063, %r5046, 4;
	setp.eq.s32 	%p216, %r5063, 0;
	@%p216 bra 	$L__BB2_395;
	ld.global.u32 	%r5064, [%rd33+40];
	xor.b32  	%r7316, %r7316, %r5064;
	ld.global.u32 	%r5065, [%rd33+44];
	xor.b32  	%r7407, %r7407, %r5065;
	ld.global.u32 	%r5066, [%rd33+48];
	xor.b32  	%r7406, %r7406, %r5066;
	ld.global.u32 	%r5067, [%rd33+52];
	xor.b32  	%r7405, %r7405, %r5067;
	ld.global.u32 	%r5068, [%rd33+56];
	xor.b32  	%r7312, %r7312, %r5068;
$L__BB2_395:
	and.b32  	%r5070, %r5046, 8;
	setp.eq.s32 	%p217, %r5070, 0;
	@%p217 bra 	$L__BB2_397;
	ld.global.u32 	%r5071, [%rd33+60];
	xor.b32  	%r7316, %r7316, %r5071;
	ld.global.u32 	%r5072, [%rd33+64];
	xor.b32  	%r7407, %r7407, %r5072;
	ld.global.u32 	%r5073, [%rd33+68];
	xor.b32  	%r7406, %r7406, %r5073;
	ld.global.u32 	%r5074, [%rd33+72];
	xor.b32  	%r7405, %r7405, %r5074;
	ld.global.u32 	%r5075, [%rd33+76];
	xor.b32  	%r7312, %r7312, %r5075;
$L__BB2_397:
	and.b32  	%r5077, %r5046, 16;
	setp.eq.s32 	%p218, %r5077, 0;
	@%p218 bra 	$L__BB2_399;
	ld.global.u32 	%r5078, [%rd33+80];
	xor.b32  	%r7316, %r7316, %r5078;
	ld.global.u32 	%r5079, [%rd33+84];
	xor.b32  	%r7407, %r7407, %r5079;
	ld.global.u32 	%r5080, [%rd33+88];
	xor.b32  	%r7406, %r7406, %r5080;
	ld.global.u32 	%r5081, [%rd33+92];
	xor.b32  	%r7405, %r7405, %r5081;
	ld.global.u32 	%r5082, [%rd33+96];
	xor.b32  	%r7312, %r7312, %r5082;
$L__BB2_399:
	and.b32  	%r5084, %r5046, 32;
	setp.eq.s32 	%p219, %r5084, 0;
	@%p219 bra 	$L__BB2_401;
	ld.global.u32 	%r5085, [%rd33+100];
	xor.b32  	%r7316, %r7316, %r5085;
	ld.global.u32 	%r5086, [%rd33+104];
	xor.b32  	%r7407, %r7407, %r5086;
	ld.global.u32 	%r5087, [%rd33+108];
	xor.b32  	%r7406, %r7406, %r5087;
	ld.global.u32 	%r5088, [%rd33+112];
	xor.b32  	%r7405, %r7405, %r5088;
	ld.global.u32 	%r5089, [%rd33+116];
	xor.b32  	%r7312, %r7312, %r5089;
$L__BB2_401:
	and.b32  	%r5091, %r5046, 64;
	setp.eq.s32 	%p220, %r5091, 0;
	@%p220 bra 	$L__BB2_403;
	ld.global.u32 	%r5092, [%rd33+120];
	xor.b32  	%r7316, %r7316, %r5092;
	ld.global.u32 	%r5093, [%rd33+124];
	xor.b32  	%r7407, %r7407, %r5093;
	ld.global.u32 	%r5094, [%rd33+128];
	xor.b32  	%r7406, %r7406, %r5094;
	ld.global.u32 	%r5095, [%rd33+132];
	xor.b32  	%r7405, %r7405, %r5095;
	ld.global.u32 	%r5096, [%rd33+136];
	xor.b32  	%r7312, %r7312, %r5096;
$L__BB2_403:
	and.b32  	%r5098, %r5046, 128;
	setp.eq.s32 	%p221, %r5098, 0;
	@%p221 bra 	$L__BB2_405;
	ld.global.u32 	%r5099, [%rd33+140];
	xor.b32  	%r7316, %r7316, %r5099;
	ld.global.u32 	%r5100, [%rd33+144];
	xor.b32  	%r7407, %r7407, %r5100;
	ld.global.u32 	%r5101, [%rd33+148];
	xor.b32  	%r7406, %r7406, %r5101;
	ld.global.u32 	%r5102, [%rd33+152];
	xor.b32  	%r7405, %r7405, %r5102;
	ld.global.u32 	%r5103, [%rd33+156];
	xor.b32  	%r7312, %r7312, %r5103;
$L__BB2_405:
	and.b32  	%r5105, %r5046, 256;
	setp.eq.s32 	%p222, %r5105, 0;
	@%p222 bra 	$L__BB2_407;
	ld.global.u32 	%r5106, [%rd33+160];
	xor.b32  	%r7316, %r7316, %r5106;
	ld.global.u32 	%r5107, [%rd33+164];
	xor.b32  	%r7407, %r7407, %r5107;
	ld.global.u32 	%r5108, [%rd33+168];
	xor.b32  	%r7406, %r7406, %r5108;
	ld.global.u32 	%r5109, [%rd33+172];
	xor.b32  	%r7405, %r7405, %r5109;
	ld.global.u32 	%r5110, [%rd33+176];
	xor.b32  	%r7312, %r7312, %r5110;
$L__BB2_407:
	and.b32  	%r5112, %r5046, 512;
	setp.eq.s32 	%p223, %r5112, 0;
	@%p223 bra 	$L__BB2_409;
	ld.global.u32 	%r5113, [%rd33+180];
	xor.b32  	%r7316, %r7316, %r5113;
	ld.global.u32 	%r5114, [%rd33+184];
	xor.b32  	%r7407, %r7407, %r5114;
	ld.global.u32 	%r5115, [%rd33+188];
	xor.b32  	%r7406, %r7406, %r5115;
	ld.global.u32 	%r5116, [%rd33+192];
	xor.b32  	%r7405, %r7405, %r5116;
	ld.global.u32 	%r5117, [%rd33+196];
	xor.b32  	%r7312, %r7312, %r5117;
$L__BB2_409:
	and.b32  	%r5119, %r5046, 1024;
	setp.eq.s32 	%p224, %r5119, 0;
	@%p224 bra 	$L__BB2_411;
	ld.global.u32 	%r5120, [%rd33+200];
	xor.b32  	%r7316, %r7316, %r5120;
	ld.global.u32 	%r5121, [%rd33+204];
	xor.b32  	%r7407, %r7407, %r5121;
	ld.global.u32 	%r5122, [%rd33+208];
	xor.b32  	%r7406, %r7406, %r5122;
	ld.global.u32 	%r5123, [%rd33+212];
	xor.b32  	%r7405, %r7405, %r5123;
	ld.global.u32 	%r5124, [%rd33+216];
	xor.b32  	%r7312, %r7312, %r5124;
$L__BB2_411:
	and.b32  	%r5126, %r5046, 2048;
	setp.eq.s32 	%p225, %r5126, 0;
	@%p225 bra 	$L__BB2_413;
	ld.global.u32 	%r5127, [%rd33+220];
	xor.b32  	%r7316, %r7316, %r5127;
	ld.global.u32 	%r5128, [%rd33+224];
	xor.b32  	%r7407, %r7407, %r5128;
	ld.global.u32 	%r5129, [%rd33+228];
	xor.b32  	%r7406, %r7406, %r5129;
	ld.global.u32 	%r5130, [%rd33+232];
	xor.b32  	%r7405, %r7405, %r5130;
	ld.global.u32 	%r5131, [%rd33+236];
	xor.b32  	%r7312, %r7312, %r5131;
$L__BB2_413:
	and.b32  	%r5133, %r5046, 4096;
	setp.eq.s32 	%p226, %r5133, 0;
	@%p226 bra 	$L__BB2_415;
	ld.global.u32 	%r5134, [%rd33+240];
	xor.b32  	%r7316, %r7316, %r5134;
	ld.global.u32 	%r5135, [%rd33+244];
	xor.b32  	%r7407, %r7407, %r5135;
	ld.global.u32 	%r5136, [%rd33+248];
	xor.b32  	%r7406, %r7406, %r5136;
	ld.global.u32 	%r5137, [%rd33+252];
	xor.b32  	%r7405, %r7405, %r5137;
	ld.global.u32 	%r5138, [%rd33+256];
	xor.b32  	%r7312, %r7312, %r5138;
$L__BB2_415:
	and.b32  	%r5140, %r5046, 8192;
	setp.eq.s32 	%p227, %r5140, 0;
	@%p227 bra 	$L__BB2_417;
	ld.global.u32 	%r5141, [%rd33+260];
	xor.b32  	%r7316, %r7316, %r5141;
	ld.global.u32 	%r5142, [%rd33+264];
	xor.b32  	%r7407, %r7407, %r5142;
	ld.global.u32 	%r5143, [%rd33+268];
	xor.b32  	%r7406, %r7406, %r5143;
	ld.global.u32 	%r5144, [%rd33+272];
	xor.b32  	%r7405, %r7405, %r5144;
	ld.global.u32 	%r5145, [%rd33+276];
	xor.b32  	%r7312, %r7312, %r5145;
$L__BB2_417:
	and.b32  	%r5147, %r5046, 16384;
	setp.eq.s32 	%p228, %r5147, 0;
	@%p228 bra 	$L__BB2_419;
	ld.global.u32 	%r5148, [%rd33+280];
	xor.b32  	%r7316, %r7316, %r5148;
	ld.global.u32 	%r5149, [%rd33+284];
	xor.b32  	%r7407, %r7407, %r5149;
	ld.global.u32 	%r5150, [%rd33+288];
	xor.b32  	%r7406, %r7406, %r5150;
	ld.global.u32 	%r5151, [%rd33+292];
	xor.b32  	%r7405, %r7405, %r5151;
	ld.global.u32 	%r5152, [%rd33+296];
	xor.b32  	%r7312, %r7312, %r5152;
$L__BB2_419:
	and.b32  	%r5154, %r5046, 32768;
	setp.eq.s32 	%p229, %r5154, 0;
	@%p229 bra 	$L__BB2_421;
	ld.global.u32 	%r5155, [%rd33+300];
	xor.b32  	%r7316, %r7316, %r5155;
	ld.global.u32 	%r5156, [%rd33+304];
	xor.b32  	%r7407, %r7407, %r5156;
	ld.global.u32 	%r5157, [%rd33+308];
	xor.b32  	%r7406, %r7406, %r5157;
	ld.global.u32 	%r5158, [%rd33+312];
	xor.b32  	%r7405, %r7405, %r5158;
	ld.global.u32 	%r5159, [%rd33+316];
	xor.b32  	%r7312, %r7312, %r5159;
$L__BB2_421:
	add.s32 	%r7403, %r7403, 16;
	setp.ne.s32 	%p230, %r7403, 32;
	@%p230 bra 	$L__BB2_389;
	mad.lo.s32 	%r5160, %r7397, -31, %r1792;
	add.s32 	%r7397, %r5160, 1;
	setp.ne.s32 	%p231, %r7397, 5;
	@%p231 bra 	$L__BB2_388;
	st.local.u32 	[%rd4+4], %r7316;
	st.local.v2.u32 	[%rd4+8], {%r7407, %r7406};
	st.local.v2.u32 	[%rd4+16], {%r7405, %r7312};
	and.b64  	%rd170, %rd30, 3;
	setp.ne.s64 	%p232, %rd170, 3;
	@%p232 bra 	$L__BB2_461;
	mov.b32 	%r7312, 0;
	mov.u32 	%r7497, %r7312;
	mov.u32 	%r7498, %r7312;
	mov.u32 	%r7499, %r7312;
	mov.u32 	%r7316, %r7312;
	mov.u32 	%r7489, %r7312;
$L__BB2_425:
	mul.wide.u32 	%rd171, %r7489, 4;
	add.s64 	%rd172, %rd4, %rd171;
	ld.local.u32 	%r1967, [%rd172+4];
	mov.b32 	%r7495, 0;
$L__BB2_426:
	.pragma "nounroll";
	shr.u32 	%r5163, %r1967, %r7495;
	and.b32  	%r5164, %r5163, 1;
	setp.eq.b32 	%p233, %r5164, 1;
	not.pred 	%p234, %p233;
	shl.b32 	%r5165, %r7489, 5;
	add.s32 	%r5166, %r5165, %r7495;
	mul.lo.s32 	%r5167, %r5166, 5;
	mul.wide.u32 	%rd173, %r5167, 4;
	add.s64 	%rd34, %rd31, %rd173;
	@%p234 bra 	$L__BB2_428;
	ld.global.u32 	%r5168, [%rd34];
	xor.b32  	%r7316, %r7316, %r5168;
	ld.global.u32 	%r5169, [%rd34+4];
	xor.b32  	%r7499, %r7499, %r5169;
	ld.global.u32 	%r5170, [%rd34+8];
	xor.b32  	%r7498, %r7498, %r5170;
	ld.global.u32 	%r5171, [%rd34+12];
	xor.b32  	%r7497, %r7497, %r5171;
	ld.global.u32 	%r5172, [%rd34+16];
	xor.b32  	%r7312, %r7312, %r5172;
$L__BB2_428:
	and.b32  	%r5174, %r5163, 2;
	setp.eq.s32 	%p235, %r5174, 0;
	@%p235 bra 	$L__BB2_430;
	ld.global.u32 	%r5175, [%rd34+20];
	xor.b32  	%r7316, %r7316, %r5175;
	ld.global.u32 	%r5176, [%rd34+24];
	xor.b32  	%r7499, %r7499, %r5176;
	ld.global.u32 	%r5177, [%rd34+28];
	xor.b32  	%r7498, %r7498, %r5177;
	ld.global.u32 	%r5178, [%rd34+32];
	xor.b32  	%r7497, %r7497, %r5178;
	ld.global.u32 	%r5179, [%rd34+36];
	xor.b32  	%r7312, %r7312, %r5179;
$L__BB2_430:
	and.b32  	%r5181, %r5163, 4;
	setp.eq.s32 	%p236, %r5181, 0;
	@%p236 bra 	$L__BB2_432;
	ld.global.u32 	%r5182, [%rd34+40];
	xor.b32  	%r7316, %r7316, %r5182;
	ld.global.u32 	%r5183, [%rd34+44];
	xor.b32  	%r7499, %r7499, %r5183;
	ld.global.u32 	%r5184, [%rd34+48];
	xor.b32  	%r7498, %r7498, %r5184;
	ld.global.u32 	%r5185, [%rd34+52];
	xor.b32  	%r7497, %r7497, %r5185;
	ld.global.u32 	%r5186, [%rd34+56];
	xor.b32  	%r7312, %r7312, %r5186;
$L__BB2_432:
	and.b32  	%r5188, %r5163, 8;
	setp.eq.s32 	%p237, %r5188, 0;
	@%p237 bra 	$L__BB2_434;
	ld.global.u32 	%r5189, [%rd34+60];
	xor.b32  	%r7316, %r7316, %r5189;
	ld.global.u32 	%r5190, [%rd34+64];
	xor.b32  	%r7499, %r7499, %r5190;
	ld.global.u32 	%r5191, [%rd34+68];
	xor.b32  	%r7498, %r7498, %r5191;
	ld.global.u32 	%r5192, [%rd34+72];
	xor.b32  	%r7497, %r7497, %r5192;
	ld.global.u32 	%r5193, [%rd34+76];
	xor.b32  	%r7312, %r7312, %r5193;
$L__BB2_434:
	and.b32  	%r5195, %r5163, 16;
	setp.eq.s32 	%p238, %r5195, 0;
	@%p238 bra 	$L__BB2_436;
	ld.global.u32 	%r5196, [%rd34+80];
	xor.b32  	%r7316, %r7316, %r5196;
	ld.global.u32 	%r5197, [%rd34+84];
	xor.b32  	%r7499, %r7499, %r5197;
	ld.global.u32 	%r5198, [%rd34+88];
	xor.b32  	%r7498, %r7498, %r5198;
	ld.global.u32 	%r5199, [%rd34+92];
	xor.b32  	%r7497, %r7497, %r5199;
	ld.global.u32 	%r5200, [%rd34+96];
	xor.b32  	%r7312, %r7312, %r5200;
$L__BB2_436:
	and.b32  	%r5202, %r5163, 32;
	setp.eq.s32 	%p239, %r5202, 0;
	@%p239 bra 	$L__BB2_438;
	ld.global.u32 	%r5203, [%rd34+100];
	xor.b32  	%r7316, %r7316, %r5203;
	ld.global.u32 	%r5204, [%rd34+104];
	xor.b32  	%r7499, %r7499, %r5204;
	ld.global.u32 	%r5205, [%rd34+108];
	xor.b32  	%r7498, %r7498, %r5205;
	ld.global.u32 	%r5206, [%rd34+112];
	xor.b32  	%r7497, %r7497, %r5206;
	ld.global.u32 	%r5207, [%rd34+116];
	xor.b32  	%r7312, %r7312, %r5207;
$L__BB2_438:
	and.b32  	%r5209, %r5163, 64;
	setp.eq.s32 	%p240, %r5209, 0;
	@%p240 bra 	$L__BB2_440;
	ld.global.u32 	%r5210, [%rd34+120];
	xor.b32  	%r7316, %r7316, %r5210;
	ld.global.u32 	%r5211, [%rd34+124];
	xor.b32  	%r7499, %r7499, %r5211;
	ld.global.u32 	%r5212, [%rd34+128];
	xor.b32  	%r7498, %r7498, %r5212;
	ld.global.u32 	%r5213, [%rd34+132];
	xor.b32  	%r7497, %r7497, %r5213;
	ld.global.u32 	%r5214, [%rd34+136];
	xor.b32  	%r7312, %r7312, %r5214;
$L__BB2_440:
	and.b32  	%r5216, %r5163, 128;
	setp.eq.s32 	%p241, %r5216, 0;
	@%p241 bra 	$L__BB2_442;
	ld.global.u32 	%r5217, [%rd34+140];
	xor.b32  	%r7316, %r7316, %r5217;
	ld.global.u32 	%r5218, [%rd34+144];
	xor.b32  	%r7499, %r7499, %r5218;
	ld.global.u32 	%r5219, [%rd34+148];
	xor.b32  	%r7498, %r7498, %r5219;
	ld.global.u32 	%r5220, [%rd34+152];
	xor.b32  	%r7497, %r7497, %r5220;
	ld.global.u32 	%r5221, [%rd34+156];
	xor.b32  	%r7312, %r7312, %r5221;
$L__BB2_442:
	and.b32  	%r5223, %r5163, 256;
	setp.eq.s32 	%p242, %r5223, 0;
	@%p242 bra 	$L__BB2_444;
	ld.global.u32 	%r5224, [%rd34+160];
	xor.b32  	%r7316, %r7316, %r5224;
	ld.global.u32 	%r5225, [%rd34+164];
	xor.b32  	%r7499, %r7499, %r5225;
	ld.global.u32 	%r5226, [%rd34+168];
	xor.b32  	%r7498, %r7498, %r5226;
	ld.global.u32 	%r5227, [%rd34+172];
	xor.b32  	%r7497, %r7497, %r5227;
	ld.global.u32 	%r5228, [%rd34+176];
	xor.b32  	%r7312, %r7312, %r5228;
$L__BB2_444:
	and.b32  	%r5230, %r5163, 512;
	setp.eq.s32 	%p243, %r5230, 0;
	@%p243 bra 	$L__BB2_446;
	ld.global.u32 	%r5231, [%rd34+180];
	xor.b32  	%r7316, %r7316, %r5231;
	ld.global.u32 	%r5232, [%rd34+184];
	xor.b32  	%r7499, %r7499, %r5232;
	ld.global.u32 	%r5233, [%rd34+188];
	xor.b32  	%r7498, %r7498, %r5233;
	ld.global.u32 	%r5234, [%rd34+192];
	xor.b32  	%r7497, %r7497, %r5234;
	ld.global.u32 	%r5235, [%rd34+196];
	xor.b32  	%r7312, %r7312, %r5235;
$L__BB2_446:
	and.b32  	%r5237, %r5163, 1024;
	setp.eq.s32 	%p244, %r5237, 0;
	@%p244 bra 	$L__BB2_448;
	ld.global.u32 	%r5238, [%rd34+200];
	xor.b32  	%r7316, %r7316, %r5238;
	ld.global.u32 	%r5239, [%rd34+204];
	xor.b32  	%r7499, %r7499, %r5239;
	ld.global.u32 	%r5240, [%rd34+208];
	xor.b32  	%r7498, %r7498, %r5240;
	ld.global.u32 	%r5241, [%rd34+212];
	xor.b32  	%r7497, %r7497, %r5241;
	ld.global.u32 	%r5242, [%rd34+216];
	xor.b32  	%r7312, %r7312, %r5242;
$L__BB2_448:
	and.b32  	%r5244, %r5163, 2048;
	setp.eq.s32 	%p245, %r5244, 0;
	@%p245 bra 	$L__BB2_450;
	ld.global.u32 	%r5245, [%rd34+220];
	xor.b32  	%r7316, %r7316, %r5245;
	ld.global.u32 	%r5246, [%rd34+224];
	xor.b32  	%r7499, %r7499, %r5246;
	ld.global.u32 	%r5247, [%rd34+228];
	xor.b32  	%r7498, %r7498, %r5247;
	ld.global.u32 	%r5248, [%rd34+232];
	xor.b32  	%r7497, %r7497, %r5248;
	ld.global.u32 	%r5249, [%rd34+236];
	xor.b32  	%r7312, %r7312, %r5249;
$L__BB2_450:
	and.b32  	%r5251, %r5163, 4096;
	setp.eq.s32 	%p246, %r5251, 0;
	@%p246 bra 	$L__BB2_452;
	ld.global.u32 	%r5252, [%rd34+240];
	xor.b32  	%r7316, %r7316, %r5252;
	ld.global.u32 	%r5253, [%rd34+244];
	xor.b32  	%r7499, %r7499, %r5253;
	ld.global.u32 	%r5254, [%rd34+248];
	xor.b32  	%r7498, %r7498, %r5254;
	ld.global.u32 	%r5255, [%rd34+252];
	xor.b32  	%r7497, %r7497, %r5255;
	ld.global.u32 	%r5256, [%rd34+256];
	xor.b32  	%r7312, %r7312, %r5256;
$L__BB2_452:
	and.b32  	%r5258, %r5163, 8192;
	setp.eq.s32 	%p247, %r5258, 0;
	@%p247 bra 	$L__BB2_454;
	ld.global.u32 	%r5259, [%rd34+260];
	xor.b32  	%r7316, %r7316, %r5259;
	ld.global.u32 	%r5260, [%rd34+264];
	xor.b32  	%r7499, %r7499, %r5260;
	ld.global.u32 	%r5261, [%rd34+268];
	xor.b32  	%r7498, %r7498, %r5261;
	ld.global.u32 	%r5262, [%rd34+272];
	xor.b32  	%r7497, %r7497, %r5262;
	ld.global.u32 	%r5263, [%rd34+276];
	xor.b32  	%r7312, %r7312, %r5263;
$L__BB2_454:
	and.b32  	%r5265, %r5163, 16384;
	setp.eq.s32 	%p248, %r5265, 0;
	@%p248 bra 	$L__BB2_456;
	ld.global.u32 	%r5266, [%rd34+280];
	xor.b32  	%r7316, %r7316, %r5266;
	ld.global.u32 	%r5267, [%rd34+284];
	xor.b32  	%r7499, %r7499, %r5267;
	ld.global.u32 	%r5268, [%rd34+288];
	xor.b32  	%r7498, %r7498, %r5268;
	ld.global.u32 	%r5269, [%rd34+292];
	xor.b32  	%r7497, %r7497, %r5269;
	ld.global.u32 	%r5270, [%rd34+296];
	xor.b32  	%r7312, %r7312, %r5270;
$L__BB2_456:
	and.b32  	%r5272, %r5163, 32768;
	setp.eq.s32 	%p249, %r5272, 0;
	@%p249 bra 	$L__BB2_458;
	ld.global.u32 	%r5273, [%rd34+300];
	xor.b32  	%r7316, %r7316, %r5273;
	ld.global.u32 	%r5274, [%rd34+304];
	xor.b32  	%r7499, %r7499, %r5274;
	ld.global.u32 	%r5275, [%rd34+308];
	xor.b32  	%r7498, %r7498, %r5275;
	ld.global.u32 	%r5276, [%rd34+312];
	xor.b32  	%r7497, %r7497, %r5276;
	ld.global.u32 	%r5277, [%rd34+316];
	xor.b32  	%r7312, %r7312, %r5277;
$L__BB2_458:
	add.s32 	%r7495, %r7495, 16;
	setp.ne.s32 	%p250, %r7495, 32;
	@%p250 bra 	$L__BB2_426;
	shl.b32 	%r5278, %r7489, 5;
	mad.lo.s32 	%r5279, %r7489, -31, %r5278;
	add.s32 	%r7489, %r5279, 1;
	setp.ne.s32 	%p251, %r7489, 5;
	@%p251 bra 	$L__BB2_425;
	st.local.u32 	[%rd4+4], %r7316;
	st.local.v2.u32 	[%rd4+8], {%r7499, %r7498};
	st.local.v2.u32 	[%rd4+16], {%r7497, %r7312};
$L__BB2_461:
	shr.u64 	%rd260, %rd30, 2;
	add.s32 	%r7299, %r7299, 1;
	setp.gt.u64 	%p252, %rd30, 3;
	@%p252 bra 	$L__BB2_349;
$L__BB2_462:
	cvt.rzi.s32.f32 	%r5281, %f1;
	mul.hi.s32 	%r5282, %r5281, 1717986919;
	shr.u32 	%r5283, %r5282, 31;
	shr.s32 	%r5284, %r5282, 2;
	add.s32 	%r5285, %r5284, %r5283;
	cvt.rn.f32.s32 	%f12, %r5285;
	cvt.rn.f32.s32 	%f13, %r5281;
	sub.f32 	%f14, %f13, %f12;
	cvt.rzi.s32.f32 	%r5286, %f14;
	mov.u32 	%r5287, %ctaid.x;
	mov.u32 	%r5288, %ntid.x;
	mov.u32 	%r5289, %tid.x;
	mad.lo.s32 	%r5290, %r5287, %r5288, %r5289;
	cvt.s64.s32 	%rd261, %r5290;
	setp.eq.s32 	%p253, %r5290, 0;
	sub.s32 	%r5291, %r5281, %r5286;
	add.s32 	%r5292, %r5291, 1;
	shr.u32 	%r5293, %r7316, 2;
	xor.b32  	%r5294, %r5293, %r7316;
	shl.b32 	%r5295, %r7312, 4;
	shl.b32 	%r5296, %r5294, 1;
	xor.b32  	%r5297, %r5296, %r5295;
	xor.b32  	%r5298, %r5297, %r5294;
	xor.b32  	%r5299, %r5298, %r7312;
	add.s32 	%r5300, %r1603, %r5299;
	add.s32 	%r5301, %r5300, 362437;
	cvt.rn.f32.u32 	%f15, %r5301;
	fma.rn.f32 	%f16, %f15, 0f2F800000, 0f2F000000;
	cvt.rn.f32.s32 	%f2, %r5292;
	cvt.rn.f32.s32 	%f3, %r5286;
	fma.rn.f32 	%f17, %f16, %f2, %f3;
	cvt.rzi.s32.f32 	%r2141, %f17;
	mov.b32 	%r8148, 0;
	st.local.v2.u32 	[%rd3+24], {%r8148, %r8148};
	st.local.u32 	[%rd3+32], %r8148;
	mov.b64 	%rd175, 0;
	st.local.u64 	[%rd3+40], %rd175;
	// begin inline asm
	mov.u64 	%rd174, %clock64;
	// end inline asm
	cvt.u32.u64 	%r5302, %rd174;
	xor.b32  	%r5303, %r5302, -1429050551;
	mul.lo.s32 	%r5304, %r5303, 1099087573;
	{ .reg .b32 tmp; mov.b64 {tmp, %r5305}, %rd174; }
	xor.b32  	%r5306, %r5305, -136515619;
	mul.lo.s32 	%r5307, %r5306, -1703105765;
	add.s32 	%r5308, %r5304, %r5307;
	add.s32 	%r2142, %r5308, 6615241;
	add.s32 	%r7599, %r5304, 123456789;
	st.local.v2.u32 	[%rd3], {%r2142, %r7599};
	xor.b32  	%r5309, %r5304, 362436069;
	add.s32 	%r5310, %r5307, 521288629;
	st.local.v2.u32 	[%rd3+8], {%r5309, %r5310};
	xor.b32  	%r5311, %r5307, 88675123;
	add.s32 	%r7595, %r5304, 5783321;
	st.local.v2.u32 	[%rd3+16], {%r5311, %r7595};
	mov.f32 	%f31, 0f00000000;
	mov.f64 	%fd18, 0d0000000000000000;
	mov.u32 	%r8149, %r8148;
	@%p253 bra 	$L__BB2_578;
	mov.b32 	%r7582, 0;
	mov.u64 	%rd178, precalc_xorwow_matrix;
$L__BB2_464:
	mov.u64 	%rd37, %rd261;
	and.b64  	%rd176, %rd37, 3;
	setp.eq.s64 	%p254, %rd176, 0;
	@%p254 bra 	$L__BB2_576;
	mul.wide.u32 	%rd177, %r7582, 3200;
	add.s64 	%rd38, %rd178, %rd177;
	mov.b32 	%r7595, 0;
	mov.u32 	%r7596, %r7595;
	mov.u32 	%r7597, %r7595;
	mov.u32 	%r7598, %r7595;
	mov.u32 	%r7599, %r7595;
	mov.u32 	%r7588, %r7595;
$L__BB2_466:
	mul.wide.u32 	%rd179, %r7588, 4;
	add.s64 	%rd180, %rd3, %rd179;
	ld.local.u32 	%r2154, [%rd180+4];
	shl.b32 	%r2155, %r7588, 5;
	mov.b32 	%r7594, 0;
$L__BB2_467:
	.pragma "nounroll";
	shr.u32 	%r5315, %r2154, %r7594;
	and.b32  	%r5316, %r5315, 1;
	setp.eq.b32 	%p255, %r5316, 1;
	not.pred 	%p256, %p255;
	add.s32 	%r5317, %r2155, %r7594;
	mul.lo.s32 	%r5318, %r5317, 5;
	mul.wide.u32 	%rd181, %r5318, 4;
	add.s64 	%rd39, %rd38, %rd181;
	@%p256 bra 	$L__BB2_469;
	ld.global.u32 	%r5319, [%rd39];
	xor.b32  	%r7599, %r7599, %r5319;
	ld.global.u32 	%r5320, [%rd39+4];
	xor.b32  	%r7598, %r7598, %r5320;
	ld.global.u32 	%r5321, [%rd39+8];
	xor.b32  	%r7597, %r7597, %r5321;
	ld.global.u32 	%r5322, [%rd39+12];
	xor.b32  	%r7596, %r7596, %r5322;
	ld.global.u32 	%r5323, [%rd39+16];
	xor.b32  	%r7595, %r7595, %r5323;
$L__BB2_469:
	and.b32  	%r5325, %r5315, 2;
	setp.eq.s32 	%p257, %r5325, 0;
	@%p257 bra 	$L__BB2_471;
	ld.global.u32 	%r5326, [%rd39+20];
	xor.b32  	%r7599, %r7599, %r5326;
	ld.global.u32 	%r5327, [%rd39+24];
	xor.b32  	%r7598, %r7598, %r5327;
	ld.global.u32 	%r5328, [%rd39+28];
	xor.b32  	%r7597, %r7597, %r5328;
	ld.global.u32 	%r5329, [%rd39+32];
	xor.b32  	%r7596, %r7596, %r5329;
	ld.global.u32 	%r5330, [%rd39+36];
	xor.b32  	%r7595, %r7595, %r5330;
$L__BB2_471:
	and.b32  	%r5332, %r5315, 4;
	setp.eq.s32 	%p258, %r5332, 0;
	@%p258 bra 	$L__BB2_473;
	ld.global.u32 	%r5333, [%rd39+40];
	xor.b32  	%r7599, %r7599, %r5333;
	ld.global.u32 	%r5334, [%rd39+44];
	xor.b32  	%r7598, %r7598, %r5334;
	ld.global.u32 	%r5335, [%rd39+48];
	xor.b32  	%r7597, %r7597, %r5335;
	ld.global.u32 	%r5336, [%rd39+52];
	xor.b32  	%r7596, %r7596, %r5336;
	ld.global.u32 	%r5337, [%rd39+56];
	xor.b32  	%r7595, %r7595, %r5337;
$L__BB2_473:
	and.b32  	%r5339, %r5315, 8;
	setp.eq.s32 	%p259, %r5339, 0;
	@%p259 bra 	$L__BB2_475;
	ld.global.u32 	%r5340, [%rd39+60];
	xor.b32  	%r7599, %r7599, %r5340;
	ld.global.u32 	%r5341, [%rd39+64];
	xor.b32  	%r7598, %r7598, %r5341;
	ld.global.u32 	%r5342, [%rd39+68];
	xor.b32  	%r7597, %r7597, %r5342;
	ld.global.u32 	%r5343, [%rd39+72];
	xor.b32  	%r7596, %r7596, %r5343;
	ld.global.u32 	%r5344, [%rd39+76];
	xor.b32  	%r7595, %r7595, %r5344;
$L__BB2_475:
	and.b32  	%r5346, %r5315, 16;
	setp.eq.s32 	%p260, %r5346, 0;
	@%p260 bra 	$L__BB2_477;
	ld.global.u32 	%r5347, [%rd39+80];
	xor.b32  	%r7599, %r7599, %r5347;
	ld.global.u32 	%r5348, [%rd39+84];
	xor.b32  	%r7598, %r7598, %r5348;
	ld.global.u32 	%r5349, [%rd39+88];
	xor.b32  	%r7597, %r7597, %r5349;
	ld.global.u32 	%r5350, [%rd39+92];
	xor.b32  	%r7596, %r7596, %r5350;
	ld.global.u32 	%r5351, [%rd39+96];
	xor.b32  	%r7595, %r7595, %r5351;
$L__BB2_477:
	and.b32  	%r5353, %r5315, 32;
	setp.eq.s32 	%p261, %r5353, 0;
	@%p261 bra 	$L__BB2_479;
	ld.global.u32 	%r5354, [%rd39+100];
	xor.b32  	%r7599, %r7599, %r5354;
	ld.global.u32 	%r5355, [%rd39+104];
	xor.b32  	%r7598, %r7598, %r5355;
	ld.global.u32 	%r5356, [%rd39+108];
	xor.b32  	%r7597, %r7597, %r5356;
	ld.global.u32 	%r5357, [%rd39+112];
	xor.b32  	%r7596, %r7596, %r5357;
	ld.global.u32 	%r5358, [%rd39+116];
	xor.b32  	%r7595, %r7595, %r5358;
$L__BB2_479:
	and.b32  	%r5360, %r5315, 64;
	setp.eq.s32 	%p262, %r5360, 0;
	@%p262 bra 	$L__BB2_481;
	ld.global.u32 	%r5361, [%rd39+120];
	xor.b32  	%r7599, %r7599, %r5361;
	ld.global.u32 	%r5362, [%rd39+124];
	xor.b32  	%r7598, %r7598, %r5362;
	ld.global.u32 	%r5363, [%rd39+128];
	xor.b32  	%r7597, %r7597, %r5363;
	ld.global.u32 	%r5364, [%rd39+132];
	xor.b32  	%r7596, %r7596, %r5364;
	ld.global.u32 	%r5365, [%rd39+136];
	xor.b32  	%r7595, %r7595, %r5365;
$L__BB2_481:
	and.b32  	%r5367, %r5315, 128;
	setp.eq.s32 	%p263, %r5367, 0;
	@%p263 bra 	$L__BB2_483;
	ld.global.u32 	%r5368, [%rd39+140];
	xor.b32  	%r7599, %r7599, %r5368;
	ld.global.u32 	%r5369, [%rd39+144];
	xor.b32  	%r7598, %r7598, %r5369;
	ld.global.u32 	%r5370, [%rd39+148];
	xor.b32  	%r7597, %r7597, %r5370;
	ld.global.u32 	%r5371, [%rd39+152];
	xor.b32  	%r7596, %r7596, %r5371;
	ld.global.u32 	%r5372, [%rd39+156];
	xor.b32  	%r7595, %r7595, %r5372;
$L__BB2_483:
	and.b32  	%r5374, %r5315, 256;
	setp.eq.s32 	%p264, %r5374, 0;
	@%p264 bra 	$L__BB2_485;
	ld.global.u32 	%r5375, [%rd39+160];
	xor.b32  	%r7599, %r7599, %r5375;
	ld.global.u32 	%r5376, [%rd39+164];
	xor.b32  	%r7598, %r7598, %r5376;
	ld.global.u32 	%r5377, [%rd39+168];
	xor.b32  	%r7597, %r7597, %r5377;
	ld.global.u32 	%r5378, [%rd39+172];
	xor.b32  	%r7596, %r7596, %r5378;
	ld.global.u32 	%r5379, [%rd39+176];
	xor.b32  	%r7595, %r7595, %r5379;
$L__BB2_485:
	and.b32  	%r5381, %r5315, 512;
	setp.eq.s32 	%p265, %r5381, 0;
	@%p265 bra 	$L__BB2_487;
	ld.global.u32 	%r5382, [%rd39+180];
	xor.b32  	%r7599, %r7599, %r5382;
	ld.global.u32 	%r5383, [%rd39+184];
	xor.b32  	%r7598, %r7598, %r5383;
	ld.global.u32 	%r5384, [%rd39+188];
	xor.b32  	%r7597, %r7597, %r5384;
	ld.global.u32 	%r5385, [%rd39+192];
	xor.b32  	%r7596, %r7596, %r5385;
	ld.global.u32 	%r5386, [%rd39+196];
	xor.b32  	%r7595, %r7595, %r5386;
$L__BB2_487:
	and.b32  	%r5388, %r5315, 1024;
	setp.eq.s32 	%p266, %r5388, 0;
	@%p266 bra 	$L__BB2_489;
	ld.global.u32 	%r5389, [%rd39+200];
	xor.b32  	%r7599, %r7599, %r5389;
	ld.global.u32 	%r5390, [%rd39+204];
	xor.b32  	%r7598, %r7598, %r5390;
	ld.global.u32 	%r5391, [%rd39+208];
	xor.b32  	%r7597, %r7597, %r5391;
	ld.global.u32 	%r5392, [%rd39+212];
	xor.b32  	%r7596, %r7596, %r5392;
	ld.global.u32 	%r5393, [%rd39+216];
	xor.b32  	%r7595, %r7595, %r5393;
$L__BB2_489:
	and.b32  	%r5395, %r5315, 2048;
	setp.eq.s32 	%p267, %r5395, 0;
	@%p267 bra 	$L__BB2_491;
	ld.global.u32 	%r5396, [%rd39+220];
	xor.b32  	%r7599, %r7599, %r5396;
	ld.global.u32 	%r5397, [%rd39+224];
	xor.b32  	%r7598, %r7598, %r5397;
	ld.global.u32 	%r5398, [%rd39+228];
	xor.b32  	%r7597, %r7597, %r5398;
	ld.global.u32 	%r5399, [%rd39+232];
	xor.b32  	%r7596, %r7596, %r5399;
	ld.global.u32 	%r5400, [%rd39+236];
	xor.b32  	%r7595, %r7595, %r5400;
$L__BB2_491:
	and.b32  	%r5402, %r5315, 4096;
	setp.eq.s32 	%p268, %r5402, 0;
	@%p268 bra 	$L__BB2_493;
	ld.global.u32 	%r5403, [%rd39+240];
	xor.b32  	%r7599, %r7599, %r5403;
	ld.global.u32 	%r5404, [%rd39+244];
	xor.b32  	%r7598, %r7598, %r5404;
	ld.global.u32 	%r5405, [%rd39+248];
	xor.b32  	%r7597, %r7597, %r5405;
	ld.global.u32 	%r5406, [%rd39+252];
	xor.b32  	%r7596, %r7596, %r5406;
	ld.global.u32 	%r5407, [%rd39+256];
	xor.b32  	%r7595, %r7595, %r5407;
$L__BB2_493:
	and.b32  	%r5409, %r5315, 8192;
	setp.eq.s32 	%p269, %r5409, 0;
	@%p269 bra 	$L__BB2_495;
	ld.global.u32 	%r5410, [%rd39+260];
	xor.b32  	%r7599, %r7599, %r5410;
	ld.global.u32 	%r5411, [%rd39+264];
	xor.b32  	%r7598, %r7598, %r5411;
	ld.global.u32 	%r5412, [%rd39+268];
	xor.b32  	%r7597, %r7597, %r5412;
	ld.global.u32 	%r5413, [%rd39+272];
	xor.b32  	%r7596, %r7596, %r5413;
	ld.global.u32 	%r5414, [%rd39+276];
	xor.b32  	%r7595, %r7595, %r5414;
$L__BB2_495:
	and.b32  	%r5416, %r5315, 16384;
	setp.eq.s32 	%p270, %r5416, 0;
	@%p270 bra 	$L__BB2_497;
	ld.global.u32 	%r5417, [%rd39+280];
	xor.b32  	%r7599, %r7599, %r5417;
	ld.global.u32 	%r5418, [%rd39+284];
	xor.b32  	%r7598, %r7598, %r5418;
	ld.global.u32 	%r5419, [%rd39+288];
	xor.b32  	%r7597, %r7597, %r5419;
	ld.global.u32 	%r5420, [%rd39+292];
	xor.b32  	%r7596, %r7596, %r5420;
	ld.global.u32 	%r5421, [%rd39+296];
	xor.b32  	%r7595, %r7595, %r5421;
$L__BB2_497:
	and.b32  	%r5423, %r5315, 32768;
	setp.eq.s32 	%p271, %r5423, 0;
	@%p271 bra 	$L__BB2_499;
	ld.global.u32 	%r5424, [%rd39+300];
	xor.b32  	%r7599, %r7599, %r5424;
	ld.global.u32 	%r5425, [%rd39+304];
	xor.b32  	%r7598, %r7598, %r5425;
	ld.global.u32 	%r5426, [%rd39+308];
	xor.b32  	%r7597, %r7597, %r5426;
	ld.global.u32 	%r5427, [%rd39+312];
	xor.b32  	%r7596, %r7596, %r5427;
	ld.global.u32 	%r5428, [%rd39+316];
	xor.b32  	%r7595, %r7595, %r5428;
$L__BB2_499:
	add.s32 	%r7594, %r7594, 16;
	setp.ne.s32 	%p272, %r7594, 32;
	@%p272 bra 	$L__BB2_467;
	mad.lo.s32 	%r5429, %r7588, -31, %r2155;
	add.s32 	%r7588, %r5429, 1;
	setp.ne.s32 	%p273, %r7588, 5;
	@%p273 bra 	$L__BB2_466;
	st.local.u32 	[%rd3+4], %r7599;
	st.local.v2.u32 	[%rd3+8], {%r7598, %r7597};
	st.local.v2.u32 	[%rd3+16], {%r7596, %r7595};
	and.b64  	%rd182, %rd37, 3;
	setp.eq.s64 	%p274, %rd182, 1;
	@%p274 bra 	$L__BB2_576;
	mov.b32 	%r7595, 0;
	mov.u32 	%r7688, %r7595;
	mov.u32 	%r7689, %r7595;
	mov.u32 	%r7690, %r7595;
	mov.u32 	%r7599, %r7595;
	mov.u32 	%r7680, %r7595;
$L__BB2_503:
	mul.wide.u32 	%rd183, %r7680, 4;
	add.s64 	%rd184, %rd3, %rd183;
	ld.local.u32 	%r2330, [%rd184+4];
	shl.b32 	%r2331, %r7680, 5;
	mov.b32 	%r7686, 0;
$L__BB2_504:
	.pragma "nounroll";
	shr.u32 	%r5432, %r2330, %r7686;
	and.b32  	%r5433, %r5432, 1;
	setp.eq.b32 	%p275, %r5433, 1;
	not.pred 	%p276, %p275;
	add.s32 	%r5434, %r2331, %r7686;
	mul.lo.s32 	%r5435, %r5434, 5;
	mul.wide.u32 	%rd185, %r5435, 4;
	add.s64 	%rd40, %rd38, %rd185;
	@%p276 bra 	$L__BB2_506;
	ld.global.u32 	%r5436, [%rd40];
	xor.b32  	%r7599, %r7599, %r5436;
	ld.global.u32 	%r5437, [%rd40+4];
	xor.b32  	%r7690, %r7690, %r5437;
	ld.global.u32 	%r5438, [%rd40+8];
	xor.b32  	%r7689, %r7689, %r5438;
	ld.global.u32 	%r5439, [%rd40+12];
	xor.b32  	%r7688, %r7688, %r5439;
	ld.global.u32 	%r5440, [%rd40+16];
	xor.b32  	%r7595, %r7595, %r5440;
$L__BB2_506:
	and.b32  	%r5442, %r5432, 2;
	setp.eq.s32 	%p277, %r5442, 0;
	@%p277 bra 	$L__BB2_508;
	ld.global.u32 	%r5443, [%rd40+20];
	xor.b32  	%r7599, %r7599, %r5443;
	ld.global.u32 	%r5444, [%rd40+24];
	xor.b32  	%r7690, %r7690, %r5444;
	ld.global.u32 	%r5445, [%rd40+28];
	xor.b32  	%r7689, %r7689, %r5445;
	ld.global.u32 	%r5446, [%rd40+32];
	xor.b32  	%r7688, %r7688, %r5446;
	ld.global.u32 	%r5447, [%rd40+36];
	xor.b32  	%r7595, %r7595, %r5447;
$L__BB2_508:
	and.b32  	%r5449, %r5432, 4;
	setp.eq.s32 	%p278, %r5449, 0;
	@%p278 bra 	$L__BB2_510;
	ld.global.u32 	%r5450, [%rd40+40];
	xor.b32  	%r7599, %r7599, %r5450;
	ld.global.u32 	%r5451, [%rd40+44];
	xor.b32  	%r7690, %r7690, %r5451;
	ld.global.u32 	%r5452, [%rd40+48];
	xor.b32  	%r7689, %r7689, %r5452;
	ld.global.u32 	%r5453, [%rd40+52];
	xor.b32  	%r7688, %r7688, %r5453;
	ld.global.u32 	%r5454, [%rd40+56];
	xor.b32  	%r7595, %r7595, %r5454;
$L__BB2_510:
	and.b32  	%r5456, %r5432, 8;
	setp.eq.s32 	%p279, %r5456, 0;
	@%p279 bra 	$L__BB2_512;
	ld.global.u32 	%r5457, [%rd40+60];
	xor.b32  	%r7599, %r7599, %r5457;
	ld.global.u32 	%r5458, [%rd40+64];
	xor.b32  	%r7690, %r7690, %r5458;
	ld.global.u32 	%r5459, [%rd40+68];
	xor.b32  	%r7689, %r7689, %r5459;
	ld.global.u32 	%r5460, [%rd40+72];
	xor.b32  	%r7688, %r7688, %r5460;
	ld.global.u32 	%r5461, [%rd40+76];
	xor.b32  	%r7595, %r7595, %r5461;
$L__BB2_512:
	and.b32  	%r5463, %r5432, 16;
	setp.eq.s32 	%p280, %r5463, 0;
	@%p280 bra 	$L__BB2_514;
	ld.global.u32 	%r5464, [%rd40+80];
	xor.b32  	%r7599, %r7599, %r5464;
	ld.global.u32 	%r5465, [%rd40+84];
	xor.b32  	%r7690, %r7690, %r5465;
	ld.global.u32 	%r5466, [%rd40+88];
	xor.b32  	%r7689, %r7689, %r5466;
	ld.global.u32 	%r5467, [%rd40+92];
	xor.b32  	%r7688, %r7688, %r5467;
	ld.global.u32 	%r5468, [%rd40+96];
	xor.b32  	%r7595, %r7595, %r5468;
$L__BB2_514:
	and.b32  	%r5470, %r5432, 32;
	setp.eq.s32 	%p281, %r5470, 0;
	@%p281 bra 	$L__BB2_516;
	ld.global.u32 	%r5471, [%rd40+100];
	xor.b32  	%r7599, %r7599, %r5471;
	ld.global.u32 	%r5472, [%rd40+104];
	xor.b32  	%r7690, %r7690, %r5472;
	ld.global.u32 	%r5473, [%rd40+108];
	xor.b32  	%r7689, %r7689, %r5473;
	ld.global.u32 	%r5474, [%rd40+112];
	xor.b32  	%r7688, %r7688, %r5474;
	ld.global.u32 	%r5475, [%rd40+116];
	xor.b32  	%r7595, %r7595, %r5475;
$L__BB2_516:
	and.b32  	%r5477, %r5432, 64;
	setp.eq.s32 	%p282, %r5477, 0;
	@%p282 bra 	$L__BB2_518;
	ld.global.u32 	%r5478, [%rd40+120];
	xor.b32  	%r7599, %r7599, %r5478;
	ld.global.u32 	%r5479, [%rd40+124];
	xor.b32  	%r7690, %r7690, %r5479;
	ld.global.u32 	%r5480, [%rd40+128];
	xor.b32  	%r7689, %r7689, %r5480;
	ld.global.u32 	%r5481, [%rd40+132];
	xor.b32  	%r7688, %r7688, %r5481;
	ld.global.u32 	%r5482, [%rd40+136];
	xor.b32  	%r7595, %r7595, %r5482;
$L__BB2_518:
	and.b32  	%r5484, %r5432, 128;
	setp.eq.s32 	%p283, %r5484, 0;
	@%p283 bra 	$L__BB2_520;
	ld.global.u32 	%r5485, [%rd40+140];
	xor.b32  	%r7599, %r7599, %r5485;
	ld.global.u32 	%r5486, [%rd40+144];
	xor.b32  	%r7690, %r7690, %r5486;
	ld.global.u32 	%r5487, [%rd40+148];
	xor.b32  	%r7689, %r7689, %r5487;
	ld.global.u32 	%r5488, [%rd40+152];
	xor.b32  	%r7688, %r7688, %r5488;
	ld.global.u32 	%r5489, [%rd40+156];
	xor.b32  	%r7595, %r7595, %r5489;
$L__BB2_520:
	and.b32  	%r5491, %r5432, 256;
	setp.eq.s32 	%p284, %r5491, 0;
	@%p284 bra 	$L__BB2_522;
	ld.global.u32 	%r5492, [%rd40+160];
	xor.b32  	%r7599, %r7599, %r5492;
	ld.global.u32 	%r5493, [%rd40+164];
	xor.b32  	%r7690, %r7690, %r5493;
	ld.global.u32 	%r5494, [%rd40+168];
	xor.b32  	%r7689, %r7689, %r5494;
	ld.global.u32 	%r5495, [%rd40+172];
	xor.b32  	%r7688, %r7688, %r5495;
	ld.global.u32 	%r5496, [%rd40+176];
	xor.b32  	%r7595, %r7595, %r5496;
$L__BB2_522:
	and.b32  	%r5498, %r5432, 512;
	setp.eq.s32 	%p285, %r5498, 0;
	@%p285 bra 	$L__BB2_524;
	ld.global.u32 	%r5499, [%rd40+180];
	xor.b32  	%r7599, %r7599, %r5499;
	ld.global.u32 	%r5500, [%rd40+184];
	xor.b32  	%r7690, %r7690, %r5500;
	ld.global.u32 	%r5501, [%rd40+188];
	xor.b32  	%r7689, %r7689, %r5501;
	ld.global.u32 	%r5502, [%rd40+192];
	xor.b32  	%r7688, %r7688, %r5502;
	ld.global.u32 	%r5503, [%rd40+196];
	xor.b32  	%r7595, %r7595, %r5503;
$L__BB2_524:
	and.b32  	%r5505, %r5432, 1024;
	setp.eq.s32 	%p286, %r5505, 0;
	@%p286 bra 	$L__BB2_526;
	ld.global.u32 	%r5506, [%rd40+200];
	xor.b32  	%r7599, %r7599, %r5506;
	ld.global.u32 	%r5507, [%rd40+204];
	xor.b32  	%r7690, %r7690, %r5507;
	ld.global.u32 	%r5508, [%rd40+208];
	xor.b32  	%r7689, %r7689, %r5508;
	ld.global.u32 	%r5509, [%rd40+212];
	xor.b32  	%r7688, %r7688, %r5509;
	ld.global.u32 	%r5510, [%rd40+216];
	xor.b32  	%r7595, %r7595, %r5510;
$L__BB2_526:
	and.b32  	%r5512, %r5432, 2048;
	setp.eq.s32 	%p287, %r5512, 0;
	@%p287 bra 	$L__BB2_528;
	ld.global.u32 	%r5513, [%rd40+220];
	xor.b32  	%r7599, %r7599, %r5513;
	ld.global.u32 	%r5514, [%rd40+224];
	xor.b32  	%r7690, %r7690, %r5514;
	ld.global.u32 	%r5515, [%rd40+228];
	xor.b32  	%r7689, %r7689, %r5515;
	ld.global.u32 	%r5516, [%rd40+232];
	xor.b32  	%r7688, %r7688, %r5516;
	ld.global.u32 	%r5517, [%rd40+236];
	xor.b32  	%r7595, %r7595, %r5517;
$L__BB2_528:
	and.b32  	%r5519, %r5432, 4096;
	setp.eq.s32 	%p288, %r5519, 0;
	@%p288 bra 	$L__BB2_530;
	ld.global.u32 	%r5520, [%rd40+240];
	xor.b32  	%r7599, %r7599, %r5520;
	ld.global.u32 	%r5521, [%rd40+244];
	xor.b32  	%r7690, %r7690, %r5521;
	ld.global.u32 	%r5522, [%rd40+248];
	xor.b32  	%r7689, %r7689, %r5522;
	ld.global.u32 	%r5523, [%rd40+252];
	xor.b32  	%r7688, %r7688, %r5523;
	ld.global.u32 	%r5524, [%rd40+256];
	xor.b32  	%r7595, %r7595, %r5524;
$L__BB2_530:
	and.b32  	%r5526, %r5432, 8192;
	setp.eq.s32 	%p289, %r5526, 0;
	@%p289 bra 	$L__BB2_532;
	ld.global.u32 	%r5527, [%rd40+260];
	xor.b32  	%r7599, %r7599, %r5527;
	ld.global.u32 	%r5528, [%rd40+264];
	xor.b32  	%r7690, %r7690, %r5528;
	ld.global.u32 	%r5529, [%rd40+268];
	xor.b32  	%r7689, %r7689, %r5529;
	ld.global.u32 	%r5530, [%rd40+272];
	xor.b32  	%r7688, %r7688, %r5530;
	ld.global.u32 	%r5531, [%rd40+276];
	xor.b32  	%r7595, %r7595, %r5531;
$L__BB2_532:
	and.b32  	%r5533, %r5432, 16384;
	setp.eq.s32 	%p290, %r5533, 0;
	@%p290 bra 	$L__BB2_534;
	ld.global.u32 	%r5534, [%rd40+280];
	xor.b32  	%r7599, %r7599, %r5534;
	ld.global.u32 	%r5535, [%rd40+284];
	xor.b32  	%r7690, %r7690, %r5535;
	ld.global.u32 	%r5536, [%rd40+288];
	xor.b32  	%r7689, %r7689, %r5536;
	ld.global.u32 	%r5537, [%rd40+292];
	xor.b32  	%r7688, %r7688, %r5537;
	ld.global.u32 	%r5538, [%rd40+296];
	xor.b32  	%r7595, %r7595, %r5538;
$L__BB2_534:
	and.b32  	%r5540, %r5432, 32768;
	setp.eq.s32 	%p291, %r5540, 0;
	@%p291 bra 	$L__BB2_536;
	ld.global.u32 	%r5541, [%rd40+300];
	xor.b32  	%r7599, %r7599, %r5541;
	ld.global.u32 	%r5542, [%rd40+304];
	xor.b32  	%r7690, %r7690, %r5542;
	ld.global.u32 	%r5543, [%rd40+308];
	xor.b32  	%r7689, %r7689, %r5543;
	ld.global.u32 	%r5544, [%rd40+312];
	xor.b32  	%r7688, %r7688, %r5544;
	ld.global.u32 	%r5545, [%rd40+316];
	xor.b32  	%r7595, %r7595, %r5545;
$L__BB2_536:
	add.s32 	%r7686, %r7686, 16;
	setp.ne.s32 	%p292, %r7686, 32;
	@%p292 bra 	$L__BB2_504;
	mad.lo.s32 	%r5546, %r7680, -31, %r2331;
	add.s32 	%r7680, %r5546, 1;
	setp.ne.s32 	%p293, %r7680, 5;
	@%p293 bra 	$L__BB2_503;
	st.local.u32 	[%rd3+4], %r7599;
	st.local.v2.u32 	[%rd3+8], {%r7690, %r7689};
	st.local.v2.u32 	[%rd3+16], {%r7688, %r7595};
	and.b64  	%rd186, %rd37, 3;
	setp.ne.s64 	%p294, %rd186, 3;
	@%p294 bra 	$L__BB2_576;
	mov.b32 	%r7595, 0;
	mov.u32 	%r7780, %r7595;
	mov.u32 	%r7781, %r7595;
	mov.u32 	%r7782, %r7595;
	mov.u32 	%r7599, %r7595;
	mov.u32 	%r7772, %r7595;
$L__BB2_540:
	mul.wide.u32 	%rd187, %r7772, 4;
	add.s64 	%rd188, %rd3, %rd187;
	ld.local.u32 	%r2506, [%rd188+4];
	mov.b32 	%r7778, 0;
$L__BB2_541:
	.pragma "nounroll";
	shr.u32 	%r5549, %r2506, %r7778;
	and.b32  	%r5550, %r5549, 1;
	setp.eq.b32 	%p295, %r5550, 1;
	not.pred 	%p296, %p295;
	shl.b32 	%r5551, %r7772, 5;
	add.s32 	%r5552, %r5551, %r7778;
	mul.lo.s32 	%r5553, %r5552, 5;
	mul.wide.u32 	%rd189, %r5553, 4;
	add.s64 	%rd41, %rd38, %rd189;
	@%p296 bra 	$L__BB2_543;
	ld.global.u32 	%r5554, [%rd41];
	xor.b32  	%r7599, %r7599, %r5554;
	ld.global.u32 	%r5555, [%rd41+4];
	xor.b32  	%r7782, %r7782, %r5555;
	ld.global.u32 	%r5556, [%rd41+8];
	xor.b32  	%r7781, %r7781, %r5556;
	ld.global.u32 	%r5557, [%rd41+12];
	xor.b32  	%r7780, %r7780, %r5557;
	ld.global.u32 	%r5558, [%rd41+16];
	xor.b32  	%r7595, %r7595, %r5558;
$L__BB2_543:
	and.b32  	%r5560, %r5549, 2;
	setp.eq.s32 	%p297, %r5560, 0;
	@%p297 bra 	$L__BB2_545;
	ld.global.u32 	%r5561, [%rd41+20];
	xor.b32  	%r7599, %r7599, %r5561;
	ld.global.u32 	%r5562, [%rd41+24];
	xor.b32  	%r7782, %r7782, %r5562;
	ld.global.u32 	%r5563, [%rd41+28];
	xor.b32  	%r7781, %r7781, %r5563;
	ld.global.u32 	%r5564, [%rd41+32];
	xor.b32  	%r7780, %r7780, %r5564;
	ld.global.u32 	%r5565, [%rd41+36];
	xor.b32  	%r7595, %r7595, %r5565;
$L__BB2_545:
	and.b32  	%r5567, %r5549, 4;
	setp.eq.s32 	%p298, %r5567, 0;
	@%p298 bra 	$L__BB2_547;
	ld.global.u32 	%r5568, [%rd41+40];
	xor.b32  	%r7599, %r7599, %r5568;
	ld.global.u32 	%r5569, [%rd41+44];
	xor.b32  	%r7782, %r7782, %r5569;
	ld.global.u32 	%r5570, [%rd41+48];
	xor.b32  	%r7781, %r7781, %r5570;
	ld.global.u32 	%r5571, [%rd41+52];
	xor.b32  	%r7780, %r7780, %r5571;
	ld.global.u32 	%r5572, [%rd41+56];
	xor.b32  	%r7595, %r7595, %r5572;
$L__BB2_547:
	and.b32  	%r5574, %r5549, 8;
	setp.eq.s32 	%p299, %r5574, 0;
	@%p299 bra 	$L__BB2_549;
	ld.global.u32 	%r5575, [%rd41+60];
	xor.b32  	%r7599, %r7599, %r5575;
	ld.global.u32 	%r5576, [%rd41+64];
	xor.b32  	%r7782, %r7782, %r5576;
	ld.global.u32 	%r5577, [%rd41+68];
	xor.b32  	%r7781, %r7781, %r5577;
	ld.global.u32 	%r5578, [%rd41+72];
	xor.b32  	%r7780, %r7780, %r5578;
	ld.global.u32 	%r5579, [%rd41+76];
	xor.b32  	%r7595, %r7595, %r5579;
$L__BB2_549:
	and.b32  	%r5581, %r5549, 16;
	setp.eq.s32 	%p300, %r5581, 0;
	@%p300 bra 	$L__BB2_551;
	ld.global.u32 	%r5582, [%rd41+80];
	xor.b32  	%r7599, %r7599, %r5582;
	ld.global.u32 	%r5583, [%rd41+84];
	xor.b32  	%r7782, %r7782, %r5583;
	ld.global.u32 	%r5584, [%rd41+88];
	xor.b32  	%r7781, %r7781, %r5584;
	ld.global.u32 	%r5585, [%rd41+92];
	xor.b32  	%r7780, %r7780, %r5585;
	ld.global.u32 	%r5586, [%rd41+96];
	xor.b32  	%r7595, %r7595, %r5586;
$L__BB2_551:
	and.b32  	%r5588, %r5549, 32;
	setp.eq.s32 	%p301, %r5588, 0;
	@%p301 bra 	$L__BB2_553;
	ld.global.u32 	%r5589, [%rd41+100];
	xor.b32  	%r7599, %r7599, %r5589;
	ld.global.u32 	%r5590, [%rd41+104];
	xor.b32  	%r7782, %r7782, %r5590;
	ld.global.u32 	%r5591, [%rd41+108];
	xor.b32  	%r7781, %r7781, %r5591;
	ld.global.u32 	%r5592, [%rd41+112];
	xor.b32  	%r7780, %r7780, %r5592;
	ld.global.u32 	%r5593, [%rd41+116];
	xor.b32  	%r7595, %r7595, %r5593;
$L__BB2_553:
	and.b32  	%r5595, %r5549, 64;
	setp.eq.s32 	%p302, %r5595, 0;
	@%p302 bra 	$L__BB2_555;
	ld.global.u32 	%r5596, [%rd41+120];
	xor.b32  	%r7599, %r7599, %r5596;
	ld.global.u32 	%r5597, [%rd41+124];
	xor.b32  	%r7782, %r7782, %r5597;
	ld.global.u32 	%r5598, [%rd41+128];
	xor.b32  	%r7781, %r7781, %r5598;
	ld.global.u32 	%r5599, [%rd41+132];
	xor.b32  	%r7780, %r7780, %r5599;
	ld.global.u32 	%r5600, [%rd41+136];
	xor.b32  	%r7595, %r7595, %r5600;
$L__BB2_555:
	and.b32  	%r5602, %r5549, 128;
	setp.eq.s32 	%p303, %r5602, 0;
	@%p303 bra 	$L__BB2_557;
	ld.global.u32 	%r5603, [%rd41+140];
	xor.b32  	%r7599, %r7599, %r5603;
	ld.global.u32 	%r5604, [%rd41+144];
	xor.b32  	%r7782, %r7782, %r5604;
	ld.global.u32 	%r5605, [%rd41+148];
	xor.b32  	%r7781, %r7781, %r5605;
	ld.global.u32 	%r5606, [%rd41+152];
	xor.b32  	%r7780, %r7780, %r5606;
	ld.global.u32 	%r5607, [%rd41+156];
	xor.b32  	%r7595, %r7595, %r5607;
$L__BB2_557:
	and.b32  	%r5609, %r5549, 256;
	setp.eq.s32 	%p304, %r5609, 0;
	@%p304 bra 	$L__BB2_559;
	ld.global.u32 	%r5610, [%rd41+160];
	xor.b32  	%r7599, %r7599, %r5610;
	ld.global.u32 	%r5611, [%rd41+164];
	xor.b32  	%r7782, %r7782, %r5611;
	ld.global.u32 	%r5612, [%rd41+168];
	xor.b32  	%r7781, %r7781, %r5612;
	ld.global.u32 	%r5613, [%rd41+172];
	xor.b32  	%r7780, %r7780, %r5613;
	ld.global.u32 	%r5614, [%rd41+176];
	xor.b32  	%r7595, %r7595, %r5614;
$L__BB2_559:
	and.b32  	%r5616, %r5549, 512;
	setp.eq.s32 	%p305, %r5616, 0;
	@%p305 bra 	$L__BB2_561;
	ld.global.u32 	%r5617, [%rd41+180];
	xor.b32  	%r7599, %r7599, %r5617;
	ld.global.u32 	%r5618, [%rd41+184];
	xor.b32  	%r7782, %r7782, %r5618;
	ld.global.u32 	%r5619, [%rd41+188];
	xor.b32  	%r7781, %r7781, %r5619;
	ld.global.u32 	%r5620, [%rd41+192];
	xor.b32  	%r7780, %r7780, %r5620;
	ld.global.u32 	%r5621, [%rd41+196];
	xor.b32  	%r7595, %r7595, %r5621;
$L__BB2_561:
	and.b32  	%r5623, %r5549, 1024;
	setp.eq.s32 	%p306, %r5623, 0;
	@%p306 bra 	$L__BB2_563;
	ld.global.u32 	%r5624, [%rd41+200];
	xor.b32  	%r7599, %r7599, %r5624;
	ld.global.u32 	%r5625, [%rd41+204];
	xor.b32  	%r7782, %r7782, %r5625;
	ld.global.u32 	%r5626, [%rd41+208];
	xor.b32  	%r7781, %r7781, %r5626;
	ld.global.u32 	%r5627, [%rd41+212];
	xor.b32  	%r7780, %r7780, %r5627;
	ld.global.u32 	%r5628, [%rd41+216];
	xor.b32  	%r7595, %r7595, %r5628;
$L__BB2_563:
	and.b32  	%r5630, %r5549, 2048;
	setp.eq.s32 	%p307, %r5630, 0;
	@%p307 bra 	$L__BB2_565;
	ld.global.u32 	%r5631, [%rd41+220];
	xor.b32  	%r7599, %r7599, %r5631;
	ld.global.u32 	%r5632, [%rd41+224];
	xor.b32  	%r7782, %r7782, %r5632;
	ld.global.u32 	%r5633, [%rd41+228];
	xor.b32  	%r7781, %r7781, %r5633;
	ld.global.u32 	%r5634, [%rd41+232];
	xor.b32  	%r7780, %r7780, %r5634;
	ld.global.u32 	%r5635, [%rd41+236];
	xor.b32  	%r7595, %r7595, %r5635;
$L__BB2_565:
	and.b32  	%r5637, %r5549, 4096;
	setp.eq.s32 	%p308, %r5637, 0;
	@%p308 bra 	$L__BB2_567;
	ld.global.u32 	%r5638, [%rd41+240];
	xor.b32  	%r7599, %r7599, %r5638;
	ld.global.u32 	%r5639, [%rd41+244];
	xor.b32  	%r7782, %r7782, %r5639;
	ld.global.u32 	%r5640, [%rd41+248];
	xor.b32  	%r7781, %r7781, %r5640;
	ld.global.u32 	%r5641, [%rd41+252];
	xor.b32  	%r7780, %r7780, %r5641;
	ld.global.u32 	%r5642, [%rd41+256];
	xor.b32  	%r7595, %r7595, %r5642;
$L__BB2_567:
	and.b32  	%r5644, %r5549, 8192;
	setp.eq.s32 	%p309, %r5644, 0;
	@%p309 bra 	$L__BB2_569;
	ld.global.u32 	%r5645, [%rd41+260];
	xor.b32  	%r7599, %r7599, %r5645;
	ld.global.u32 	%r5646, [%rd41+264];
	xor.b32  	%r7782, %r7782, %r5646;
	ld.global.u32 	%r5647, [%rd41+268];
	xor.b32  	%r7781, %r7781, %r5647;
	ld.global.u32 	%r5648, [%rd41+272];
	xor.b32  	%r7780, %r7780, %r5648;
	ld.global.u32 	%r5649, [%rd41+276];
	xor.b32  	%r7595, %r7595, %r5649;
$L__BB2_569:
	and.b32  	%r5651, %r5549, 16384;
	setp.eq.s32 	%p310, %r5651, 0;
	@%p310 bra 	$L__BB2_571;
	ld.global.u32 	%r5652, [%rd41+280];
	xor.b32  	%r7599, %r7599, %r5652;
	ld.global.u32 	%r5653, [%rd41+284];
	xor.b32  	%r7782, %r7782, %r5653;
	ld.global.u32 	%r5654, [%rd41+288];
	xor.b32  	%r7781, %r7781, %r5654;
	ld.global.u32 	%r5655, [%rd41+292];
	xor.b32  	%r7780, %r7780, %r5655;
	ld.global.u32 	%r5656, [%rd41+296];
	xor.b32  	%r7595, %r7595, %r5656;
$L__BB2_571:
	and.b32  	%r5658, %r5549, 32768;
	setp.eq.s32 	%p311, %r5658, 0;
	@%p311 bra 	$L__BB2_573;
	ld.global.u32 	%r5659, [%rd41+300];
	xor.b32  	%r7599, %r7599, %r5659;
	ld.global.u32 	%r5660, [%rd41+304];
	xor.b32  	%r7782, %r7782, %r5660;
	ld.global.u32 	%r5661, [%rd41+308];
	xor.b32  	%r7781, %r7781, %r5661;
	ld.global.u32 	%r5662, [%rd41+312];
	xor.b32  	%r7780, %r7780, %r5662;
	ld.global.u32 	%r5663, [%rd41+316];
	xor.b32  	%r7595, %r7595, %r5663;
$L__BB2_573:
	add.s32 	%r7778, %r7778, 16;
	setp.ne.s32 	%p312, %r7778, 32;
	@%p312 bra 	$L__BB2_541;
	shl.b32 	%r5664, %r7772, 5;
	mad.lo.s32 	%r5665, %r7772, -31, %r5664;
	add.s32 	%r7772, %r5665, 1;
	setp.ne.s32 	%p313, %r7772, 5;
	@%p313 bra 	$L__BB2_540;
	st.local.u32 	[%rd3+4], %r7599;
	st.local.v2.u32 	[%rd3+8], {%r7782, %r7781};
	st.local.v2.u32 	[%rd3+16], {%r7780, %r7595};
$L__BB2_576:
	shr.u64 	%rd261, %rd37, 2;
	add.s32 	%r7582, %r7582, 1;
	setp.gt.u64 	%p314, %rd37, 3;
	@%p314 bra 	$L__BB2_464;
	ld.local.v2.u32 	{%r8149, %r8148}, [%rd7+24];
	ld.local.f32 	%f31, [%rd7+32];
	ld.local.f64 	%fd18, [%rd7+40];
$L__BB2_578:
	shr.u32 	%r5666, %r7599, 2;
	xor.b32  	%r5667, %r5666, %r7599;
	shl.b32 	%r5668, %r7595, 4;
	shl.b32 	%r5669, %r5667, 1;
	xor.b32  	%r5670, %r5669, %r5668;
	xor.b32  	%r5671, %r5670, %r5667;
	xor.b32  	%r5672, %r5671, %r7595;
	add.s32 	%r5673, %r2142, %r5672;
	add.s32 	%r5674, %r5673, 362437;
	cvt.rn.f32.u32 	%f18, %r5674;
	fma.rn.f32 	%f19, %f18, 0f2F800000, 0f2F000000;
	fma.rn.f32 	%f20, %f19, %f2, %f3;
	cvt.rzi.s32.f32 	%r8150, %f20;
	setp.ne.s32 	%p315, %r2141, %r8150;
	@%p315 bra 	$L__BB2_697;
	mov.u64 	%rd193, precalc_xorwow_matrix;
$L__BB2_580:
	mov.u32 	%r5675, %ctaid.x;
	mov.u32 	%r5676, %ntid.x;
	mov.u32 	%r5677, %tid.x;
	mad.lo.s32 	%r5678, %r5675, %r5676, %r5677;
	cvt.s64.s32 	%rd262, %r5678;
	setp.eq.s32 	%p316, %r5678, 0;
	st.local.v2.u32 	[%rd2+24], {%r8149, %r8148};
	st.local.f32 	[%rd2+32], %f31;
	st.local.f64 	[%rd2+40], %fd18;
	// begin inline asm
	mov.u64 	%rd190, %clock64;
	// end inline asm
	cvt.u32.u64 	%r5679, %rd190;
	xor.b32  	%r5680, %r5679, -1429050551;
	mul.lo.s32 	%r5681, %r5680, 1099087573;
	{ .reg .b32 tmp; mov.b64 {tmp, %r5682}, %rd190; }
	xor.b32  	%r5683, %r5682, -136515619;
	mul.lo.s32 	%r5684, %r5683, -1703105765;
	add.s32 	%r5685, %r5681, %r5684;
	add.s32 	%r2685, %r5685, 6615241;
	add.s32 	%r7884, %r5681, 123456789;
	st.local.v2.u32 	[%rd2], {%r2685, %r7884};
	xor.b32  	%r5686, %r5681, 362436069;
	add.s32 	%r5687, %r5684, 521288629;
	st.local.v2.u32 	[%rd2+8], {%r5686, %r5687};
	xor.b32  	%r5688, %r5684, 88675123;
	add.s32 	%r7880, %r5681, 5783321;
	st.local.v2.u32 	[%rd2+16], {%r5688, %r7880};
	@%p316 bra 	$L__BB2_695;
	mov.b32 	%r7867, 0;
$L__BB2_582:
	mov.u64 	%rd44, %rd262;
	and.b64  	%rd191, %rd44, 3;
	setp.eq.s64 	%p317, %rd191, 0;
	@%p317 bra 	$L__BB2_694;
	mul.wide.u32 	%rd192, %r7867, 3200;
	add.s64 	%rd45, %rd193, %rd192;
	mov.b32 	%r7880, 0;
	mov.u32 	%r7881, %r7880;
	mov.u32 	%r7882, %r7880;
	mov.u32 	%r7883, %r7880;
	mov.u32 	%r7884, %r7880;
	mov.u32 	%r7873, %r7880;
$L__BB2_584:
	mul.wide.u32 	%rd194, %r7873, 4;
	add.s64 	%rd195, %rd2, %rd194;
	ld.local.u32 	%r2697, [%rd195+4];
	shl.b32 	%r2698, %r7873, 5;
	mov.b32 	%r7879, 0;
$L__BB2_585:
	.pragma "nounroll";
	shr.u32 	%r5692, %r2697, %r7879;
	and.b32  	%r5693, %r5692, 1;
	setp.eq.b32 	%p318, %r5693, 1;
	not.pred 	%p319, %p318;
	add.s32 	%r5694, %r2698, %r7879;
	mul.lo.s32 	%r5695, %r5694, 5;
	mul.wide.u32 	%rd196, %r5695, 4;
	add.s64 	%rd46, %rd45, %rd196;
	@%p319 bra 	$L__BB2_587;
	ld.global.u32 	%r5696, [%rd46];
	xor.b32  	%r7884, %r7884, %r5696;
	ld.global.u32 	%r5697, [%rd46+4];
	xor.b32  	%r7883, %r7883, %r5697;
	ld.global.u32 	%r5698, [%rd46+8];
	xor.b32  	%r7882, %r7882, %r5698;
	ld.global.u32 	%r5699, [%rd46+12];
	xor.b32  	%r7881, %r7881, %r5699;
	ld.global.u32 	%r5700, [%rd46+16];
	xor.b32  	%r7880, %r7880, %r5700;
$L__BB2_587:
	and.b32  	%r5702, %r5692, 2;
	setp.eq.s32 	%p320, %r5702, 0;
	@%p320 bra 	$L__BB2_589;
	ld.global.u32 	%r5703, [%rd46+20];
	xor.b32  	%r7884, %r7884, %r5703;
	ld.global.u32 	%r5704, [%rd46+24];
	xor.b32  	%r7883, %r7883, %r5704;
	ld.global.u32 	%r5705, [%rd46+28];
	xor.b32  	%r7882, %r7882, %r5705;
	ld.global.u32 	%r5706, [%rd46+32];
	xor.b32  	%r7881, %r7881, %r5706;
	ld.global.u32 	%r5707, [%rd46+36];
	xor.b32  	%r7880, %r7880, %r5707;
$L__BB2_589:
	and.b32  	%r5709, %r5692, 4;
	setp.eq.s32 	%p321, %r5709, 0;
	@%p321 bra 	$L__BB2_591;
	ld.global.u32 	%r5710, [%rd46+40];
	xor.b32  	%r7884, %r7884, %r5710;
	ld.global.u32 	%r5711, [%rd46+44];
	xor.b32  	%r7883, %r7883, %r5711;
	ld.global.u32 	%r5712, [%rd46+48];
	xor.b32  	%r7882, %r7882, %r5712;
	ld.global.u32 	%r5713, [%rd46+52];
	xor.b32  	%r7881, %r7881, %r5713;
	ld.global.u32 	%r5714, [%rd46+56];
	xor.b32  	%r7880, %r7880, %r5714;
$L__BB2_591:
	and.b32  	%r5716, %r5692, 8;
	setp.eq.s32 	%p322, %r5716, 0;
	@%p322 bra 	$L__BB2_593;
	ld.global.u32 	%r5717, [%rd46+60];
	xor.b32  	%r7884, %r7884, %r5717;
	ld.global.u32 	%r5718, [%rd46+64];
	xor.b32  	%r7883, %r7883, %r5718;
	ld.global.u32 	%r5719, [%rd46+68];
	xor.b32  	%r7882, %r7882, %r5719;
	ld.global.u32 	%r5720, [%rd46+72];
	xor.b32  	%r7881, %r7881, %r5720;
	ld.global.u32 	%r5721, [%rd46+76];
	xor.b32  	%r7880, %r7880, %r5721;
$L__BB2_593:
	and.b32  	%r5723, %r5692, 16;
	setp.eq.s32 	%p323, %r5723, 0;
	@%p323 bra 	$L__BB2_595;
	ld.global.u32 	%r5724, [%rd46+80];
	xor.b32  	%r7884, %r7884, %r5724;
	ld.global.u32 	%r5725, [%rd46+84];
	xor.b32  	%r7883, %r7883, %r5725;
	ld.global.u32 	%r5726, [%rd46+88];
	xor.b32  	%r7882, %r7882, %r5726;
	ld.global.u32 	%r5727, [%rd46+92];
	xor.b32  	%r7881, %r7881, %r5727;
	ld.global.u32 	%r5728, [%rd46+96];
	xor.b32  	%r7880, %r7880, %r5728;
$L__BB2_595:
	and.b32  	%r5730, %r5692, 32;
	setp.eq.s32 	%p324, %r5730, 0;
	@%p324 bra 	$L__BB2_597;
	ld.global.u32 	%r5731, [%rd46+100];
	xor.b32  	%r7884, %r7884, %r5731;
	ld.global.u32 	%r5732, [%rd46+104];
	xor.b32  	%r7883, %r7883, %r5732;
	ld.global.u32 	%r5733, [%rd46+108];
	xor.b32  	%r7882, %r7882, %r5733;
	ld.global.u32 	%r5734, [%rd46+112];
	xor.b32  	%r7881, %r7881, %r5734;
	ld.global.u32 	%r5735, [%rd46+116];
	xor.b32  	%r7880, %r7880, %r5735;
$L__BB2_597:
	and.b32  	%r5737, %r5692, 64;
	setp.eq.s32 	%p325, %r5737, 0;
	@%p325 bra 	$L__BB2_599;
	ld.global.u32 	%r5738, [%rd46+120];
	xor.b32  	%r7884, %r7884, %r5738;
	ld.global.u32 	%r5739, [%rd46+124];
	xor.b32  	%r7883, %r7883, %r5739;
	ld.global.u32 	%r5740, [%rd46+128];
	xor.b32  	%r7882, %r7882, %r5740;
	ld.global.u32 	%r5741, [%rd46+132];
	xor.b32  	%r7881, %r7881, %r5741;
	ld.global.u32 	%r5742, [%rd46+136];
	xor.b32  	%r7880, %r7880, %r5742;
$L__BB2_599:
	and.b32  	%r5744, %r5692, 128;
	setp.eq.s32 	%p326, %r5744, 0;
	@%p326 bra 	$L__BB2_601;
	ld.global.u32 	%r5745, [%rd46+140];
	xor.b32  	%r7884, %r7884, %r5745;
	ld.global.u32 	%r5746, [%rd46+144];
	xor.b32  	%r7883, %r7883, %r5746;
	ld.global.u32 	%r5747, [%rd46+148];
	xor.b32  	%r7882, %r7882, %r5747;
	ld.global.u32 	%r5748, [%rd46+152];
	xor.b32  	%r7881, %r7881, %r5748;
	ld.global.u32 	%r5749, [%rd46+156];
	xor.b32  	%r7880, %r7880, %r5749;
$L__BB2_601:
	and.b32  	%r5751, %r5692, 256;
	setp.eq.s32 	%p327, %r5751, 0;
	@%p327 bra 	$L__BB2_603;
	ld.global.u32 	%r5752, [%rd46+160];
	xor.b32  	%r7884, %r7884, %r5752;
	ld.global.u32 	%r5753, [%rd46+164];
	xor.b32  	%r7883, %r7883, %r5753;
	ld.global.u32 	%r5754, [%rd46+168];
	xor.b32  	%r7882, %r7882, %r5754;
	ld.global.u32 	%r5755, [%rd46+172];
	xor.b32  	%r7881, %r7881, %r5755;
	ld.global.u32 	%r5756, [%rd46+176];
	xor.b32  	%r7880, %r7880, %r5756;
$L__BB2_603:
	and.b32  	%r5758, %r5692, 512;
	setp.eq.s32 	%p328, %r5758, 0;
	@%p328 bra 	$L__BB2_605;
	ld.global.u32 	%r5759, [%rd46+180];
	xor.b32  	%r7884, %r7884, %r5759;
	ld.global.u32 	%r5760, [%rd46+184];
	xor.b32  	%r7883, %r7883, %r5760;
	ld.global.u32 	%r5761, [%rd46+188];
	xor.b32  	%r7882, %r7882, %r5761;
	ld.global.u32 	%r5762, [%rd46+192];
	xor.b32  	%r7881, %r7881, %r5762;
	ld.global.u32 	%r5763, [%rd46+196];
	xor.b32  	%r7880, %r7880, %r5763;
$L__BB2_605:
	and.b32  	%r5765, %r5692, 1024;
	setp.eq.s32 	%p329, %r5765, 0;
	@%p329 bra 	$L__BB2_607;
	ld.global.u32 	%r5766, [%rd46+200];
	xor.b32  	%r7884, %r7884, %r5766;
	ld.global.u32 	%r5767, [%rd46+204];
	xor.b32  	%r7883, %r7883, %r5767;
	ld.global.u32 	%r5768, [%rd46+208];
	xor.b32  	%r7882, %r7882, %r5768;
	ld.global.u32 	%r5769, [%rd46+212];
	xor.b32  	%r7881, %r7881, %r5769;
	ld.global.u32 	%r5770, [%rd46+216];
	xor.b32  	%r7880, %r7880, %r5770;
$L__BB2_607:
	and.b32  	%r5772, %r5692, 2048;
	setp.eq.s32 	%p330, %r5772, 0;
	@%p330 bra 	$L__BB2_609;
	ld.global.u32 	%r5773, [%rd46+220];
	xor.b32  	%r7884, %r7884, %r5773;
	ld.global.u32 	%r5774, [%rd46+224];
	xor.b32  	%r7883, %r7883, %r5774;
	ld.global.u32 	%r5775, [%rd46+228];
	xor.b32  	%r7882, %r7882, %r5775;
	ld.global.u32 	%r5776, [%rd46+232];
	xor.b32  	%r7881, %r7881, %r5776;
	ld.global.u32 	%r5777, [%rd46+236];
	xor.b32  	%r7880, %r7880, %r5777;
$L__BB2_609:
	and.b32  	%r5779, %r5692, 4096;
	setp.eq.s32 	%p331, %r5779, 0;
	@%p331 bra 	$L__BB2_611;
	ld.global.u32 	%r5780, [%rd46+240];
	xor.b32  	%r7884, %r7884, %r5780;
	ld.global.u32 	%r5781, [%rd46+244];
	xor.b32  	%r7883, %r7883, %r5781;
	ld.global.u32 	%r5782, [%rd46+248];
	xor.b32  	%r7882, %r7882, %r5782;
	ld.global.u32 	%r5783, [%rd46+252];
	xor.b32  	%r7881, %r7881, %r5783;
	ld.global.u32 	%r5784, [%rd46+256];
	xor.b32  	%r7880, %r7880, %r5784;
$L__BB2_611:
	and.b32  	%r5786, %r5692, 8192;
	setp.eq.s32 	%p332, %r5786, 0;
	@%p332 bra 	$L__BB2_613;
	ld.global.u32 	%r5787, [%rd46+260];
	xor.b32  	%r7884, %r7884, %r5787;
	ld.global.u32 	%r5788, [%rd46+264];
	xor.b32  	%r7883, %r7883, %r5788;
	ld.global.u32 	%r5789, [%rd46+268];
	xor.b32  	%r7882, %r7882, %r5789;
	ld.global.u32 	%r5790, [%rd46+272];
	xor.b32  	%r7881, %r7881, %r5790;
	ld.global.u32 	%r5791, [%rd46+276];
	xor.b32  	%r7880, %r7880, %r5791;
$L__BB2_613:
	and.b32  	%r5793, %r5692, 16384;
	setp.eq.s32 	%p333, %r5793, 0;
	@%p333 bra 	$L__BB2_615;
	ld.global.u32 	%r5794, [%rd46+280];
	xor.b32  	%r7884, %r7884, %r5794;
	ld.global.u32 	%r5795, [%rd46+284];
	xor.b32  	%r7883, %r7883, %r5795;
	ld.global.u32 	%r5796, [%rd46+288];
	xor.b32  	%r7882, %r7882, %r5796;
	ld.global.u32 	%r5797, [%rd46+292];
	xor.b32  	%r7881, %r7881, %r5797;
	ld.global.u32 	%r5798, [%rd46+296];
	xor.b32  	%r7880, %r7880, %r5798;
$L__BB2_615:
	and.b32  	%r5800, %r5692, 32768;
	setp.eq.s32 	%p334, %r5800, 0;
	@%p334 bra 	$L__BB2_617;
	ld.global.u32 	%r5801, [%rd46+300];
	xor.b32  	%r7884, %r7884, %r5801;
	ld.global.u32 	%r5802, [%rd46+304];
	xor.b32  	%r7883, %r7883, %r5802;
	ld.global.u32 	%r5803, [%rd46+308];
	xor.b32  	%r7882, %r7882, %r5803;
	ld.global.u32 	%r5804, [%rd46+312];
	xor.b32  	%r7881, %r7881, %r5804;
	ld.global.u32 	%r5805, [%rd46+316];
	xor.b32  	%r7880, %r7880, %r5805;
$L__BB2_617:
	add.s32 	%r7879, %r7879, 16;
	setp.ne.s32 	%p335, %r7879, 32;
	@%p335 bra 	$L__BB2_585;
	mad.lo.s32 	%r5806, %r7873, -31, %r2698;
	add.s32 	%r7873, %r5806, 1;
	setp.ne.s32 	%p336, %r7873, 5;
	@%p336 bra 	$L__BB2_584;
	st.local.u32 	[%rd2+4], %r7884;
	st.local.v2.u32 	[%rd2+8], {%r7883, %r7882};
	st.local.v2.u32 	[%rd2+16], {%r7881, %r7880};
	and.b64  	%rd197, %rd44, 3;
	setp.eq.s64 	%p337, %rd197, 1;
	@%p337 bra 	$L__BB2_694;
	mov.b32 	%r7880, 0;
	mov.u32 	%r7973, %r7880;
	mov.u32 	%r7974, %r7880;
	mov.u32 	%r7975, %r7880;
	mov.u32 	%r7884, %r7880;
	mov.u32 	%r7965, %r7880;
$L__BB2_621:
	mul.wide.u32 	%rd198, %r7965, 4;
	add.s64 	%rd199, %rd2, %rd198;
	ld.local.u32 	%r2873, [%rd199+4];
	shl.b32 	%r2874, %r7965, 5;
	mov.b32 	%r7971, 0;
$L__BB2_622:
	.pragma "nounroll";
	shr.u32 	%r5809, %r2873, %r7971;
	and.b32  	%r5810, %r5809, 1;
	setp.eq.b32 	%p338, %r5810, 1;
	not.pred 	%p339, %p338;
	add.s32 	%r5811, %r2874, %r7971;
	mul.lo.s32 	%r5812, %r5811, 5;
	mul.wide.u32 	%rd200, %r5812, 4;
	add.s64 	%rd47, %rd45, %rd200;
	@%p339 bra 	$L__BB2_624;
	ld.global.u32 	%r5813, [%rd47];
	xor.b32  	%r7884, %r7884, %r5813;
	ld.global.u32 	%r5814, [%rd47+4];
	xor.b32  	%r7975, %r7975, %r5814;
	ld.global.u32 	%r5815, [%rd47+8];
	xor.b32  	%r7974, %r7974, %r5815;
	ld.global.u32 	%r5816, [%rd47+12];
	xor.b32  	%r7973, %r7973, %r5816;
	ld.global.u32 	%r5817, [%rd47+16];
	xor.b32  	%r7880, %r7880, %r5817;
$L__BB2_624:
	and.b32  	%r5819, %r5809, 2;
	setp.eq.s32 	%p340, %r5819, 0;
	@%p340 bra 	$L__BB2_626;
	ld.global.u32 	%r5820, [%rd47+20];
	xor.b32  	%r7884, %r7884, %r5820;
	ld.global.u32 	%r5821, [%rd47+24];
	xor.b32  	%r7975, %r7975, %r5821;
	ld.global.u32 	%r5822, [%rd47+28];
	xor.b32  	%r7974, %r7974, %r5822;
	ld.global.u32 	%r5823, [%rd47+32];
	xor.b32  	%r7973, %r7973, %r5823;
	ld.global.u32 	%r5824, [%rd47+36];
	xor.b32  	%r7880, %r7880, %r5824;
$L__BB2_626:
	and.b32  	%r5826, %r5809, 4;
	setp.eq.s32 	%p341, %r5826, 0;
	@%p341 bra 	$L__BB2_628;
	ld.global.u32 	%r5827, [%rd47+40];
	xor.b32  	%r7884, %r7884, %r5827;
	ld.global.u32 	%r5828, [%rd47+44];
	xor.b32  	%r7975, %r7975, %r5828;
	ld.global.u32 	%r5829, [%rd47+48];
	xor.b32  	%r7974, %r7974, %r5829;
	ld.global.u32 	%r5830, [%rd47+52];
	xor.b32  	%r7973, %r7973, %r5830;
	ld.global.u32 	%r5831, [%rd47+56];
	xor.b32  	%r7880, %r7880, %r5831;
$L__BB2_628:
	and.b32  	%r5833, %r5809, 8;
	setp.eq.s32 	%p342, %r5833, 0;
	@%p342 bra 	$L__BB2_630;
	ld.global.u32 	%r5834, [%rd47+60];
	xor.b32  	%r7884, %r7884, %r5834;
	ld.global.u32 	%r5835, [%rd47+64];
	xor.b32  	%r7975, %r7975, %r5835;
	ld.global.u32 	%r5836, [%rd47+68];
	xor.b32  	%r7974, %r7974, %r5836;
	ld.global.u32 	%r5837, [%rd47+72];
	xor.b32  	%r7973, %r7973, %r5837;
	ld.global.u32 	%r5838, [%rd47+76];
	xor.b32  	%r7880, %r7880, %r5838;
$L__BB2_630:
	and.b32  	%r5840, %r5809, 16;
	setp.eq.s32 	%p343, %r5840, 0;
	@%p343 bra 	$L__BB2_632;
	ld.global.u32 	%r5841, [%rd47+80];
	xor.b32  	%r7884, %r7884, %r5841;
	ld.global.u32 	%r5842, [%rd47+84];
	xor.b32  	%r7975, %r7975, %r5842;
	ld.global.u32 	%r5843, [%rd47+88];
	xor.b32  	%r7974, %r7974, %r5843;
	ld.global.u32 	%r5844, [%rd47+92];
	xor.b32  	%r7973, %r7973, %r5844;
	ld.global.u32 	%r5845, [%rd47+96];
	xor.b32  	%r7880, %r7880, %r5845;
$L__BB2_632:
	and.b32  	%r5847, %r5809, 32;
	setp.eq.s32 	%p344, %r5847, 0;
	@%p344 bra 	$L__BB2_634;
	ld.global.u32 	%r5848, [%rd47+100];
	xor.b32  	%r7884, %r7884, %r5848;
	ld.global.u32 	%r5849, [%rd47+104];
	xor.b32  	%r7975, %r7975, %r5849;
	ld.global.u32 	%r5850, [%rd47+108];
	xor.b32  	%r7974, %r7974, %r5850;
	ld.global.u32 	%r5851, [%rd47+112];
	xor.b32  	%r7973, %r7973, %r5851;
	ld.global.u32 	%r5852, [%rd47+116];
	xor.b32  	%r7880, %r7880, %r5852;
$L__BB2_634:
	and.b32  	%r5854, %r5809, 64;
	setp.eq.s32 	%p345, %r5854, 0;
	@%p345 bra 	$L__BB2_636;
	ld.global.u32 	%r5855, [%rd47+120];
	xor.b32  	%r7884, %r7884, %r5855;
	ld.global.u32 	%r5856, [%rd47+124];
	xor.b32  	%r7975, %r7975, %r5856;
	ld.global.u32 	%r5857, [%rd47+128];
	xor.b32  	%r7974, %r7974, %r5857;
	ld.global.u32 	%r5858, [%rd47+132];
	xor.b32  	%r7973, %r7973, %r5858;
	ld.global.u32 	%r5859, [%rd47+136];
	xor.b32  	%r7880, %r7880, %r5859;
$L__BB2_636:
	and.b32  	%r5861, %r5809, 128;
	setp.eq.s32 	%p346, %r5861, 0;
	@%p346 bra 	$L__BB2_638;
	ld.global.u32 	%r5862, [%rd47+140];
	xor.b32  	%r7884, %r7884, %r5862;
	ld.global.u32 	%r5863, [%rd47+144];
	xor.b32  	%r7975, %r7975, %r5863;
	ld.global.u32 	%r5864, [%rd47+148];
	xor.b32  	%r7974, %r7974, %r5864;
	ld.global.u32 	%r5865, [%rd47+152];
	xor.b32  	%r7973, %r7973, %r5865;
	ld.global.u32 	%r5866, [%rd47+156];
	xor.b32  	%r7880, %r7880, %r5866;
$L__BB2_638:
	and.b32  	%r5868, %r5809, 256;
	setp.eq.s32 	%p347, %r5868, 0;
	@%p347 bra 	$L__BB2_640;
	ld.global.u32 	%r5869, [%rd47+160];
	xor.b32  	%r7884, %r7884, %r5869;
	ld.global.u32 	%r5870, [%rd47+164];
	xor.b32  	%r7975, %r7975, %r5870;
	ld.global.u32 	%r5871, [%rd47+168];
	xor.b32  	%r7974, %r7974, %r5871;
	ld.global.u32 	%r5872, [%rd47+172];
	xor.b32  	%r7973, %r7973, %r5872;
	ld.global.u32 	%r5873, [%rd47+176];
	xor.b32  	%r7880, %r7880, %r5873;
$L__BB2_640:
	and.b32  	%r5875, %r5809, 512;
	setp.eq.s32 	%p348, %r5875, 0;
	@%p348 bra 	$L__BB2_642;
	ld.global.u32 	%r5876, [%rd47+180];
	xor.b32  	%r7884, %r7884, %r5876;
	ld.global.u32 	%r5877, [%rd47+184];
	xor.b32  	%r7975, %r7975, %r5877;
	ld.global.u32 	%r5878, [%rd47+188];
	xor.b32  	%r7974, %r7974, %r5878;
	ld.global.u32 	%r5879, [%rd47+192];
	xor.b32  	%r7973, %r7973, %r5879;
	ld.global.u32 	%r5880, [%rd47+196];
	xor.b32  	%r7880, %r7880, %r5880;
$L__BB2_642:
	and.b32  	%r5882, %r5809, 1024;
	setp.eq.s32 	%p349, %r5882, 0;
	@%p349 bra 	$L__BB2_644;
	ld.global.u32 	%r5883, [%rd47+200];
	xor.b32  	%r7884, %r7884, %r5883;
	ld.global.u32 	%r5884, [%rd47+204];
	xor.b32  	%r7975, %r7975, %r5884;
	ld.global.u32 	%r5885, [%rd47+208];
	xor.b32  	%r7974, %r7974, %r5885;
	ld.global.u32 	%r5886, [%rd47+212];
	xor.b32  	%r7973, %r7973, %r5886;
	ld.global.u32 	%r5887, [%rd47+216];
	xor.b32  	%r7880, %r7880, %r5887;
$L__BB2_644:
	and.b32  	%r5889, %r5809, 2048;
	setp.eq.s32 	%p350, %r5889, 0;
	@%p350 bra 	$L__BB2_646;
	ld.global.u32 	%r5890, [%rd47+220];
	xor.b32  	%r7884, %r7884, %r5890;
	ld.global.u32 	%r5891, [%rd47+224];
	xor.b32  	%r7975, %r7975, %r5891;
	ld.global.u32 	%r5892, [%rd47+228];
	xor.b32  	%r7974, %r7974, %r5892;
	ld.global.u32 	%r5893, [%rd47+232];
	xor.b32  	%r7973, %r7973, %r5893;
	ld.global.u32 	%r5894, [%rd47+236];
	xor.b32  	%r7880, %r7880, %r5894;
$L__BB2_646:
	and.b32  	%r5896, %r5809, 4096;
	setp.eq.s32 	%p351, %r5896, 0;
	@%p351 bra 	$L__BB2_648;
	ld.global.u32 	%r5897, [%rd47+240];
	xor.b32  	%r7884, %r7884, %r5897;
	ld.global.u32 	%r5898, [%rd47+244];
	xor.b32  	%r7975, %r7975, %r5898;
	ld.global.u32 	%r5899, [%rd47+248];
	xor.b32  	%r7974, %r7974, %r5899;
	ld.global.u32 	%r5900, [%rd47+252];
	xor.b32  	%r7973, %r7973, %r5900;
	ld.global.u32 	%r5901, [%rd47+256];
	xor.b32  	%r7880, %r7880, %r5901;
$L__BB2_648:
	and.b32  	%r5903, %r5809, 8192;
	setp.eq.s32 	%p352, %r5903, 0;
	@%p352 bra 	$L__BB2_650;
	ld.global.u32 	%r5904, [%rd47+260];
	xor.b32  	%r7884, %r7884, %r5904;
	ld.global.u32 	%r5905, [%rd47+264];
	xor.b32  	%r7975, %r7975, %r5905;
	ld.global.u32 	%r5906, [%rd47+268];
	xor.b32  	%r7974, %r7974, %r5906;
	ld.global.u32 	%r5907, [%rd47+272];
	xor.b32  	%r7973, %r7973, %r5907;
	ld.global.u32 	%r5908, [%rd47+276];
	xor.b32  	%r7880, %r7880, %r5908;
$L__BB2_650:
	and.b32  	%r5910, %r5809, 16384;
	setp.eq.s32 	%p353, %r5910, 0;
	@%p353 bra 	$L__BB2_652;
	ld.global.u32 	%r5911, [%rd47+280];
	xor.b32  	%r7884, %r7884, %r5911;
	ld.global.u32 	%r5912, [%rd47+284];
	xor.b32  	%r7975, %r7975, %r5912;
	ld.global.u32 	%r5913, [%rd47+288];
	xor.b32  	%r7974, %r7974, %r5913;
	ld.global.u32 	%r5914, [%rd47+292];
	xor.b32  	%r7973, %r7973, %r5914;
	ld.global.u32 	%r5915, [%rd47+296];
	xor.b32  	%r7880, %r7880, %r5915;
$L__BB2_652:
	and.b32  	%r5917, %r5809, 32768;
	setp.eq.s32 	%p354, %r5917, 0;
	@%p354 bra 	$L__BB2_654;
	ld.global.u32 	%r5918, [%rd47+300];
	xor.b32  	%r7884, %r7884, %r5918;
	ld.global.u32 	%r5919, [%rd47+304];
	xor.b32  	%r7975, %r7975, %r5919;
	ld.global.u32 	%r5920, [%rd47+308];
	xor.b32  	%r7974, %r7974, %r5920;
	ld.global.u32 	%r5921, [%rd47+312];
	xor.b32  	%r7973, %r7973, %r5921;
	ld.global.u32 	%r5922, [%rd47+316];
	xor.b32  	%r7880, %r7880, %r5922;
$L__BB2_654:
	add.s32 	%r7971, %r7971, 16;
	setp.ne.s32 	%p355, %r7971, 32;
	@%p355 bra 	$L__BB2_622;
	mad.lo.s32 	%r5923, %r7965, -31, %r2874;
	add.s32 	%r7965, %r5923, 1;
	setp.ne.s32 	%p356, %r7965, 5;
	@%p356 bra 	$L__BB2_621;
	st.local.u32 	[%rd2+4], %r7884;
	st.local.v2.u32 	[%rd2+8], {%r7975, %r7974};
	st.local.v2.u32 	[%rd2+16], {%r7973, %r7880};
	and.b64  	%rd201, %rd44, 3;
	setp.ne.s64 	%p357, %rd201, 3;
	@%p357 bra 	$L__BB2_694;
	mov.b32 	%r7880, 0;
	mov.u32 	%r8065, %r7880;
	mov.u32 	%r8066, %r7880;
	mov.u32 	%r8067, %r7880;
	mov.u32 	%r7884, %r7880;
	mov.u32 	%r8057, %r7880;
$L__BB2_658:
	mul.wide.u32 	%rd202, %r8057, 4;
	add.s64 	%rd203, %rd2, %rd202;
	ld.local.u32 	%r3049, [%rd203+4];
	shl.b32 	%r3050, %r8057, 5;
	mov.b32 	%r8063, 0;
$L__BB2_659:
	.pragma "nounroll";
	shr.u32 	%r5926, %r3049, %r8063;
	and.b32  	%r5927, %r5926, 1;
	setp.eq.b32 	%p358, %r5927, 1;
	not.pred 	%p359, %p358;
	add.s32 	%r5928, %r3050, %r8063;
	mul.lo.s32 	%r5929, %r5928, 5;
	mul.wide.u32 	%rd204, %r5929, 4;
	add.s64 	%rd48, %rd45, %rd204;
	@%p359 bra 	$L__BB2_661;
	ld.global.u32 	%r5930, [%rd48];
	xor.b32  	%r7884, %r7884, %r5930;
	ld.global.u32 	%r5931, [%rd48+4];
	xor.b32  	%r8067, %r8067, %r5931;
	ld.global.u32 	%r5932, [%rd48+8];
	xor.b32  	%r8066, %r8066, %r5932;
	ld.global.u32 	%r5933, [%rd48+12];
	xor.b32  	%r8065, %r8065, %r5933;
	ld.global.u32 	%r5934, [%rd48+16];
	xor.b32  	%r7880, %r7880, %r5934;
$L__BB2_661:
	and.b32  	%r5936, %r5926, 2;
	setp.eq.s32 	%p360, %r5936, 0;
	@%p360 bra 	$L__BB2_663;
	ld.global.u32 	%r5937, [%rd48+20];
	xor.b32  	%r7884, %r7884, %r5937;
	ld.global.u32 	%r5938, [%rd48+24];
	xor.b32  	%r8067, %r8067, %r5938;
	ld.global.u32 	%r5939, [%rd48+28];
	xor.b32  	%r8066, %r8066, %r5939;
	ld.global.u32 	%r5940, [%rd48+32];
	xor.b32  	%r8065, %r8065, %r5940;
	ld.global.u32 	%r5941, [%rd48+36];
	xor.b32  	%r7880, %r7880, %r5941;
$L__BB2_663:
	and.b32  	%r5943, %r5926, 4;
	setp.eq.s32 	%p361, %r5943, 0;
	@%p361 bra 	$L__BB2_665;
	ld.global.u32 	%r5944, [%rd48+40];
	xor.b32  	%r7884, %r7884, %r5944;
	ld.global.u32 	%r5945, [%rd48+44];
	xor.b32  	%r8067, %r8067, %r5945;
	ld.global.u32 	%r5946, [%rd48+48];
	xor.b32  	%r8066, %r8066, %r5946;
	ld.global.u32 	%r5947, [%rd48+52];
	xor.b32  	%r8065, %r8065, %r5947;
	ld.global.u32 	%r5948, [%rd48+56];
	xor.b32  	%r7880, %r7880, %r5948;
$L__BB2_665:
	and.b32  	%r5950, %r5926, 8;
	setp.eq.s32 	%p362, %r5950, 0;
	@%p362 bra 	$L__BB2_667;
	ld.global.u32 	%r5951, [%rd48+60];
	xor.b32  	%r7884, %r7884, %r5951;
	ld.global.u32 	%r5952, [%rd48+64];
	xor.b32  	%r8067, %r8067, %r5952;
	ld.global.u32 	%r5953, [%rd48+68];
	xor.b32  	%r8066, %r8066, %r5953;
	ld.global.u32 	%r5954, [%rd48+72];
	xor.b32  	%r8065, %r8065, %r5954;
	ld.global.u32 	%r5955, [%rd48+76];
	xor.b32  	%r7880, %r7880, %r5955;
$L__BB2_667:
	and.b32  	%r5957, %r5926, 16;
	setp.eq.s32 	%p363, %r5957, 0;
	@%p363 bra 	$L__BB2_669;
	ld.global.u32 	%r5958, [%rd48+80];
	xor.b32  	%r7884, %r7884, %r5958;
	ld.global.u32 	%r5959, [%rd48+84];
	xor.b32  	%r8067, %r8067, %r5959;
	ld.global.u32 	%r5960, [%rd48+88];
	xor.b32  	%r8066, %r8066, %r5960;
	ld.global.u32 	%r5961, [%rd48+92];
	xor.b32  	%r8065, %r8065, %r5961;
	ld.global.u32 	%r5962, [%rd48+96];
	xor.b32  	%r7880, %r7880, %r5962;
$L__BB2_669:
	and.b32  	%r5964, %r5926, 32;
	setp.eq.s32 	%p364, %r5964, 0;
	@%p364 bra 	$L__BB2_671;
	ld.global.u32 	%r5965, [%rd48+100];
	xor.b32  	%r7884, %r7884, %r5965;
	ld.global.u32 	%r5966, [%rd48+104];
	xor.b32  	%r8067, %r8067, %r5966;
	ld.global.u32 	%r5967, [%rd48+108];
	xor.b32  	%r8066, %r8066, %r5967;
	ld.global.u32 	%r5968, [%rd48+112];
	xor.b32  	%r8065, %r8065, %r5968;
	ld.global.u32 	%r5969, [%rd48+116];
	xor.b32  	%r7880, %r7880, %r5969;
$L__BB2_671:
	and.b32  	%r5971, %r5926, 64;
	setp.eq.s32 	%p365, %r5971, 0;
	@%p365 bra 	$L__BB2_673;
	ld.global.u32 	%r5972, [%rd48+120];
	xor.b32  	%r7884, %r7884, %r5972;
	ld.global.u32 	%r5973, [%rd48+124];
	xor.b32  	%r8067, %r8067, %r5973;
	ld.global.u32 	%r5974, [%rd48+128];
	xor.b32  	%r8066, %r8066, %r5974;
	ld.global.u32 	%r5975, [%rd48+132];
	xor.b32  	%r8065, %r8065, %r5975;
	ld.global.u32 	%r5976, [%rd48+136];
	xor.b32  	%r7880, %r7880, %r5976;
$L__BB2_673:
	and.b32  	%r5978, %r5926, 128;
	setp.eq.s32 	%p366, %r5978, 0;
	@%p366 bra 	$L__BB2_675;
	ld.global.u32 	%r5979, [%rd48+140];
	xor.b32  	%r7884, %r7884, %r5979;
	ld.global.u32 	%r5980, [%rd48+144];
	xor.b32  	%r8067, %r8067, %r5980;
	ld.global.u32 	%r5981, [%rd48+148];
	xor.b32  	%r8066, %r8066, %r5981;
	ld.global.u32 	%r5982, [%rd48+152];
	xor.b32  	%r8065, %r8065, %r5982;
	ld.global.u32 	%r5983, [%rd48+156];
	xor.b32  	%r7880, %r7880, %r5983;
$L__BB2_675:
	and.b32  	%r5985, %r5926, 256;
	setp.eq.s32 	%p367, %r5985, 0;
	@%p367 bra 	$L__BB2_677;
	ld.global.u32 	%r5986, [%rd48+160];
	xor.b32  	%r7884, %r7884, %r5986;
	ld.global.u32 	%r5987, [%rd48+164];
	xor.b32  	%r8067, %r8067, %r5987;
	ld.global.u32 	%r5988, [%rd48+168];
	xor.b32  	%r8066, %r8066, %r5988;
	ld.global.u32 	%r5989, [%rd48+172];
	xor.b32  	%r8065, %r8065, %r5989;
	ld.global.u32 	%r5990, [%rd48+176];
	xor.b32  	%r7880, %r7880, %r5990;
$L__BB2_677:
	and.b32  	%r5992, %r5926, 512;
	setp.eq.s32 	%p368, %r5992, 0;
	@%p368 bra 	$L__BB2_679;
	ld.global.u32 	%r5993, [%rd48+180];
	xor.b32  	%r7884, %r7884, %r5993;
	ld.global.u32 	%r5994, [%rd48+184];
	xor.b32  	%r8067, %r8067, %r5994;
	ld.global.u32 	%r5995, [%rd48+188];
	xor.b32  	%r8066, %r8066, %r5995;
	ld.global.u32 	%r5996, [%rd48+192];
	xor.b32  	%r8065, %r8065, %r5996;
	ld.global.u32 	%r5997, [%rd48+196];
	xor.b32  	%r7880, %r7880, %r5997;
$L__BB2_679:
	and.b32  	%r5999, %r5926, 1024;
	setp.eq.s32 	%p369, %r5999, 0;
	@%p369 bra 	$L__BB2_681;
	ld.global.u32 	%r6000, [%rd48+200];
	xor.b32  	%r7884, %r7884, %r6000;
	ld.global.u32 	%r6001, [%rd48+204];
	xor.b32  	%r8067, %r8067, %r6001;
	ld.global.u32 	%r6002, [%rd48+208];
	xor.b32  	%r8066, %r8066, %r6002;
	ld.global.u32 	%r6003, [%rd48+212];
	xor.b32  	%r8065, %r8065, %r6003;
	ld.global.u32 	%r6004, [%rd48+216];
	xor.b32  	%r7880, %r7880, %r6004;
$L__BB2_681:
	and.b32  	%r6006, %r5926, 2048;
	setp.eq.s32 	%p370, %r6006, 0;
	@%p370 bra 	$L__BB2_683;
	ld.global.u32 	%r6007, [%rd48+220];
	xor.b32  	%r7884, %r7884, %r6007;
	ld.global.u32 	%r6008, [%rd48+224];
	xor.b32  	%r8067, %r8067, %r6008;
	ld.global.u32 	%r6009, [%rd48+228];
	xor.b32  	%r8066, %r8066, %r6009;
	ld.global.u32 	%r6010, [%rd48+232];
	xor.b32  	%r8065, %r8065, %r6010;
	ld.global.u32 	%r6011, [%rd48+236];
	xor.b32  	%r7880, %r7880, %r6011;
$L__BB2_683:
	and.b32  	%r6013, %r5926, 4096;
	setp.eq.s32 	%p371, %r6013, 0;
	@%p371 bra 	$L__BB2_685;
	ld.global.u32 	%r6014, [%rd48+240];
	xor.b32  	%r7884, %r7884, %r6014;
	ld.global.u32 	%r6015, [%rd48+244];
	xor.b32  	%r8067, %r8067, %r6015;
	ld.global.u32 	%r6016, [%rd48+248];
	xor.b32  	%r8066, %r8066, %r6016;
	ld.global.u32 	%r6017, [%rd48+252];
	xor.b32  	%r8065, %r8065, %r6017;
	ld.global.u32 	%r6018, [%rd48+256];
	xor.b32  	%r7880, %r7880, %r6018;
$L__BB2_685:
	and.b32  	%r6020, %r5926, 8192;
	setp.eq.s32 	%p372, %r6020, 0;
	@%p372 bra 	$L__BB2_687;
	ld.global.u32 	%r6021, [%rd48+260];
	xor.b32  	%r7884, %r7884, %r6021;
	ld.global.u32 	%r6022, [%rd48+264];
	xor.b32  	%r8067, %r8067, %r6022;
	ld.global.u32 	%r6023, [%rd48+268];
	xor.b32  	%r8066, %r8066, %r6023;
	ld.global.u32 	%r6024, [%rd48+272];
	xor.b32  	%r8065, %r8065, %r6024;
	ld.global.u32 	%r6025, [%rd48+276];
	xor.b32  	%r7880, %r7880, %r6025;
$L__BB2_687:
	and.b32  	%r6027, %r5926, 16384;
	setp.eq.s32 	%p373, %r6027, 0;
	@%p373 bra 	$L__BB2_689;
	ld.global.u32 	%r6028, [%rd48+280];
	xor.b32  	%r7884, %r7884, %r6028;
	ld.global.u32 	%r6029, [%rd48+284];
	xor.b32  	%r8067, %r8067, %r6029;
	ld.global.u32 	%r6030, [%rd48+288];
	xor.b32  	%r8066, %r8066, %r6030;
	ld.global.u32 	%r6031, [%rd48+292];
	xor.b32  	%r8065, %r8065, %r6031;
	ld.global.u32 	%r6032, [%rd48+296];
	xor.b32  	%r7880, %r7880, %r6032;
$L__BB2_689:
	and.b32  	%r6034, %r5926, 32768;
	setp.eq.s32 	%p374, %r6034, 0;
	@%p374 bra 	$L__BB2_691;
	ld.global.u32 	%r6035, [%rd48+300];
	xor.b32  	%r7884, %r7884, %r6035;
	ld.global.u32 	%r6036, [%rd48+304];
	xor.b32  	%r8067, %r8067, %r6036;
	ld.global.u32 	%r6037, [%rd48+308];
	xor.b32  	%r8066, %r8066, %r6037;
	ld.global.u32 	%r6038, [%rd48+312];
	xor.b32  	%r8065, %r8065, %r6038;
	ld.global.u32 	%r6039, [%rd48+316];
	xor.b32  	%r7880, %r7880, %r6039;
$L__BB2_691:
	add.s32 	%r8063, %r8063, 16;
	setp.ne.s32 	%p375, %r8063, 32;
	@%p375 bra 	$L__BB2_659;
	mad.lo.s32 	%r6040, %r8057, -31, %r3050;
	add.s32 	%r8057, %r6040, 1;
	setp.ne.s32 	%p376, %r8057, 5;
	@%p376 bra 	$L__BB2_658;
	st.local.u32 	[%rd2+4], %r7884;
	st.local.v2.u32 	[%rd2+8], {%r8067, %r8066};
	st.local.v2.u32 	[%rd2+16], {%r8065, %r7880};
$L__BB2_694:
	shr.u64 	%rd262, %rd44, 2;
	add.s32 	%r7867, %r7867, 1;
	setp.gt.u64 	%p377, %rd44, 3;
	@%p377 bra 	$L__BB2_582;
$L__BB2_695:
	shr.u32 	%r6041, %r7884, 2;
	xor.b32  	%r6042, %r6041, %r7884;
	shl.b32 	%r6043, %r7880, 4;
	shl.b32 	%r6044, %r6042, 1;
	xor.b32  	%r6045, %r6044, %r6043;
	xor.b32  	%r6046, %r6045, %r6042;
	xor.b32  	%r6047, %r6046, %r7880;
	add.s32 	%r6048, %r2685, %r6047;
	add.s32 	%r6049, %r6048, 362437;
	cvt.rn.f32.u32 	%f21, %r6049;
	fma.rn.f32 	%f22, %f21, 0f2F800000, 0f2F000000;
	fma.rn.f32 	%f23, %f22, %f2, %f3;
	cvt.rzi.s32.f32 	%r8150, %f23;
	setp.eq.s32 	%p378, %r2141, %r8150;
	@%p378 bra 	$L__BB2_580;
	ld.local.v2.u32 	{%r8149, %r8148}, [%rd7+24];
	ld.local.f32 	%f31, [%rd7+32];
	ld.local.f64 	%fd18, [%rd7+40];
$L__BB2_697:
	ld.param.u64 	%rd255, [_Z3runPiiS__param_0];
	cvta.to.global.u64 	%rd205, %rd255;
	mul.wide.s32 	%rd206, %r2141, 4;
	add.s64 	%rd207, %rd205, %rd206;
	ld.global.u32 	%r6051, [%rd207];
	mul.wide.s32 	%rd208, %r8150, 4;
	add.s64 	%rd209, %rd205, %rd208;
	ld.global.u32 	%r6052, [%rd209];
	mul.lo.s32 	%r6053, %r6052, %r6051;
	cvt.s64.s32 	%rd50, %r6053;
	add.s32 	%r6054, %r6051, -1;
	add.s32 	%r6055, %r6052, -1;
	mul.lo.s32 	%r6056, %r6055, %r6054;
	cvt.s64.s32 	%rd51, %r6056;
	mov.b32 	%r8151, 2;
$L__BB2_698:
	mov.u32 	%r6057, %ctaid.x;
	mov.u32 	%r6058, %ntid.x;
	mov.u32 	%r6059, %tid.x;
	mad.lo.s32 	%r6060, %r6057, %r6058, %r6059;
	cvt.s64.s32 	%rd263, %r6060;
	and.b32  	%r6061, %r8151, 1;
	setp.eq.b32 	%p379, %r6061, 1;
	not.pred 	%p380, %p379;
	@%p380 bra 	$L__BB2_700;
	cvt.s64.s32 	%rd53, %r8151;
	{ // callseq 2, 0
	.param .b64 param0;
	st.param.b64 	[param0], %rd53;
	.param .b64 param1;
	st.param.b64 	[param1], %rd51;
	.param .b64 retval0;
	call.uni (retval0), 
	_Z9euclidGcdll, 
	(
	param0, 
	param1
	);
	ld.param.b64 	%rd210, [retval0];
	} // callseq 2
	setp.eq.s64 	%p381, %rd210, 1;
	@%p381 bra 	$L__BB2_816;
$L__BB2_700:
	cvt.u32.u64 	%r6085, %rd263;
	setp.eq.s32 	%p401, %r6085, 0;
	st.local.v2.u32 	[%rd1+24], {%r8149, %r8148};
	st.local.f32 	[%rd1+32], %f31;
	st.local.f64 	[%rd1+40], %fd18;
	// begin inline asm
	mov.u64 	%rd240, %clock64;
	// end inline asm
	cvt.u32.u64 	%r6086, %rd240;
	xor.b32  	%r6087, %r6086, -1429050551;
	mul.lo.s32 	%r6088, %r6087, 1099087573;
	{ .reg .b32 tmp; mov.b64 {tmp, %r6089}, %rd240; }
	xor.b32  	%r6090, %r6089, -136515619;
	mul.lo.s32 	%r6091, %r6090, -1703105765;
	add.s32 	%r6092, %r6088, %r6091;
	add.s32 	%r3231, %r6092, 6615241;
	add.s32 	%r8171, %r6088, 123456789;
	st.local.v2.u32 	[%rd1], {%r3231, %r8171};
	xor.b32  	%r6093, %r6088, 362436069;
	add.s32 	%r6094, %r6091, 521288629;
	st.local.v2.u32 	[%rd1+8], {%r6093, %r6094};
	xor.b32  	%r6095, %r6091, 88675123;
	add.s32 	%r8167, %r6088, 5783321;
	st.local.v2.u32 	[%rd1+16], {%r6095, %r8167};
	@%p401 bra 	$L__BB2_815;
	mov.b32 	%r8154, 0;
$L__BB2_702:
	mov.u64 	%rd54, %rd263;
	and.b64  	%rd241, %rd54, 3;
	setp.eq.s64 	%p402, %rd241, 0;
	@%p402 bra 	$L__BB2_814;
	mul.wide.u32 	%rd242, %r8154, 3200;
	mov.u64 	%rd243, precalc_xorwow_matrix;
	add.s64 	%rd55, %rd243, %rd242;
	mov.b32 	%r8167, 0;
	mov.u32 	%r8168, %r8167;
	mov.u32 	%r8169, %r8167;
	mov.u32 	%r8170, %r8167;
	mov.u32 	%r8171, %r8167;
	mov.u32 	%r8160, %r8167;
$L__BB2_704:
	mul.wide.u32 	%rd244, %r8160, 4;
	add.s64 	%rd245, %rd1, %rd244;
	ld.local.u32 	%r3243, [%rd245+4];
	shl.b32 	%r3244, %r8160, 5;
	mov.b32 	%r8166, 0;
$L__BB2_705:
	.pragma "nounroll";
	shr.u32 	%r6099, %r3243, %r8166;
	and.b32  	%r6100, %r6099, 1;
	setp.eq.b32 	%p403, %r6100, 1;
	not.pred 	%p404, %p403;
	add.s32 	%r6101, %r3244, %r8166;
	mul.lo.s32 	%r6102, %r6101, 5;
	mul.wide.u32 	%rd246, %r6102, 4;
	add.s64 	%rd56, %rd55, %rd246;
	@%p404 bra 	$L__BB2_707;
	ld.global.u32 	%r6103, [%rd56];
	xor.b32  	%r8171, %r8171, %r6103;
	ld.global.u32 	%r6104, [%rd56+4];
	xor.b32  	%r8170, %r8170, %r6104;
	ld.global.u32 	%r6105, [%rd56+8];
	xor.b32  	%r8169, %r8169, %r6105;
	ld.global.u32 	%r6106, [%rd56+12];
	xor.b32  	%r8168, %r8168, %r6106;
	ld.global.u32 	%r6107, [%rd56+16];
	xor.b32  	%r8167, %r8167, %r6107;
$L__BB2_707:
	and.b32  	%r6109, %r6099, 2;
	setp.eq.s32 	%p405, %r6109, 0;
	@%p405 bra 	$L__BB2_709;
	ld.global.u32 	%r6110, [%rd56+20];
	xor.b32  	%r8171, %r8171, %r6110;
	ld.global.u32 	%r6111, [%rd56+24];
	xor.b32  	%r8170, %r8170, %r6111;
	ld.global.u32 	%r6112, [%rd56+28];
	xor.b32  	%r8169, %r8169, %r6112;
	ld.global.u32 	%r6113, [%rd56+32];
	xor.b32  	%r8168, %r8168, %r6113;
	ld.global.u32 	%r6114, [%rd56+36];
	xor.b32  	%r8167, %r8167, %r6114;
$L__BB2_709:
	and.b32  	%r6116, %r6099, 4;
	setp.eq.s32 	%p406, %r6116, 0;
	@%p406 bra 	$L__BB2_711;
	ld.global.u32 	%r6117, [%rd56+40];
	xor.b32  	%r8171, %r8171, %r6117;
	ld.global.u32 	%r6118, [%rd56+44];
	xor.b32  	%r8170, %r8170, %r6118;
	ld.global.u32 	%r6119, [%rd56+48];
	xor.b32  	%r8169, %r8169, %r6119;
	ld.global.u32 	%r6120, [%rd56+52];
	xor.b32  	%r8168, %r8168, %r6120;
	ld.global.u32 	%r6121, [%rd56+56];
	xor.b32  	%r8167, %r8167, %r6121;
$L__BB2_711:
	and.b32  	%r6123, %r6099, 8;
	setp.eq.s32 	%p407, %r6123, 0;
	@%p407 bra 	$L__BB2_713;
	ld.global.u32 	%r6124, [%rd56+60];
	xor.b32  	%r8171, %r8171, %r6124;
	ld.global.u32 	%r6125, [%rd56+64];
	xor.b32  	%r8170, %r8170, %r6125;
	ld.global.u32 	%r6126, [%rd56+68];
	xor.b32  	%r8169, %r8169, %r6126;
	ld.global.u32 	%r6127, [%rd56+72];
	xor.b32  	%r8168, %r8168, %r6127;
	ld.global.u32 	%r6128, [%rd56+76];
	xor.b32  	%r8167, %r8167, %r6128;
$L__BB2_713:
	and.b32  	%r6130, %r6099, 16;
	setp.eq.s32 	%p408, %r6130, 0;
	@%p408 bra 	$L__BB2_715;
	ld.global.u32 	%r6131, [%rd56+80];
	xor.b32  	%r8171, %r8171, %r6131;
	ld.global.u32 	%r6132, [%rd56+84];
	xor.b32  	%r8170, %r8170, %r6132;
	ld.global.u32 	%r6133, [%rd56+88];
	xor.b32  	%r8169, %r8169, %r6133;
	ld.global.u32 	%r6134, [%rd56+92];
	xor.b32  	%r8168, %r8168, %r6134;
	ld.global.u32 	%r6135, [%rd56+96];
	xor.b32  	%r8167, %r8167, %r6135;
$L__BB2_715:
	and.b32  	%r6137, %r6099, 32;
	setp.eq.s32 	%p409, %r6137, 0;
	@%p409 bra 	$L__BB2_717;
	ld.global.u32 	%r6138, [%rd56+100];
	xor.b32  	%r8171, %r8171, %r6138;
	ld.global.u32 	%r6139, [%rd56+104];
	xor.b32  	%r8170, %r8170, %r6139;
	ld.global.u32 	%r6140, [%rd56+108];
	xor.b32  	%r8169, %r8169, %r6140;
	ld.global.u32 	%r6141, [%rd56+112];
	xor.b32  	%r8168, %r8168, %r6141;
	ld.global.u32 	%r6142, [%rd56+116];
	xor.b32  	%r8167, %r8167, %r6142;
$L__BB2_717:
	and.b32  	%r6144, %r6099, 64;
	setp.eq.s32 	%p410, %r6144, 0;
	@%p410 bra 	$L__BB2_719;
	ld.global.u32 	%r6145, [%rd56+120];
	xor.b32  	%r8171, %r8171, %r6145;
	ld.global.u32 	%r6146, [%rd56+124];
	xor.b32  	%r8170, %r8170, %r6146;
	ld.global.u32 	%r6147, [%rd56+128];
	xor.b32  	%r8169, %r8169, %r6147;
	ld.global.u32 	%r6148, [%rd56+132];
	xor.b32  	%r8168, %r8168, %r6148;
	ld.global.u32 	%r6149, [%rd56+136];
	xor.b32  	%r8167, %r8167, %r6149;
$L__BB2_719:
	and.b32  	%r6151, %r6099, 128;
	setp.eq.s32 	%p411, %r6151, 0;
	@%p411 bra 	$L__BB2_721;
	ld.global.u32 	%r6152, [%rd56+140];
	xor.b32  	%r8171, %r8171, %r6152;
	ld.global.u32 	%r6153, [%rd56+144];
	xor.b32  	%r8170, %r8170, %r6153;
	ld.global.u32 	%r6154, [%rd56+148];
	xor.b32  	%r8169, %r8169, %r6154;
	ld.global.u32 	%r6155, [%rd56+152];
	xor.b32  	%r8168, %r8168, %r6155;
	ld.global.u32 	%r6156, [%rd56+156];
	xor.b32  	%r8167, %r8167, %r6156;
$L__BB2_721:
	and.b32  	%r6158, %r6099, 256;
	setp.eq.s32 	%p412, %r6158, 0;
	@%p412 bra 	$L__BB2_723;
	ld.global.u32 	%r6159, [%rd56+160];
	xor.b32  	%r8171, %r8171, %r6159;
	ld.global.u32 	%r6160, [%rd56+164];
	xor.b32  	%r8170, %r8170, %r6160;
	ld.global.u32 	%r6161, [%rd56+168];
	xor.b32  	%r8169, %r8169, %r6161;
	ld.global.u32 	%r6162, [%rd56+172];
	xor.b32  	%r8168, %r8168, %r6162;
	ld.global.u32 	%r6163, [%rd56+176];
	xor.b32  	%r8167, %r8167, %r6163;
$L__BB2_723:
	and.b32  	%r6165, %r6099, 512;
	setp.eq.s32 	%p413, %r6165, 0;
	@%p413 bra 	$L__BB2_725;
	ld.global.u32 	%r6166, [%rd56+180];
	xor.b32  	%r8171, %r8171, %r6166;
	ld.global.u32 	%r6167, [%rd56+184];
	xor.b32  	%r8170, %r8170, %r6167;
	ld.global.u32 	%r6168, [%rd56+188];
	xor.b32  	%r8169, %r8169, %r6168;
	ld.global.u32 	%r6169, [%rd56+192];
	xor.b32  	%r8168, %r8168, %r6169;
	ld.global.u32 	%r6170, [%rd56+196];
	xor.b32  	%r8167, %r8167, %r6170;
$L__BB2_725:
	and.b32  	%r6172, %r6099, 1024;
	setp.eq.s32 	%p414, %r6172, 0;
	@%p414 bra 	$L__BB2_727;
	ld.global.u32 	%r6173, [%rd56+200];
	xor.b32  	%r8171, %r8171, %r6173;
	ld.global.u32 	%r6174, [%rd56+204];
	xor.b32  	%r8170, %r8170, %r6174;
	ld.global.u32 	%r6175, [%rd56+208];
	xor.b32  	%r8169, %r8169, %r6175;
	ld.global.u32 	%r6176, [%rd56+212];
	xor.b32  	%r8168, %r8168, %r6176;
	ld.global.u32 	%r6177, [%rd56+216];
	xor.b32  	%r8167, %r8167, %r6177;
$L__BB2_727:
	and.b32  	%r6179, %r6099, 2048;
	setp.eq.s32 	%p415, %r6179, 0;
	@%p415 bra 	$L__BB2_729;
	ld.global.u32 	%r6180, [%rd56+220];
	xor.b32  	%r8171, %r8171, %r6180;
	ld.global.u32 	%r6181, [%rd56+224];
	xor.b32  	%r8170, %r8170, %r6181;
	ld.global.u32 	%r6182, [%rd56+228];
	xor.b32  	%r8169, %r8169, %r6182;
	ld.global.u32 	%r6183, [%rd56+232];
	xor.b32  	%r8168, %r8168, %r6183;
	ld.global.u32 	%r6184, [%rd56+236];
	xor.b32  	%r8167, %r8167, %r6184;
$L__BB2_729:
	and.b32  	%r6186, %r6099, 4096;
	setp.eq.s32 	%p416, %r6186, 0;
	@%p416 bra 	$L__BB2_731;
	ld.global.u32 	%r6187, [%rd56+240];
	xor.b32  	%r8171, %r8171, %r6187;
	ld.global.u32 	%r6188, [%rd56+244];
	xor.b32  	%r8170, %r8170, %r6188;
	ld.global.u32 	%r6189, [%rd56+248];
	xor.b32  	%r8169, %r8169, %r6189;
	ld.global.u32 	%r6190, [%rd56+252];
	xor.b32  	%r8168, %r8168, %r6190;
	ld.global.u32 	%r6191, [%rd56+256];
	xor.b32  	%r8167, %r8167, %r6191;
$L__BB2_731:
	and.b32  	%r6193, %r6099, 8192;
	setp.eq.s32 	%p417, %r6193, 0;
	@%p417 bra 	$L__BB2_733;
	ld.global.u32 	%r6194, [%rd56+260];
	xor.b32  	%r8171, %r8171, %r6194;
	ld.global.u32 	%r6195, [%rd56+264];
	xor.b32  	%r8170, %r8170, %r6195;
	ld.global.u32 	%r6196, [%rd56+268];
	xor.b32  	%r8169, %r8169, %r6196;
	ld.global.u32 	%r6197, [%rd56+272];
	xor.b32  	%r8168, %r8168, %r6197;
	ld.global.u32 	%r6198, [%rd56+276];
	xor.b32  	%r8167, %r8167, %r6198;
$L__BB2_733:
	and.b32  	%r6200, %r6099, 16384;
	setp.eq.s32 	%p418, %r6200, 0;
	@%p418 bra 	$L__BB2_735;
	ld.global.u32 	%r6201, [%rd56+280];
	xor.b32  	%r8171, %r8171, %r6201;
	ld.global.u32 	%r6202, [%rd56+284];
	xor.b32  	%r8170, %r8170, %r6202;
	ld.global.u32 	%r6203, [%rd56+288];
	xor.b32  	%r8169, %r8169, %r6203;
	ld.global.u32 	%r6204, [%rd56+292];
	xor.b32  	%r8168, %r8168, %r6204;
	ld.global.u32 	%r6205, [%rd56+296];
	xor.b32  	%r8167, %r8167, %r6205;
$L__BB2_735:
	and.b32  	%r6207, %r6099, 32768;
	setp.eq.s32 	%p419, %r6207, 0;
	@%p419 bra 	$L__BB2_737;
	ld.global.u32 	%r6208, [%rd56+300];
	xor.b32  	%r8171, %r8171, %r6208;
	ld.global.u32 	%r6209, [%rd56+304];
	xor.b32  	%r8170, %r8170, %r6209;
	ld.global.u32 	%r6210, [%rd56+308];
	xor.b32  	%r8169, %r8169, %r6210;
	ld.global.u32 	%r6211, [%rd56+312];
	xor.b32  	%r8168, %r8168, %r6211;
	ld.global.u32 	%r6212, [%rd56+316];
	xor.b32  	%r8167, %r8167, %r6212;
$L__BB2_737:
	add.s32 	%r8166, %r8166, 16;
	setp.ne.s32 	%p420, %r8166, 32;
	@%p420 bra 	$L__BB2_705;
	mad.lo.s32 	%r6213, %r8160, -31, %r3244;
	add.s32 	%r8160, %r6213, 1;
	setp.ne.s32 	%p421, %r8160, 5;
	@%p421 bra 	$L__BB2_704;
	st.local.u32 	[%rd1+4], %r8171;
	st.local.v2.u32 	[%rd1+8], {%r8170, %r8169};
	st.local.v2.u32 	[%rd1+16], {%r8168, %r8167};
	and.b64  	%rd247, %rd54, 3;
	setp.eq.s64 	%p422, %rd247, 1;
	@%p422 bra 	$L__BB2_814;
	mov.b32 	%r8167, 0;
	mov.u32 	%r8260, %r8167;
	mov.u32 	%r8261, %r8167;
	mov.u32 	%r8262, %r8167;
	mov.u32 	%r8171, %r8167;
	mov.u32 	%r8252, %r8167;
$L__BB2_741:
	mul.wide.u32 	%rd248, %r8252, 4;
	add.s64 	%rd249, %rd1, %rd248;
	ld.local.u32 	%r3419, [%rd249+4];
	shl.b32 	%r3420, %r8252, 5;
	mov.b32 	%r8258, 0;
$L__BB2_742:
	.pragma "nounroll";
	shr.u32 	%r6216, %r3419, %r8258;
	and.b32  	%r6217, %r6216, 1;
	setp.eq.b32 	%p423, %r6217, 1;
	not.pred 	%p424, %p423;
	add.s32 	%r6218, %r3420, %r8258;
	mul.lo.s32 	%r6219, %r6218, 5;
	mul.wide.u32 	%rd250, %r6219, 4;
	add.s64 	%rd57, %rd55, %rd250;
	@%p424 bra 	$L__BB2_744;
	ld.global.u32 	%r6220, [%rd57];
	xor.b32  	%r8171, %r8171, %r6220;
	ld.global.u32 	%r6221, [%rd57+4];
	xor.b32  	%r8262, %r8262, %r6221;
	ld.global.u32 	%r6222, [%rd57+8];
	xor.b32  	%r8261, %r8261, %r6222;
	ld.global.u32 	%r6223, [%rd57+12];
	xor.b32  	%r8260, %r8260, %r6223;
	ld.global.u32 	%r6224, [%rd57+16];
	xor.b32  	%r8167, %r8167, %r6224;
$L__BB2_744:
	and.b32  	%r6226, %r6216, 2;
	setp.eq.s32 	%p425, %r6226, 0;
	@%p425 bra 	$L__BB2_746;
	ld.global.u32 	%r6227, [%rd57+20];
	xor.b32  	%r8171, %r8171, %r6227;
	ld.global.u32 	%r6228, [%rd57+24];
	xor.b32  	%r8262, %r8262, %r6228;
	ld.global.u32 	%r6229, [%rd57+28];
	xor.b32  	%r8261, %r8261, %r6229;
	ld.global.u32 	%r6230, [%rd57+32];
	xor.b32  	%r8260, %r8260, %r6230;
	ld.global.u32 	%r6231, [%rd57+36];
	xor.b32  	%r8167, %r8167, %r6231;
$L__BB2_746:
	and.b32  	%r6233, %r6216, 4;
	setp.eq.s32 	%p426, %r6233, 0;
	@%p426 bra 	$L__BB2_748;
	ld.global.u32 	%r6234, [%rd57+40];
	xor.b32  	%r8171, %r8171, %r6234;
	ld.global.u32 	%r6235, [%rd57+44];
	xor.b32  	%r8262, %r8262, %r6235;
	ld.global.u32 	%r6236, [%rd57+48];
	xor.b32  	%r8261, %r8261, %r6236;
	ld.global.u32 	%r6237, [%rd57+52];
	xor.b32  	%r8260, %r8260, %r6237;
	ld.global.u32 	%r6238, [%rd57+56];
	xor.b32  	%r8167, %r8167, %r6238;
$L__BB2_748:
	and.b32  	%r6240, %r6216, 8;
	setp.eq.s32 	%p427, %r6240, 0;
	@%p427 bra 	$L__BB2_750;
	ld.global.u32 	%r6241, [%rd57+60];
	xor.b32  	%r8171, %r8171, %r6241;
	ld.global.u32 	%r6242, [%rd57+64];
	xor.b32  	%r8262, %r8262, %r6242;
	ld.global.u32 	%r6243, [%rd57+68];
	xor.b32  	%r8261, %r8261, %r6243;
	ld.global.u32 	%r6244, [%rd57+72];
	xor.b32  	%r8260, %r8260, %r6244;
	ld.global.u32 	%r6245, [%rd57+76];
	xor.b32  	%r8167, %r8167, %r6245;
$L__BB2_750:
	and.b32  	%r6247, %r6216, 16;
	setp.eq.s32 	%p428, %r6247, 0;
	@%p428 bra 	$L__BB2_752;
	ld.global.u32 	%r6248, [%rd57+80];
	xor.b32  	%r8171, %r8171, %r6248;
	ld.global.u32 	%r6249, [%rd57+84];
	xor.b32  	%r8262, %r8262, %r6249;
	ld.global.u32 	%r6250, [%rd57+88];
	xor.b32  	%r8261, %r8261, %r6250;
	ld.global.u32 	%r6251, [%rd57+92];
	xor.b32  	%r8260, %r8260, %r6251;
	ld.global.u32 	%r6252, [%rd57+96];
	xor.b32  	%r8167, %r8167, %r6252;
$L__BB2_752:
	and.b32  	%r6254, %r6216, 32;
	setp.eq.s32 	%p429, %r6254, 0;
	@%p429 bra 	$L__BB2_754;
	ld.global.u32 	%r6255, [%rd57+100];
	xor.b32  	%r8171, %r8171, %r6255;
	ld.global.u32 	%r6256, [%rd57+104];
	xor.b32  	%r8262, %r8262, %r6256;
	ld.global.u32 	%r6257, [%rd57+108];
	xor.b32  	%r8261, %r8261, %r6257;
	ld.global.u32 	%r6258, [%rd57+112];
	xor.b32  	%r8260, %r8260, %r6258;
	ld.global.u32 	%r6259, [%rd57+116];
	xor.b32  	%r8167, %r8167, %r6259;
$L__BB2_754:
	and.b32  	%r6261, %r6216, 64;
	setp.eq.s32 	%p430, %r6261, 0;
	@%p430 bra 	$L__BB2_756;
	ld.global.u32 	%r6262, [%rd57+120];
	xor.b32  	%r8171, %r8171, %r6262;
	ld.global.u32 	%r6263, [%rd57+124];
	xor.b32  	%r8262, %r8262, %r6263;
	ld.global.u32 	%r6264, [%rd57+128];
	xor.b32  	%r8261, %r8261, %r6264;
	ld.global.u32 	%r6265, [%rd57+132];
	xor.b32  	%r8260, %r8260, %r6265;
	ld.global.u32 	%r6266, [%rd57+136];
	xor.b32  	%r8167, %r8167, %r6266;
$L__BB2_756:
	and.b32  	%r6268, %r6216, 128;
	setp.eq.s32 	%p431, %r6268, 0;
	@%p431 bra 	$L__BB2_758;
	ld.global.u32 	%r6269, [%rd57+140];
	xor.b32  	%r8171, %r8171, %r6269;
	ld.global.u32 	%r6270, [%rd57+144];
	xor.b32  	%r8262, %r8262, %r6270;
	ld.global.u32 	%r6271, [%rd57+148];
	xor.b32  	%r8261, %r8261, %r6271;
	ld.global.u32 	%r6272, [%rd57+152];
	xor.b32  	%r8260, %r8260, %r6272;
	ld.global.u32 	%r6273, [%rd57+156];
	xor.b32  	%r8167, %r8167, %r6273;
$L__BB2_758:
	and.b32  	%r6275, %r6216, 256;
	setp.eq.s32 	%p432, %r6275, 0;
	@%p432 bra 	$L__BB2_760;
	ld.global.u32 	%r6276, [%rd57+160];
	xor.b32  	%r8171, %r8171, %r6276;
	ld.global.u32 	%r6277, [%rd57+164];
	xor.b32  	%r8262, %r8262, %r6277;
	ld.global.u32 	%r6278, [%rd57+168];
	xor.b32  	%r8261, %r8261, %r6278;
	ld.global.u32 	%r6279, [%rd57+172];
	xor.b32  	%r8260, %r8260, %r6279;
	ld.global.u32 	%r6280, [%rd57+176];
	xor.b32  	%r8167, %r8167, %r6280;
$L__BB2_760:
	and.b32  	%r6282, %r6216, 512;
	setp.eq.s32 	%p433, %r6282, 0;
	@%p433 bra 	$L__BB2_762;
	ld.global.u32 	%r6283, [%rd57+180];
	xor.b32  	%r8171, %r8171, %r6283;
	ld.global.u32 	%r6284, [%rd57+184];
	xor.b32  	%r8262, %r8262, %r6284;
	ld.global.u32 	%r6285, [%rd57+188];
	xor.b32  	%r8261, %r8261, %r6285;
	ld.global.u32 	%r6286, [%rd57+192];
	xor.b32  	%r8260, %r8260, %r6286;
	ld.global.u32 	%r6287, [%rd57+196];
	xor.b32  	%r8167, %r8167, %r6287;
$L__BB2_762:
	and.b32  	%r6289, %r6216, 1024;
	setp.eq.s32 	%p434, %r6289, 0;
	@%p434 bra 	$L__BB2_764;
	ld.global.u32 	%r6290, [%rd57+200];
	xor.b32  	%r8171, %r8171, %r6290;
	ld.global.u32 	%r6291, [%rd57+204];
	xor.b32  	%r8262, %r8262, %r6291;
	ld.global.u32 	%r6292, [%rd57+208];
	xor.b32  	%r8261, %r8261, %r6292;
	ld.global.u32 	%r6293, [%rd57+212];
	xor.b32  	%r8260, %r8260, %r6293;
	ld.global.u32 	%r6294, [%rd57+216];
	xor.b32  	%r8167, %r8167, %r6294;
$L__BB2_764:
	and.b32  	%r6296, %r6216, 2048;
	setp.eq.s32 	%p435, %r6296, 0;
	@%p435 bra 	$L__BB2_766;
	ld.global.u32 	%r6297, [%rd57+220];
	xor.b32  	%r8171, %r8171, %r6297;
	ld.global.u32 	%r6298, [%rd57+224];
	xor.b32  	%r8262, %r8262, %r6298;
	ld.global.u32 	%r6299, [%rd57+228];
	xor.b32  	%r8261, %r8261, %r6299;
	ld.global.u32 	%r6300, [%rd57+232];
	xor.b32  	%r8260, %r8260, %r6300;
	ld.global.u32 	%r6301, [%rd57+236];
	xor.b32  	%r8167, %r8167, %r6301;
$L__BB2_766:
	and.b32  	%r6303, %r6216, 4096;
	setp.eq.s32 	%p436, %r6303, 0;
	@%p436 bra 	$L__BB2_768;
	ld.global.u32 	%r6304, [%rd57+240];
	xor.b32  	%r8171, %r8171, %r6304;
	ld.global.u32 	%r6305, [%rd57+244];
	xor.b32  	%r8262, %r8262, %r6305;
	ld.global.u32 	%r6306, [%rd57+248];
	xor.b32  	%r8261, %r8261, %r6306;
	ld.global.u32 	%r6307, [%rd57+252];
	xor.b32  	%r8260, %r8260, %r6307;
	ld.global.u32 	%r6308, [%rd57+256];
	xor.b32  	%r8167, %r8167, %r6308;
$L__BB2_768:
	and.b32  	%r6310, %r6216, 8192;
	setp.eq.s32 	%p437, %r6310, 0;
	@%p437 bra 	$L__BB2_770;
	ld.global.u32 	%r6311, [%rd57+260];
	xor.b32  	%r8171, %r8171, %r6311;
	ld.global.u32 	%r6312, [%rd57+264];
	xor.b32  	%r8262, %r8262, %r6312;
	ld.global.u32 	%r6313, [%rd57+268];
	xor.b32  	%r8261, %r8261, %r6313;
	ld.global.u32 	%r6314, [%rd57+272];
	xor.b32  	%r8260, %r8260, %r6314;
	ld.global.u32 	%r6315, [%rd57+276];
	xor.b32  	%r8167, %r8167, %r6315;
$L__BB2_770:
	and.b32  	%r6317, %r6216, 16384;
	setp.eq.s32 	%p438, %r6317, 0;
	@%p438 bra 	$L__BB2_772;
	ld.global.u32 	%r6318, [%rd57+280];
	xor.b32  	%r8171, %r8171, %r6318;
	ld.global.u32 	%r6319, [%rd57+284];
	xor.b32  	%r8262, %r8262, %r6319;
	ld.global.u32 	%r6320, [%rd57+288];
	xor.b32  	%r8261, %r8261, %r6320;
	ld.global.u32 	%r6321, [%rd57+292];
	xor.b32  	%r8260, %r8260, %r6321;
	ld.global.u32 	%r6322, [%rd57+296];
	xor.b32  	%r8167, %r8167, %r6322;
$L__BB2_772:
	and.b32  	%r6324, %r6216, 32768;
	setp.eq.s32 	%p439, %r6324, 0;
	@%p439 bra 	$L__BB2_774;
	ld.global.u32 	%r6325, [%rd57+300];
	xor.b32  	%r8171, %r8171, %r6325;
	ld.global.u32 	%r6326, [%rd57+304];
	xor.b32  	%r8262, %r8262, %r6326;
	ld.global.u32 	%r6327, [%rd57+308];
	xor.b32  	%r8261, %r8261, %r6327;
	ld.global.u32 	%r6328, [%rd57+312];
	xor.b32  	%r8260, %r8260, %r6328;
	ld.global.u32 	%r6329, [%rd57+316];
	xor.b32  	%r8167, %r8167, %r6329;
$L__BB2_774:
	add.s32 	%r8258, %r8258, 16;
	setp.ne.s32 	%p440, %r8258, 32;
	@%p440 bra 	$L__BB2_742;
	mad.lo.s32 	%r6330, %r8252, -31, %r3420;
	add.s32 	%r8252, %r6330, 1;
	setp.ne.s32 	%p441, %r8252, 5;
	@%p441 bra 	$L__BB2_741;
	st.local.u32 	[%rd1+4], %r8171;
	st.local.v2.u32 	[%rd1+8], {%r8262, %r8261};
	st.local.v2.u32 	[%rd1+16], {%r8260, %r8167};
	and.b64  	%rd251, %rd54, 3;
	setp.ne.s64 	%p442, %rd251, 3;
	@%p442 bra 	$L__BB2_814;
	mov.b32 	%r8167, 0;
	mov.u32 	%r8352, %r8167;
	mov.u32 	%r8353, %r8167;
	mov.u32 	%r8354, %r8167;
	mov.u32 	%r8171, %r8167;
	mov.u32 	%r8344, %r8167;
$L__BB2_778:
	mul.wide.u32 	%rd252, %r8344, 4;
	add.s64 	%rd253, %rd1, %rd252;
	ld.local.u32 	%r3595, [%rd253+4];
	shl.b32 	%r3596, %r8344, 5;
	mov.b32 	%r8350, 0;
$L__BB2_779:
	.pragma "nounroll";
	shr.u32 	%r6333, %r3595, %r8350;
	and.b32  	%r6334, %r6333, 1;
	setp.eq.b32 	%p443, %r6334, 1;
	not.pred 	%p444, %p443;
	add.s32 	%r6335, %r3596, %r8350;
	mul.lo.s32 	%r6336, %r6335, 5;
	mul.wide.u32 	%rd254, %r6336, 4;
	add.s64 	%rd58, %rd55, %rd254;
	@%p444 bra 	$L__BB2_781;
	ld.global.u32 	%r6337, [%rd58];
	xor.b32  	%r8171, %r8171, %r6337;
	ld.global.u32 	%r6338, [%rd58+4];
	xor.b32  	%r8354, %r8354, %r6338;
	ld.global.u32 	%r6339, [%rd58+8];
	xor.b32  	%r8353, %r8353, %r6339;
	ld.global.u32 	%r6340, [%rd58+12];
	xor.b32  	%r8352, %r8352, %r6340;
	ld.global.u32 	%r6341, [%rd58+16];
	xor.b32  	%r8167, %r8167, %r6341;
$L__BB2_781:
	and.b32  	%r6343, %r6333, 2;
	setp.eq.s32 	%p445, %r6343, 0;
	@%p445 bra 	$L__BB2_783;
	ld.global.u32 	%r6344, [%rd58+20];
	xor.b32  	%r8171, %r8171, %r6344;
	ld.global.u32 	%r6345, [%rd58+24];
	xor.b32  	%r8354, %r8354, %r6345;
	ld.global.u32 	%r6346, [%rd58+28];
	xor.b32  	%r8353, %r8353, %r6346;
	ld.global.u32 	%r6347, [%rd58+32];
	xor.b32  	%r8352, %r8352, %r6347;
	ld.global.u32 	%r6348, [%rd58+36];
	xor.b32  	%r8167, %r8167, %r6348;
$L__BB2_783:
	and.b32  	%r6350, %r6333, 4;
	setp.eq.s32 	%p446, %r6350, 0;
	@%p446 bra 	$L__BB2_785;
	ld.global.u32 	%r6351, [%rd58+40];
	xor.b32  	%r8171, %r8171, %r6351;
	ld.global.u32 	%r6352, [%rd58+44];
	xor.b32  	%r8354, %r8354, %r6352;
	ld.global.u32 	%r6353, [%rd58+48];
	xor.b32  	%r8353, %r8353, %r6353;
	ld.global.u32 	%r6354, [%rd58+52];
	xor.b32  	%r8352, %r8352, %r6354;
	ld.global.u32 	%r6355, [%rd58+56];
	xor.b32  	%r8167, %r8167, %r6355;
$L__BB2_785:
	and.b32  	%r6357, %r6333, 8;
	setp.eq.s32 	%p447, %r6357, 0;
	@%p447 bra 	$L__BB2_787;
	ld.global.u32 	%r6358, [%rd58+60];
	xor.b32  	%r8171, %r8171, %r6358;
	ld.global.u32 	%r6359, [%rd58+64];
	xor.b32  	%r8354, %r8354, %r6359;
	ld.global.u32 	%r6360, [%rd58+68];
	xor.b32  	%r8353, %r8353, %r6360;
	ld.global.u32 	%r6361, [%rd58+72];
	xor.b32  	%r8352, %r8352, %r6361;
	ld.global.u32 	%r6362, [%rd58+76];
	xor.b32  	%r8167, %r8167, %r6362;
$L__BB2_787:
	and.b32  	%r6364, %r6333, 16;
	setp.eq.s32 	%p448, %r6364, 0;
	@%p448 bra 	$L__BB2_789;
	ld.global.u32 	%r6365, [%rd58+80];
	xor.b32  	%r8171, %r8171, %r6365;
	ld.global.u32 	%r6366, [%rd58+84];
	xor.b32  	%r8354, %r8354, %r6366;
	ld.global.u32 	%r6367, [%rd58+88];
	xor.b32  	%r8353, %r8353, %r6367;
	ld.global.u32 	%r6368, [%rd58+92];
	xor.b32  	%r8352, %r8352, %r6368;
	ld.global.u32 	%r6369, [%rd58+96];
	xor.b32  	%r8167, %r8167, %r6369;
$L__BB2_789:
	and.b32  	%r6371, %r6333, 32;
	setp.eq.s32 	%p449, %r6371, 0;
	@%p449 bra 	$L__BB2_791;
	ld.global.u32 	%r6372, [%rd58+100];
	xor.b32  	%r8171, %r8171, %r6372;
	ld.global.u32 	%r6373, [%rd58+104];
	xor.b32  	%r8354, %r8354, %r6373;
	ld.global.u32 	%r6374, [%rd58+108];
	xor.b32  	%r8353, %r8353, %r6374;
	ld.global.u32 	%r6375, [%rd58+112];
	xor.b32  	%r8352, %r8352, %r6375;
	ld.global.u32 	%r6376, [%rd58+116];
	xor.b32  	%r8167, %r8167, %r6376;
$L__BB2_791:
	and.b32  	%r6378, %r6333, 64;
	setp.eq.s32 	%p450, %r6378, 0;
	@%p450 bra 	$L__BB2_793;
	ld.global.u32 	%r6379, [%rd58+120];
	xor.b32  	%r8171, %r8171, %r6379;
	ld.global.u32 	%r6380, [%rd58+124];
	xor.b32  	%r8354, %r8354, %r6380;
	ld.global.u32 	%r6381, [%rd58+128];
	xor.b32  	%r8353, %r8353, %r6381;
	ld.global.u32 	%r6382, [%rd58+132];
	xor.b32  	%r8352, %r8352, %r6382;
	ld.global.u32 	%r6383, [%rd58+136];
	xor.b32  	%r8167, %r8167, %r6383;
$L__BB2_793:
	and.b32  	%r6385, %r6333, 128;
	setp.eq.s32 	%p451, %r6385, 0;
	@%p451 bra 	$L__BB2_795;
	ld.global.u32 	%r6386, [%rd58+140];
	xor.b32  	%r8171, %r8171, %r6386;
	ld.global.u32 	%r6387, [%rd58+144];
	xor.b32  	%r8354, %r8354, %r6387;
	ld.global.u32 	%r6388, [%rd58+148];
	xor.b32  	%r8353, %r8353, %r6388;
	ld.global.u32 	%r6389, [%rd58+152];
	xor.b32  	%r8352, %r8352, %r6389;
	ld.global.u32 	%r6390, [%rd58+156];
	xor.b32  	%r8167, %r8167, %r6390;
$L__BB2_795:
	and.b32  	%r6392, %r6333, 256;
	setp.eq.s32 	%p452, %r6392, 0;
	@%p452 bra 	$L__BB2_797;
	ld.global.u32 	%r6393, [%rd58+160];
	xor.b32  	%r8171, %r8171, %r6393;
	ld.global.u32 	%r6394, [%rd58+164];
	xor.b32  	%r8354, %r8354, %r6394;
	ld.global.u32 	%r6395, [%rd58+168];
	xor.b32  	%r8353, %r8353, %r6395;
	ld.global.u32 	%r6396, [%rd58+172];
	xor.b32  	%r8352, %r8352, %r6396;
	ld.global.u32 	%r6397, [%rd58+176];
	xor.b32  	%r8167, %r8167, %r6397;
$L__BB2_797:
	and.b32  	%r6399, %r6333, 512;
	setp.eq.s32 	%p453, %r6399, 0;
	@%p453 bra 	$L__BB2_799;
	ld.global.u32 	%r6400, [%rd58+180];
	xor.b32  	%r8171, %r8171, %r6400;
	ld.global.u32 	%r6401, [%rd58+184];
	xor.b32  	%r8354, %r8354, %r6401;
	ld.global.u32 	%r6402, [%rd58+188];
	xor.b32  	%r8353, %r8353, %r6402;
	ld.global.u32 	%r6403, [%rd58+192];
	xor.b32  	%r8352, %r8352, %r6403;
	ld.global.u32 	%r6404, [%rd58+196];
	xor.b32  	%r8167, %r8167, %r6404;
$L__BB2_799:
	and.b32  	%r6406, %r6333, 1024;
	setp.eq.s32 	%p454, %r6406, 0;
	@%p454 bra 	$L__BB2_801;
	ld.global.u32 	%r6407, [%rd58+200];
	xor.b32  	%r8171, %r8171, %r6407;
	ld.global.u32 	%r6408, [%rd58+204];
	xor.b32  	%r8354, %r8354, %r6408;
	ld.global.u32 	%r6409, [%rd58+208];
	xor.b32  	%r8353, %r8353, %r6409;
	ld.global.u32 	%r6410, [%rd58+212];
	xor.b32  	%r8352, %r8352, %r6410;
	ld.global.u32 	%r6411, [%rd58+216];
	xor.b32  	%r8167, %r8167, %r6411;
$L__BB2_801:
	and.b32  	%r6413, %r6333, 2048;
	setp.eq.s32 	%p455, %r6413, 0;
	@%p455 bra 	$L__BB2_803;
	ld.global.u32 	%r6414, [%rd58+220];
	xor.b32  	%r8171, %r8171, %r6414;
	ld.global.u32 	%r6415, [%rd58+224];
	xor.b32  	%r8354, %r8354, %r6415;
	ld.global.u32 	%r6416, [%rd58+228];
	xor.b32  	%r8353, %r8353, %r6416;
	ld.global.u32 	%r6417, [%rd58+232];
	xor.b32  	%r8352, %r8352, %r6417;
	ld.global.u32 	%r6418, [%rd58+236];
	xor.b32  	%r8167, %r8167, %r6418;
$L__BB2_803:
	and.b32  	%r6420, %r6333, 4096;
	setp.eq.s32 	%p456, %r6420, 0;
	@%p456 bra 	$L__BB2_805;
	ld.global.u32 	%r6421, [%rd58+240];
	xor.b32  	%r8171, %r8171, %r6421;
	ld.global.u32 	%r6422, [%rd58+244];
	xor.b32  	%r8354, %r8354, %r6422;
	ld.global.u32 	%r6423, [%rd58+248];
	xor.b32  	%r8353, %r8353, %r6423;
	ld.global.u32 	%r6424, [%rd58+252];
	xor.b32  	%r8352, %r8352, %r6424;
	ld.global.u32 	%r6425, [%rd58+256];
	xor.b32  	%r8167, %r8167, %r6425;
$L__BB2_805:
	and.b32  	%r6427, %r6333, 8192;
	setp.eq.s32 	%p457, %r6427, 0;
	@%p457 bra 	$L__BB2_807;
	ld.global.u32 	%r6428, [%rd58+260];
	xor.b32  	%r8171, %r8171, %r6428;
	ld.global.u32 	%r6429, [%rd58+264];
	xor.b32  	%r8354, %r8354, %r6429;
	ld.global.u32 	%r6430, [%rd58+268];
	xor.b32  	%r8353, %r8353, %r6430;
	ld.global.u32 	%r6431, [%rd58+272];
	xor.b32  	%r8352, %r8352, %r6431;
	ld.global.u32 	%r6432, [%rd58+276];
	xor.b32  	%r8167, %r8167, %r6432;
$L__BB2_807:
	and.b32  	%r6434, %r6333, 16384;
	setp.eq.s32 	%p458, %r6434, 0;
	@%p458 bra 	$L__BB2_809;
	ld.global.u32 	%r6435, [%rd58+280];
	xor.b32  	%r8171, %r8171, %r6435;
	ld.global.u32 	%r6436, [%rd58+284];
	xor.b32  	%r8354, %r8354, %r6436;
	ld.global.u32 	%r6437, [%rd58+288];
	xor.b32  	%r8353, %r8353, %r6437;
	ld.global.u32 	%r6438, [%rd58+292];
	xor.b32  	%r8352, %r8352, %r6438;
	ld.global.u32 	%r6439, [%rd58+296];
	xor.b32  	%r8167, %r8167, %r6439;
$L__BB2_809:
	and.b32  	%r6441, %r6333, 32768;
	setp.eq.s32 	%p459, %r6441, 0;
	@%p459 bra 	$L__BB2_811;
	ld.global.u32 	%r6442, [%rd58+300];
	xor.b32  	%r8171, %r8171, %r6442;
	ld.global.u32 	%r6443, [%rd58+304];
	xor.b32  	%r8354, %r8354, %r6443;
	ld.global.u32 	%r6444, [%rd58+308];
	xor.b32  	%r8353, %r8353, %r6444;
	ld.global.u32 	%r6445, [%rd58+312];
	xor.b32  	%r8352, %r8352, %r6445;
	ld.global.u32 	%r6446, [%rd58+316];
	xor.b32  	%r8167, %r8167, %r6446;
$L__BB2_811:
	add.s32 	%r8350, %r8350, 16;
	setp.ne.s32 	%p460, %r8350, 32;
	@%p460 bra 	$L__BB2_779;
	mad.lo.s32 	%r6447, %r8344, -31, %r3596;
	add.s32 	%r8344, %r6447, 1;
	setp.ne.s32 	%p461, %r8344, 5;
	@%p461 bra 	$L__BB2_778;
	st.local.u32 	[%rd1+4], %r8171;
	st.local.v2.u32 	[%rd1+8], {%r8354, %r8353};
	st.local.v2.u32 	[%rd1+16], {%r8352, %r8167};
$L__BB2_814:
	shr.u64 	%rd263, %rd54, 2;
	add.s32 	%r8154, %r8154, 1;
	setp.gt.u64 	%p462, %rd54, 3;
	@%p462 bra 	$L__BB2_702;
$L__BB2_815:
	shr.u32 	%r6448, %r8171, 2;
	xor.b32  	%r6449, %r6448, %r8171;
	shl.b32 	%r6450, %r8167, 4;
	shl.b32 	%r6451, %r6449, 1;
	xor.b32  	%r6452, %r6451, %r6450;
	xor.b32  	%r6453, %r6452, %r6449;
	xor.b32  	%r6454, %r6453, %r8167;
	add.s32 	%r6455, %r3231, %r6454;
	add.s32 	%r6456, %r6455, 362437;
	cvt.rn.f32.u32 	%f27, %r6456;
	fma.rn.f32 	%f28, %f27, 0f2F800000, 0f2F000000;
	fma.rn.f32 	%f29, %f28, 0f43C88000, 0f42C80000;
	cvt.rzi.s32.f32 	%r8151, %f29;
	bra.uni 	$L__BB2_698;
$L__BB2_816:
	setp.lt.s32 	%p382, %r8151, 1;
	mov.b64 	%rd269, 1;
	@%p382 bra 	$L__BB2_828;
	cvt.s64.s32 	%rd264, %r7013;
	mov.b32 	%r8436, 1;
	cvt.u32.u64 	%r6066, %rd50;
	mov.u64 	%rd265, %rd53;
$L__BB2_818:
	and.b64  	%rd213, %rd265, 1;
	setp.eq.b64 	%p383, %rd213, 1;
	not.pred 	%p384, %p383;
	@%p384 bra 	$L__BB2_823;
	cvt.s64.s32 	%rd214, %r8436;
	mul.lo.s64 	%rd63, %rd264, %rd214;
	or.b64  	%rd215, %rd63, %rd50;
	and.b64  	%rd216, %rd215, -4294967296;
	setp.ne.s64 	%p385, %rd216, 0;
	@%p385 bra 	$L__BB2_821;
	cvt.u32.u64 	%r6064, %rd63;
	rem.u32 	%r6065, %r6064, %r6066;
	cvt.u64.u32 	%rd266, %r6065;
	bra.uni 	$L__BB2_822;
$L__BB2_821:
	rem.s64 	%rd266, %rd63, %rd50;
$L__BB2_822:
	cvt.u32.u64 	%r8436, %rd266;
$L__BB2_823:
	shr.u64 	%rd217, %rd265, 1;
	cvt.rn.f32.u64 	%f24, %rd217;
	cvt.rzi.s64.f32 	%rd265, %f24;
	mul.lo.s64 	%rd68, %rd264, %rd264;
	or.b64  	%rd218, %rd68, %rd50;
	and.b64  	%rd219, %rd218, -4294967296;
	setp.ne.s64 	%p386, %rd219, 0;
	@%p386 bra 	$L__BB2_825;
	cvt.u32.u64 	%r6067, %rd68;
	rem.u32 	%r6068, %r6067, %r6066;
	cvt.u64.u32 	%rd264, %r6068;
	bra.uni 	$L__BB2_826;
$L__BB2_825:
	rem.s64 	%rd264, %rd68, %rd50;
$L__BB2_826:
	setp.gt.s64 	%p387, %rd265, 0;
	@%p387 bra 	$L__BB2_818;
	cvt.s64.s32 	%rd269, %r8436;
$L__BB2_828:
	add.u64 	%rd220, %SP, 0;
	add.u64 	%rd221, %SPL, 0;
	add.u64 	%rd222, %SP, 8;
	{ // callseq 3, 0
	.param .b64 param0;
	st.param.b64 	[param0], %rd53;
	.param .b64 param1;
	st.param.b64 	[param1], %rd51;
	.param .b64 param2;
	st.param.b64 	[param2], %rd220;
	.param .b64 param3;
	st.param.b64 	[param3], %rd222;
	.param .b32 retval0;
	call.uni (retval0), 
	_Z17extendedEuclidGcdllPlS_, 
	(
	param0, 
	param1, 
	param2, 
	param3
	);
	ld.param.b32 	%r6070, [retval0];
	} // callseq 3
	ld.local.u64 	%rd270, [%rd221];
	setp.lt.s64 	%p388, %rd270, 1;
	mov.b32 	%r8441, 1;
	@%p388 bra 	$L__BB2_838;
$L__BB2_829:
	and.b64  	%rd230, %rd270, 1;
	setp.eq.b64 	%p395, %rd230, 1;
	not.pred 	%p396, %p395;
	@%p396 bra 	$L__BB2_834;
	cvt.s64.s32 	%rd231, %r8441;
	mul.lo.s64 	%rd77, %rd269, %rd231;
	or.b64  	%rd232, %rd77, %rd50;
	and.b64  	%rd233, %rd232, -4294967296;
	setp.ne.s64 	%p397, %rd233, 0;
	@%p397 bra 	$L__BB2_832;
	cvt.u32.u64 	%r6079, %rd50;
	cvt.u32.u64 	%r6080, %rd77;
	rem.u32 	%r6081, %r6080, %r6079;
	cvt.u64.u32 	%rd271, %r6081;
	bra.uni 	$L__BB2_833;
$L__BB2_832:
	rem.s64 	%rd271, %rd77, %rd50;
$L__BB2_833:
	cvt.u32.u64 	%r8441, %rd271;
$L__BB2_834:
	shr.u64 	%rd234, %rd270, 1;
	cvt.rn.f32.u64 	%f26, %rd234;
	cvt.rzi.s64.f32 	%rd270, %f26;
	mul.lo.s64 	%rd82, %rd269, %rd269;
	or.b64  	%rd235, %rd82, %rd50;
	and.b64  	%rd236, %rd235, -4294967296;
	setp.ne.s64 	%p398, %rd236, 0;
	@%p398 bra 	$L__BB2_836;
	cvt.u32.u64 	%r6082, %rd50;
	cvt.u32.u64 	%r6083, %rd82;
	rem.u32 	%r6084, %r6083, %r6082;
	cvt.u64.u32 	%rd269, %r6084;
	bra.uni 	$L__BB2_837;
$L__BB2_836:
	rem.s64 	%rd269, %rd82, %rd50;
$L__BB2_837:
	setp.gt.s64 	%p399, %rd270, 0;
	@%p399 bra 	$L__BB2_829;
	bra.uni 	$L__BB2_848;
$L__BB2_838:
	add.s64 	%rd274, %rd270, %rd51;
	setp.lt.s64 	%p389, %rd274, 1;
	mov.b32 	%r8441, 1;
	@%p389 bra 	$L__BB2_848;
$L__BB2_839:
	and.b64  	%rd223, %rd274, 1;
	setp.eq.b64 	%p390, %rd223, 1;
	not.pred 	%p391, %p390;
	@%p391 bra 	$L__BB2_844;
	cvt.s64.s32 	%rd224, %r8441;
	mul.lo.s64 	%rd89, %rd269, %rd224;
	or.b64  	%rd225, %rd89, %rd50;
	and.b64  	%rd226, %rd225, -4294967296;
	setp.ne.s64 	%p392, %rd226, 0;
	@%p392 bra 	$L__BB2_842;
	cvt.u32.u64 	%r6073, %rd50;
	cvt.u32.u64 	%r6074, %rd89;
	rem.u32 	%r6075, %r6074, %r6073;
	cvt.u64.u32 	%rd275, %r6075;
	bra.uni 	$L__BB2_843;
$L__BB2_842:
	rem.s64 	%rd275, %rd89, %rd50;
$L__BB2_843:
	cvt.u32.u64 	%r8441, %rd275;
$L__BB2_844:
	shr.u64 	%rd227, %rd274, 1;
	cvt.rn.f32.u64 	%f25, %rd227;
	cvt.rzi.s64.f32 	%rd274, %f25;
	mul.lo.s64 	%rd94, %rd269, %rd269;
	or.b64  	%rd228, %rd94, %rd50;
	and.b64  	%rd229, %rd228, -4294967296;
	setp.ne.s64 	%p393, %rd229, 0;
	@%p393 bra 	$L__BB2_846;
	cvt.u32.u64 	%r6076, %rd50;
	cvt.u32.u64 	%r6077, %rd94;
	rem.u32 	%r6078, %r6077, %r6076;
	cvt.u64.u32 	%rd269, %r6078;
	bra.uni 	$L__BB2_847;
$L__BB2_846:
	rem.s64 	%rd269, %rd94, %rd50;
$L__BB2_847:
	setp.gt.s64 	%p394, %rd274, 0;
	@%p394 bra 	$L__BB2_839;
$L__BB2_848:
	setp.ne.s32 	%p400, %r7013, %r8441;
	@%p400 bra 	$L__BB2_850;
	ld.param.u64 	%rd256, [_Z3runPiiS__param_2];
	cvta.to.global.u64 	%rd237, %rd256;
	shl.b64 	%rd238, %rd263, 2;
	add.s64 	%rd239, %rd237, %rd238;
	st.global.u32 	[%rd239], %r7013;
$L__BB2_850:
	ret;

}
.func  (.param .b64 func_retval0) __internal_accurate_pow(
	.param .b64 __internal_accurate_pow_param_0
)
{
	.reg .pred 	%p<8>;
	.reg .b32 	%r<46>;
	.reg .b32 	%f<3>;
	.reg .b64 	%fd<109>;

	ld.param.f64 	%fd10, [__internal_accurate_pow_param_0];
	mov.f64 	%fd11, 0d403B000000000000;
	{
	.reg .b32 %temp; 
	mov.b64 	{%temp, %r8}, %fd11;
	}
	{
	.reg .b32 %temp; 
	mov.b64 	{%r9, %temp}, %fd11;
	}
	shr.u32 	%r10, %r8, 20;
	setp.lt.u32 	%p1, %r8, 1048576;
	mov.f64 	%fd12, 0d439B000000000000;
	{
	.reg .b32 %temp; 
	mov.b64 	{%temp, %r11}, %fd12;
	}
	{
	.reg .b32 %temp; 
	mov.b64 	{%r12, %temp}, %fd12;
	}
	shr.u32 	%r13, %r11, 20;
	add.s32 	%r14, %r13, -54;
	selp.b32 	%r15, %r12, %r9, %p1;
	selp.b32 	%r16, %r11, %r8, %p1;
	selp.b32 	%r1, %r14, %r10, %p1;
	add.s32 	%r45, %r1, -1023;
	and.b32  	%r17, %r16, -2146435073;
	or.b32  	%r18, %r17, 1072693248;
	mov.b64 	%fd107, {%r15, %r18};
	setp.lt.u32 	%p2, %r18, 1073127583;
	@%p2 bra 	$L__BB3_2;
	{
	.reg .b32 %temp; 
	mov.b64 	{%r19, %temp}, %fd107;
	}
	{
	.reg .b32 %temp; 
	mov.b64 	{%temp, %r20}, %fd107;
	}
	add.s32 	%r21, %r20, -1048576;
	mov.b64 	%fd107, {%r19, %r21};
	add.s32 	%r45, %r1, -1022;
$L__BB3_2:
	add.f64 	%fd13, %fd107, 0dBFF0000000000000;
	add.f64 	%fd14, %fd107, 0d3FF0000000000000;
	rcp.approx.ftz.f64 	%fd15, %fd14;
	neg.f64 	%fd16, %fd14;
	fma.rn.f64 	%fd17, %fd16, %fd15, 0d3FF0000000000000;
	fma.rn.f64 	%fd18, %fd17, %fd17, %fd17;
	fma.rn.f64 	%fd19, %fd18, %fd15, %fd15;
	mul.f64 	%fd20, %fd13, %fd19;
	fma.rn.f64 	%fd21, %fd13, %fd19, %fd20;
	mul.f64 	%fd22, %fd21, %fd21;
	fma.rn.f64 	%fd23, %fd22, 0d3EB0F5FF7D2CAFE2, 0d3ED0F5D241AD3B5A;
	fma.rn.f64 	%fd24, %fd23, %fd22, 0d3EF3B20A75488A3F;
	fma.rn.f64 	%fd25, %fd24, %fd22, 0d3F1745CDE4FAECD5;
	fma.rn.f64 	%fd26, %fd25, %fd22, 0d3F3C71C7258A578B;
	fma.rn.f64 	%fd27, %fd26, %fd22, 0d3F6249249242B910;
	fma.rn.f64 	%fd28, %fd27, %fd22, 0d3F89999999999DFB;
	sub.f64 	%fd29, %fd13, %fd21;
	add.f64 	%fd30, %fd29, %fd29;
	neg.f64 	%fd31, %fd21;
	fma.rn.f64 	%fd32, %fd31, %fd13, %fd30;
	mul.f64 	%fd33, %fd19, %fd32;
	fma.rn.f64 	%fd34, %fd22, %fd28, 0d3FB5555555555555;
	mov.f64 	%fd35, 0d3FB5555555555555;
	sub.f64 	%fd36, %fd35, %fd34;
	fma.rn.f64 	%fd37, %fd22, %fd28, %fd36;
	add.f64 	%fd38, %fd37, 0dBC46A4CB00B9E7B0;
	add.f64 	%fd39, %fd34, %fd38;
	sub.f64 	%fd40, %fd34, %fd39;
	add.f64 	%fd41, %fd38, %fd40;
	mul.rn.f64 	%fd42, %fd21, %fd21;
	neg.f64 	%fd43, %fd42;
	fma.rn.f64 	%fd44, %fd21, %fd21, %fd43;
	{
	.reg .b32 %temp; 
	mov.b64 	{%r22, %temp}, %fd33;
	}
	{
	.reg .b32 %temp; 
	mov.b64 	{%temp, %r23}, %fd33;
	}
	add.s32 	%r24, %r23, 1048576;
	mov.b64 	%fd45, {%r22, %r24};
	fma.rn.f64 	%fd46, %fd21, %fd45, %fd44;
	mul.rn.f64 	%fd47, %fd42, %fd21;
	neg.f64 	%fd48, %fd47;
	fma.rn.f64 	%fd49, %fd42, %fd21, %fd48;
	fma.rn.f64 	%fd50, %fd42, %fd33, %fd49;
	fma.rn.f64 	%fd51, %fd46, %fd21, %fd50;
	mul.rn.f64 	%fd52, %fd39, %fd47;
	neg.f64 	%fd53, %fd52;
	fma.rn.f64 	%fd54, %fd39, %fd47, %fd53;
	fma.rn.f64 	%fd55, %fd39, %fd51, %fd54;
	fma.rn.f64 	%fd56, %fd41, %fd47, %fd55;
	add.f64 	%fd57, %fd52, %fd56;
	sub.f64 	%fd58, %fd52, %fd57;
	add.f64 	%fd59, %fd56, %fd58;
	add.f64 	%fd60, %fd21, %fd57;
	sub.f64 	%fd61, %fd21, %fd60;
	add.f64 	%fd62, %fd57, %fd61;
	add.f64 	%fd63, %fd59, %fd62;
	add.f64 	%fd64, %fd33, %fd63;
	add.f64 	%fd65, %fd60, %fd64;
	sub.f64 	%fd66, %fd60, %fd65;
	add.f64 	%fd67, %fd64, %fd66;
	xor.b32  	%r25, %r45, -2147483648;
	mov.b32 	%r26, 1127219200;
	mov.b64 	%fd68, {%r25, %r26};
	mov.b32 	%r27, -2147483648;
	mov.b64 	%fd69, {%r27, %r26};
	sub.f64 	%fd70, %fd68, %fd69;
	fma.rn.f64 	%fd71, %fd70, 0d3FE62E42FEFA39EF, %fd65;
	fma.rn.f64 	%fd72, %fd70, 0dBFE62E42FEFA39EF, %fd71;
	sub.f64 	%fd73, %fd72, %fd65;
	sub.f64 	%fd74, %fd67, %fd73;
	fma.rn.f64 	%fd75, %fd70, 0d3C7ABC9E3B39803F, %fd74;
	add.f64 	%fd76, %fd71, %fd75;
	sub.f64 	%fd77, %fd71, %fd76;
	add.f64 	%fd78, %fd75, %fd77;
	{
	.reg .b32 %temp; 
	mov.b64 	{%temp, %r28}, %fd10;
	}
	{
	.reg .b32 %temp; 
	mov.b64 	{%r29, %temp}, %fd10;
	}
	shl.b32 	%r30, %r28, 1;
	setp.gt.u32 	%p3, %r30, -33554433;
	and.b32  	%r31, %r28, -15728641;
	selp.b32 	%r32, %r31, %r28, %p3;
	mov.b64 	%fd79, {%r29, %r32};
	mul.rn.f64 	%fd80, %fd76, %fd79;
	neg.f64 	%fd81, %fd80;
	fma.rn.f64 	%fd82, %fd76, %fd79, %fd81;
	fma.rn.f64 	%fd83, %fd78, %fd79, %fd82;
	add.f64 	%fd4, %fd80, %fd83;
	sub.f64 	%fd84, %fd80, %fd4;
	add.f64 	%fd5, %fd83, %fd84;
	fma.rn.f64 	%fd85, %fd4, 0d3FF71547652B82FE, 0d4338000000000000;
	{
	.reg .b32 %temp; 
	mov.b64 	{%r5, %temp}, %fd85;
	}
	mov.f64 	%fd86, 0dC338000000000000;
	add.rn.f64 	%fd87, %fd85, %fd86;
	fma.rn.f64 	%fd88, %fd87, 0dBFE62E42FEFA39EF, %fd4;
	fma.rn.f64 	%fd89, %fd87, 0dBC7ABC9E3B39803F, %fd88;
	fma.rn.f64 	%fd90, %fd89, 0d3E5ADE1569CE2BDF, 0d3E928AF3FCA213EA;
	fma.rn.f64 	%fd91, %fd90, %fd89, 0d3EC71DEE62401315;
	fma.rn.f64 	%fd92, %fd91, %fd89, 0d3EFA01997C89EB71;
	fma.rn.f64 	%fd93, %fd92, %fd89, 0d3F2A01A014761F65;
	fma.rn.f64 	%fd94, %fd93, %fd89, 0d3F56C16C1852B7AF;
	fma.rn.f64 	%fd95, %fd94, %fd89, 0d3F81111111122322;
	fma.rn.f64 	%fd96, %fd95, %fd89, 0d3FA55555555502A1;
	fma.rn.f64 	%fd97, %fd96, %fd89, 0d3FC5555555555511;
	fma.rn.f64 	%fd98, %fd97, %fd89, 0d3FE000000000000B;
	fma.rn.f64 	%fd99, %fd98, %fd89, 0d3FF0000000000000;
	fma.rn.f64 	%fd100, %fd99, %fd89, 0d3FF0000000000000;
	{
	.reg .b32 %temp; 
	mov.b64 	{%r6, %temp}, %fd100;
	}
	{
	.reg .b32 %temp; 
	mov.b64 	{%temp, %r7}, %fd100;
	}
	shl.b32 	%r33, %r5, 20;
	add.s32 	%r34, %r33, %r7;
	mov.b64 	%fd108, {%r6, %r34};
	{
	.reg .b32 %temp; 
	mov.b64 	{%temp, %r35}, %fd4;
	}
	mov.b32 	%f2, %r35;
	abs.f32 	%f1, %f2;
	setp.lt.f32 	%p4, %f1, 0f4086232B;
	@%p4 bra 	$L__BB3_5;
	setp.lt.f64 	%p5, %fd4, 0d0000000000000000;
	add.f64 	%fd101, %fd4, 0d7FF0000000000000;
	selp.f64 	%fd108, 0d0000000000000000, %fd101, %p5;
	setp.geu.f32 	%p6, %f1, 0f40874800;
	@%p6 bra 	$L__BB3_5;
	shr.u32 	%r36, %r5, 31;
	add.s32 	%r37, %r5, %r36;
	shr.s32 	%r38, %r37, 1;
	shl.b32 	%r39, %r38, 20;
	add.s32 	%r40, %r7, %r39;
	mov.b64 	%fd102, {%r6, %r40};
	sub.s32 	%r41, %r5, %r38;
	shl.b32 	%r42, %r41, 20;
	add.s32 	%r43, %r42, 1072693248;
	mov.b32 	%r44, 0;
	mov.b64 	%fd103, {%r44, %r43};
	mul.f64 	%fd108, %fd103, %fd102;
$L__BB3_5:
	abs.f64 	%fd104, %fd108;
	setp.eq.f64 	%p7, %fd104, 0d7FF0000000000000;
	fma.rn.f64 	%fd105, %fd108, %fd5, %fd108;
	selp.f64 	%fd106, %fd108, %fd105, %p7;
	st.param.f64 	[func_retval0], %fd106;
	ret;

}


// ===== COMPILED SASS (sm_100) =====

	.target	sm_100

	.elftype	@"ET_EXEC"


//--------------------- .note.nv.tkinfo           --------------------------
	.section	.note.nv.tkinfo,"",@"SHT_NOTE"
	.sectionflags	@"SHF_NOTE_NV_TKINFO"
	.tkinfo
        /*0018*/ 	.word	0x00000002
        /*0030*/ 	.string	""
        /*0030*/ 	.string	"ptxas"
        /*0030*/ 	.string	"Cuda compilation tools, release 13.0, V13.0.88"
        /*0030*/ 	.string	"Build cuda_13.0.r13.0/compiler.36424714_0"
        /*0030*/ 	.string	"-arch sm_100 -m 64 "



//--------------------- .note.nv.cuinfo           --------------------------
	.section	.note.nv.cuinfo,"",@"SHT_NOTE"
	.sectionflags	@"SHF_NOTE_NV_CUINFO"
        /*0018*/ 	.short	0x0002
        /*001a*/ 	.short	0x0064
        /*001c*/ 	.short	0x0082
	.zero		2


//--------------------- .nv.info                  --------------------------
	.section	.nv.info,"",@"SHT_CUDA_INFO"
	.align	4


	//----- nvinfo : EIATTR_REGCOUNT
	.align		4
        /*0000*/ 	.byte	0x04, 0x2f
        /*0002*/ 	.short	(.L_10 - .L_9)
	.align		4
.L_9:
        /*0004*/ 	.word	index@(_Z3runPiiS_)
        /*0008*/ 	.word	0x0000002b


	//----- nvinfo : EIATTR_FRAME_SIZE
	.align		4
.L_10:
        /*000c*/ 	.byte	0x04, 0x11
        /*000e*/ 	.short	(.L_12 - .L_11)
	.align		4
.L_11:
        /*0010*/ 	.word	index@($_Z3runPiiS_$__internal_accurate_pow)
        /*0014*/ 	.word	0x000000a0


	//----- nvinfo : EIATTR_FRAME_SIZE
	.align		4
.L_12:
        /*0018*/ 	.byte	0x04, 0x11
        /*001a*/ 	.short	(.L_14 - .L_13)
	.align		4
.L_13:
        /*001c*/ 	.word	index@($__internal_1_$__cuda_sm20_rem_s64)
        /*0020*/ 	.word	0x000000a0


	//----- nvinfo : EIATTR_FRAME_SIZE
	.align		4
.L_14:
        /*0024*/ 	.byte	0x04, 0x11
        /*0026*/ 	.short	(.L_16 - .L_15)
	.align		4
.L_15:
        /*0028*/ 	.word	index@($_Z3runPiiS_$_Z9euclidGcdll)
        /*002c*/ 	.word	0x000000a0


	//----- nvinfo : EIATTR_FRAME_SIZE
	.align		4
.L_16:
        /*0030*/ 	.byte	0x04, 0x11
        /*0032*/ 	.short	(.L_18 - .L_17)
	.align		4
.L_17:
        /*0034*/ 	.word	index@($__internal_0_$__cuda_sm20_div_s64)
        /*0038*/ 	.word	0x000000a0


	//----- nvinfo : EIATTR_FRAME_SIZE
	.align		4
.L_18:
        /*003c*/ 	.byte	0x04, 0x11
        /*003e*/ 	.short	(.L_20 - .L_19)
	.align		4
.L_19:
        /*0040*/ 	.word	index@($_Z3runPiiS_$_Z17extendedEuclidGcdllPlS_)
        /*0044*/ 	.word	0x000000a0


	//----- nvinfo : EIATTR_FRAME_SIZE
	.align		4
.L_20:
        /*0048*/ 	.byte	0x04, 0x11
        /*004a*/ 	.short	(.L_22 - .L_21)
	.align		4
.L_21:
        /*004c*/ 	.word	index@(_Z3runPiiS_)
        /*0050*/ 	.word	0x000000a0


	//----- nvinfo : EIATTR_MIN_STACK_SIZE
	.align		4
.L_22:
        /*0054*/ 	.byte	0x04, 0x12
        /*0056*/ 	.short	(.L_24 - .L_23)
	.align		4
.L_23:
        /*0058*/ 	.word	index@(_Z3runPiiS_)
        /*005c*/ 	.word	0x000000a0
.L_24:


//--------------------- .nv.compat                --------------------------
	.section	.nv.compat,"",@"SHT_CUDA_COMPAT_INFO"
	.align	4
        /*0000*/ 	.byte	0x02, 0x09, 0x00, 0x00, 0x02, 0x02, 0x01, 0x00, 0x02, 0x05, 0x05, 0x00, 0x03, 0x07, 0x01, 0x01
        /*0010*/ 	.byte	0x02, 0x03, 0x00, 0x00, 0x02, 0x06, 0x01, 0x00, 0x04, 0x0b, 0x08, 0x00, 0x01, 0x00, 0x00, 0x00
        /*0020*/ 	.byte	0x00, 0x00, 0x00, 0x00


//--------------------- .nv.info._Z3runPiiS_      --------------------------
	.section	.nv.info._Z3runPiiS_,"",@"SHT_CUDA_INFO"
	.sectionflags	@""
	.align	4


	//----- nvinfo : EIATTR_CUDA_API_VERSION
	.align		4
        /*0000*/ 	.byte	0x04, 0x37
        /*0002*/ 	.short	(.L_26 - .L_25)
.L_25:
        /*0004*/ 	.word	0x00000082


	//----- nvinfo : EIATTR_KPARAM_INFO
	.align		4
.L_26:
        /*0008*/ 	.byte	0x04, 0x17
        /*000a*/ 	.short	(.L_28 - .L_27)
.L_27:
        /*000c*/ 	.word	0x00000000
        /*0010*/ 	.short	0x0002
        /*0012*/ 	.short	0x0010
        /*0014*/ 	.byte	0x00, 0xf5, 0x21, 0x00


	//----- nvinfo : EIATTR_KPARAM_INFO
	.align		4
.L_28:
        /*0018*/ 	.byte	0x04, 0x17
        /*001a*/ 	.short	(.L_30 - .L_29)
.L_29:
        /*001c*/ 	.word	0x00000000
        /*0020*/ 	.short	0x0001
        /*0022*/ 	.short	0x0008
        /*0024*/ 	.byte	0x00, 0xf0, 0x11, 0x00


	//----- nvinfo : EIATTR_KPARAM_INFO
	.align		4
.L_30:
        /*0028*/ 	.byte	0x04, 0x17
        /*002a*/ 	.short	(.L_32 - .L_31)
.L_31:
        /*002c*/ 	.word	0x00000000
        /*0030*/ 	.short	0x0000
        /*0032*/ 	.short	0x0000
        /*0034*/ 	.byte	0x00, 0xf5, 0x21, 0x00


	//----- nvinfo : EIATTR_SPARSE_MMA_MASK
	.align		4
.L_32:
        /*0038*/ 	.byte	0x03, 0x50
        /*003a*/ 	.short	0x0000


	//----- nvinfo : EIATTR_MAXREG_COUNT
	.align		4
        /*003c*/ 	.byte	0x03, 0x1b
        /*003e*/ 	.short	0x00ff


	//----- nvinfo : EIATTR_MERCURY_ISA_VERSION
	.align		4
        /*0040*/ 	.byte	0x03, 0x5f
        /*0042*/ 	.short	0x0101


	//----- nvinfo : EIATTR_VRC_CTA_INIT_COUNT
	.align		4
        /*0044*/ 	.byte	0x02, 0x4a
	.zero		1
	.zero		1


	//----- nvinfo : EIATTR_EXIT_INSTR_OFFSETS
	.align		4
        /*0048*/ 	.byte	0x04, 0x1c
        /*004a*/ 	.short	(.L_34 - .L_33)


	//   ....[0]....
.L_33:
        /*004c*/ 	.word	0x000127f0


	//   ....[1]....
        /*0050*/ 	.word	0x00012840


	//----- nvinfo : EIATTR_CRS_STACK_SIZE
	.align		4
.L_34:
        /*0054*/ 	.byte	0x04, 0x1e
        /*0056*/ 	.short	(.L_36 - .L_35)
.L_35:
        /*0058*/ 	.word	0x00000000


	//----- nvinfo : EIATTR_CBANK_PARAM_SIZE
	.align		4
.L_36:
        /*005c*/ 	.byte	0x03, 0x19
        /*005e*/ 	.short	0x0018


	//----- nvinfo : EIATTR_PARAM_CBANK
	.align		4
        /*0060*/ 	.byte	0x04, 0x0a
        /*0062*/ 	.short	(.L_38 - .L_37)
	.align		4
.L_37:
        /*0064*/ 	.word	index@(.nv.constant0._Z3runPiiS_)
        /*0068*/ 	.short	0x0380
        /*006a*/ 	.short	0x0018


	//----- nvinfo : EIATTR_SW_WAR
	.align		4
.L_38:
        /*006c*/ 	.byte	0x04, 0x36
        /*006e*/ 	.short	(.L_40 - .L_39)
.L_39:
        /*0070*/ 	.word	0x00000008
.L_40:


//--------------------- .nv.callgraph             --------------------------
	.section	.nv.callgraph,"",@"SHT_CUDA_CALLGRAPH"
	.align	4
	.sectionentsize	8
	.align		4
        /*0000*/ 	.word	0x00000000
	.align		4
        /*0004*/ 	.word	0xffffffff
	.align		4
        /*0008*/ 	.word	0x00000000
	.align		4
        /*000c*/ 	.word	0xfffffffe
	.align		4
        /*0010*/ 	.word	0x00000000
	.align		4
        /*0014*/ 	.word	0xfffffffd
	.align		4
        /*0018*/ 	.word	0x00000000
	.align		4
        /*001c*/ 	.word	0xfffffffc


//--------------------- .nv.constant4             --------------------------
	.section	.nv.constant4,"a",@progbits
	.align	8
	.align		8
.nv.constant4:
        /*0000*/ 	.dword	precalc_xorwow_matrix
	.align		8
        /*0008*/ 	.dword	precalc_xorwow_offset_matrix
	.align		8
        /*0010*/ 	.dword	mrg32k3aM1
	.align		8
        /*0018*/ 	.dword	mrg32k3aM2
	.align		8
        /*0020*/ 	.dword	mrg32k3aM1SubSeq
	.align		8
        /*0028*/ 	.dword	mrg32k3aM2SubSeq
	.align		8
        /*0030*/ 	.dword	mrg32k3aM1Seq
	.align		8
        /*0038*/ 	.dword	mrg32k3aM2Seq


//--------------------- .nv.constant3             --------------------------
	.section	.nv.constant3,"a",@progbits
	.align	8
.nv.constant3:
	.type		__cr_lgamma_table,@object
	.size		__cr_lgamma_table,(.L_8 - __cr_lgamma_table)
__cr_lgamma_table:
        /*0000*/ 	.byte	0x00, 0x00, 0x00, 0x00, 0x00, 0x00, 0x00, 0x00, 0x00, 0x00, 0x00, 0x00, 0x00, 0x00, 0x00, 0x00
        /*0010*/ 	.byte	0xef, 0x39, 0xfa, 0xfe, 0x42, 0x2e, 0xe6, 0x3f, 0x02, 0x20, 0x2a, 0xfa, 0x0b, 0xab, 0xfc, 0x3f
        /*0020*/ 	.byte	0xf9, 0x2c, 0x92, 0x7c, 0xa7, 0x6c, 0x09, 0x40, 0xc9, 0x79, 0x44, 0x3c, 0x64, 0x26, 0x13, 0x40
        /*0030*/ 	.byte	0xca, 0x01, 0xcf, 0x3a, 0x27, 0x51, 0x1a, 0x40, 0x30, 0xcc, 0x2d, 0xf3, 0xe1, 0x0c, 0x21, 0x40
        /*0040*/ 	.byte	0x0d, 0xb7, 0xfc, 0x82, 0x8e, 0x35, 0x25, 0x40
.L_8:


//--------------------- .text._Z3runPiiS_         --------------------------
	.section	.text._Z3runPiiS_,"ax",@progbits
	.align	128
        .global         _Z3runPiiS_
        .type           _Z3runPiiS_,@function
        .size           _Z3runPiiS_,(.L_x_136 - _Z3runPiiS_)
        .other          _Z3runPiiS_,@"STO_CUDA_ENTRY STV_DEFAULT"
_Z3runPiiS_:
.text._Z3runPiiS_:
[----:B------:R-:W0:Y:S01]  /*0000*/  LDC R1, c[0x0][0x37c] ;  /* 0x0000df00ff017b82 */ /* 0x000e220000000800 */
[----:B------:R-:W1:Y:S01]  /*0010*/  S2R R11, SR_TID.X ;  /* 0x00000000000b7919 */ /* 0x000e620000002100 */
[----:B------:R-:W2:Y:S06]  /*0020*/  LDCU UR8, c[0x0][0x2fc] ;  /* 0x00005f80ff0877ac */ /* 0x000eac0008000800 */
[----:B------:R-:W1:Y:S01]  /*0030*/  S2UR UR4, SR_CTAID.X ;  /* 0x00000000000479c3 */ /* 0x000e620000002500 */
[----:B0-----:R-:W-:Y:S01]  /*0040*/  VIADD R1, R1, 0xffffff60 ;  /* 0xffffff6001017836 */ /* 0x001fe20000000000 */
[----:B------:R-:W0:Y:S04]  /*0050*/  LDCU UR7, c[0x0][0x2f8] ;  /* 0x00005f00ff0777ac */ /* 0x000e280008000800 */
[C---:B------:R-:W-:Y:S01]  /*0060*/  R2UR UR11, R1.reuse ;  /* 0x00000000010b72ca */ /* 0x040fe200000e0000 */
[----:B------:R-:W3:Y:S01]  /*0070*/  LDCU.64 UR36, c[0x0][0x358] ;  /* 0x00006b00ff2477ac */ /* 0x000ee20008000a00 */
[----:B------:R-:W1:Y:S01]  /*0080*/  LDC R0, c[0x0][0x360] ;  /* 0x0000d800ff007b82 */ /* 0x000e620000000800 */
[----:B------:R-:W-:-:S10]  /*0090*/  R2UR UR9, R1 ;  /* 0x00000000010972ca */ /* 0x000fd400000e0000 */
[----:B------:R-:W-:Y:S02]  /*00a0*/  UIADD3 UR10, UPT, UPT, UR11, 0x40, URZ ;  /* 0x000000400b0a7890 */ /* 0x000fe4000fffe0ff */
[----:B0-----:R-:W-:-:S04]  /*00b0*/  UIADD3 UR7, UP0, UPT, UR11, UR7, URZ ;  /* 0x000000070b077290 */ /* 0x001fc8000ff1e0ff */
[----:B--2---:R-:W-:Y:S01]  /*00c0*/  UIADD3.X UR8, UPT, UPT, URZ, UR8, URZ, UP0, !UPT ;  /* 0x00000008ff087290 */ /* 0x004fe200087fe4ff */
[----:B-1----:R-:W-:Y:S01]  /*00d0*/  IMAD R11, R0, UR4, R11 ;  /* 0x00000004000b7c24 */ /* 0x002fe2000f8e020b */
[----:B------:R-:W-:-:S06]  /*00e0*/  CS2R R2, SR_CLOCKLO ;  /* 0x0000000000027805 */ /* 0x000fcc0000015000 */
[----:B------:R-:W-:Y:S01]  /*00f0*/  LOP3.LUT R0, R2, 0xaad26b49, RZ, 0x3c, !PT ;  /* 0xaad26b4902007812 */ /* 0x000fe200078e3cff */
[----:B------:R-:W-:Y:S01]  /*0100*/  BSSY.RECONVERGENT B0, `(.L_x_0) ;  /* 0x0000258000007945 */ /* 0x000fe20003800200 */
[----:B------:R-:W-:Y:S02]  /*0110*/  LOP3.LUT R2, R3, 0xf7dcefdd, RZ, 0x3c, !PT ;  /* 0xf7dcefdd03027812 */ /* 0x000fe400078e3cff */
[----:B------:R-:W-:Y:S01]  /*0120*/  ISETP.NE.AND P0, PT, R11, RZ, PT ;  /* 0x000000ff0b00720c */ /* 0x000fe20003f05270 */
[----:B------:R-:W-:Y:S02]  /*0130*/  IMAD R0, R0, 0x4182bed5, RZ ;  /* 0x4182bed500007824 */ /* 0x000fe400078e02ff */
[----:B------:R-:W-:Y:S02]  /*0140*/  IMAD R9, R2, -0x658354e5, RZ ;  /* 0x9a7cab1b02097824 */ /* 0x000fe400078e02ff */
[C---:B------:R-:W-:Y:S01]  /*0150*/  VIADD R3, R0.reuse, 0x75bcd15 ;  /* 0x075bcd1500037836 */ /* 0x040fe20000000000 */
[C---:B------:R-:W-:Y:S01]  /*0160*/  LOP3.LUT R4, R0.reuse, 0x159a55e5, RZ, 0x3c, !PT ;  /* 0x159a55e500047812 */ /* 0x040fe200078e3cff */
[C---:B------:R-:W-:Y:S01]  /*0170*/  VIADD R7, R0.reuse, 0x583f19 ;  /* 0x00583f1900077836 */ /* 0x040fe20000000000 */
[----:B------:R-:W-:Y:S01]  /*0180*/  IADD3 R2, PT, PT, R0, 0x64f0c9, R9 ;  /* 0x0064f0c900027810 */ /* 0x000fe20007ffe009 */
[C---:B------:R-:W-:Y:S01]  /*0190*/  VIADD R5, R9.reuse, 0x1f123bb5 ;  /* 0x1f123bb509057836 */ /* 0x040fe20000000000 */
[----:B------:R-:W-:-:S03]  /*01a0*/  LOP3.LUT R6, R9, 0x5491333, RZ, 0x3c, !PT ;  /* 0x0549133309067812 */ /* 0x000fc600078e3cff */
[----:B------:R0:W-:Y:S04]  /*01b0*/  STL.64 [R1+0x70], R2 ;  /* 0x0000700201007387 */ /* 0x0001e80000100a00 */
[----:B------:R0:W-:Y:S04]  /*01c0*/  STL.64 [R1+0x78], R4 ;  /* 0x0000780401007387 */ /* 0x0001e80000100a00 */
[----:B------:R0:W-:Y:S01]  /*01d0*/  STL.64 [R1+0x80], R6 ;  /* 0x0000800601007387 */ /* 0x0001e20000100a00 */
[----:B---3--:R-:W-:Y:S05]  /*01e0*/  @!P0 BRA `(.L_x_1) ;  /* 0x0000002400248947 */ /* 0x008fea0003800000 */
[----:B------:R-:W-:Y:S01]  /*01f0*/  SHF.R.S32.HI R10, RZ, 0x1f, R11 ;  /* 0x0000001fff0a7819 */ /* 0x000fe2000001140b */
[----:B------:R-:W-:Y:S02]  /*0200*/  VIADD R12, R1, 0x70 ;  /* 0x00000070010c7836 */ /* 0x000fe40000000000 */
[----:B------:R-:W-:-:S07]  /*0210*/  IMAD.MOV.U32 R13, RZ, RZ, RZ ;  /* 0x000000ffff0d7224 */ /* 0x000fce00078e00ff */
.L_x_10:
[----:B------:R-:W-:Y:S01]  /*0220*/  LOP3.LUT P0, RZ, R11, 0x3, RZ, 0xc0, !PT ;  /* 0x000000030bff7812 */ /* 0x000fe2000780c0ff */
[----:B------:R-:W-:-:S12]  /*0230*/  BSSY.RECONVERGENT B1, `(.L_x_2) ;  /* 0x000023e000017945 */ /* 0x000fd80003800200 */
[----:B-1----:R-:W-:Y:S05]  /*0240*/  @!P0 BRA `(.L_x_3) ;  /* 0x0000002000f08947 */ /* 0x002fea0003800000 */
[----:B------:R-:W1:Y:S01]  /*0250*/  LDC.64 R8, c[0x4][RZ] ;  /* 0x01000000ff087b82 */ /* 0x000e620000000a00 */
[----:B------:R-:W-:Y:S01]  /*0260*/  IMAD.MOV.U32 R0, RZ, RZ, RZ ;  /* 0x000000ffff007224 */ /* 0x000fe200078e00ff */
[----:B0-----:R-:W-:Y:S01]  /*0270*/  CS2R R4, SRZ ;  /* 0x0000000000047805 */ /* 0x001fe2000001ff00 */
[----:B------:R-:W-:Y:S01]  /*0280*/  IMAD.MOV.U32 R15, RZ, RZ, RZ ;  /* 0x000000ffff0f7224 */ /* 0x000fe200078e00ff */
[----:B------:R-:W-:Y:S01]  /*0290*/  CS2R R2, SRZ ;  /* 0x0000000000027805 */ /* 0x000fe2000001ff00 */
[----:B-1----:R-:W-:-:S07]  /*02a0*/  IMAD.WIDE.U32 R8, R13, 0xc80, R8 ;  /* 0x00000c800d087825 */ /* 0x002fce00078e0008 */
.L_x_5:
[----:B------:R-:W-:-:S06]  /*02b0*/  IMAD R14, R15, 0x4, R12 ;  /* 0x000000040f0e7824 */ /* 0x000fcc00078e020c */
[----:B------:R-:W5:Y:S01]  /*02c0*/  LDL R14, [R14+0x4] ;  /* 0x000004000e0e7983 */ /* 0x000f620000100800 */
[----:B------:R-:W-:Y:S01]  /*02d0*/  IMAD.SHL.U32 R16, R15, 0x20, RZ ;  /* 0x000000200f107824 */ /* 0x000fe200078e00ff */
[----:B------:R-:W-:-:S06]  /*02e0*/  UMOV UR4, URZ ;  /* 0x000000ff00047c82 */ /* 0x000fcc0008000000 */
.L_x_4:
[----:B-----5:R-:W-:Y:S01]  /*02f0*/  SHF.R.U32.HI R36, RZ, UR4, R14 ;  /* 0x00000004ff247c19 */ /* 0x020fe2000801160e */
[----:B------:R-:W-:-:S03]  /*0300*/  VIADD R6, R16, UR4 ;  /* 0x0000000410067c36 */ /* 0x000fc60008000000 */
[----:B------:R-:W-:-:S04]  /*0310*/  LOP3.LUT R7, R36, 0x1, RZ, 0xc0, !PT ;  /* 0x0000000124077812 */ /* 0x000fc800078ec0ff */
[----:B------:R-:W-:Y:S01]  /*0320*/  ISETP.NE.U32.AND P0, PT, R7, 0x1, PT ;  /* 0x000000010700780c */ /* 0x000fe20003f05070 */
[----:B------:R-:W-:-:S03]  /*0330*/  IMAD R7, R6, 0x5, RZ ;  /* 0x0000000506077824 */ /* 0x000fc600078e02ff */
[----:B------:R-:W-:Y:S01]  /*0340*/  R2P PR, R36, 0x7e ;  /* 0x0000007e24007804 */ /* 0x000fe20000000000 */
[----:B------:R-:W-:-:S08]  /*0350*/  IMAD.WIDE.U32 R6, R7, 0x4, R8 ;  /* 0x0000000407067825 */ /* 0x000fd000078e0008 */
[----:B------:R-:W2:Y:S04]  /*0360*/  @!P0 LDG.E R18, desc[UR36][R6.64+0x8] ;  /* 0x0000082406128981 */ /* 0x000ea8000c1e1900 */
[----:B------:R-:W3:Y:S04]  /*0370*/  @!P0 LDG.E R17, desc[UR36][R6.64] ;  /* 0x0000002406118981 */ /* 0x000ee8000c1e1900 */
[----:B------:R-:W4:Y:S04]  /*0380*/  @!P0 LDG.E R19, desc[UR36][R6.64+0x4] ;  /* 0x0000042406138981 */ /* 0x000f28000c1e1900 */
[----:B------:R-:W4:Y:S04]  /*0390*/  @!P0 LDG.E R20, desc[UR36][R6.64+0x10] ;  /* 0x0000102406148981 */ /* 0x000f28000c1e1900 */
[----:B------:R-:W4:Y:S04]  /*03a0*/  @!P0 LDG.E R21, desc[UR36][R6.64+0xc] ;  /* 0x00000c2406158981 */ /* 0x000f28000c1e1900 */
[----:B------:R-:W4:Y:S04]  /*03b0*/  @P1 LDG.E R23, desc[UR36][R6.64+0x14] ;  /* 0x0000142406171981 */ /* 0x000f28000c1e1900 */
        /* <DEDUP_REMOVED lines=11> */
[----:B------:R-:W4:Y:S01]  /*0470*/  @P6 LDG.E R30, desc[UR36][R6.64+0x88] ;  /* 0x00008824061e6981 */ /* 0x000f22000c1e1900 */
[----:B--2---:R-:W-:-:S03]  /*0480*/  @!P0 LOP3.LUT R3, R3, R18, RZ, 0x3c, !PT ;  /* 0x0000001203038212 */ /* 0x004fc600078e3cff */
[----:B------:R-:W2:Y:S01]  /*0490*/  @P1 LDG.E R18, desc[UR36][R6.64+0x1c] ;  /* 0x00001c2406121981 */ /* 0x000ea2000c1e1900 */
[----:B---3--:R-:W-:-:S03]  /*04a0*/  @!P0 LOP3.LUT R0, R0, R17, RZ, 0x3c, !PT ;  /* 0x0000001100008212 */ /* 0x008fc600078e3cff */
[----:B------:R-:W3:Y:S01]  /*04b0*/  @P1 LDG.E R17, desc[UR36][R6.64+0x18] ;  /* 0x0000182406111981 */ /* 0x000ee2000c1e1900 */
[----:B----4-:R-:W-:-:S03]  /*04c0*/  @!P0 LOP3.LUT R2, R2, R19, RZ, 0x3c, !PT ;  /* 0x0000001302028212 */ /* 0x010fc600078e3cff */
[----:B------:R-:W4:Y:S01]  /*04d0*/  @P1 LDG.E R19, desc[UR36][R6.64+0x20] ;  /* 0x0000202406131981 */ /* 0x000f22000c1e1900 */
[----:B------:R-:W-:-:S03]  /*04e0*/  @!P0 LOP3.LUT R5, R5, R20, RZ, 0x3c, !PT ;  /* 0x0000001405058212 */ /* 0x000fc600078e3cff */
[----:B------:R-:W4:Y:S01]  /*04f0*/  @P1 LDG.E R20, desc[UR36][R6.64+0x24] ;  /* 0x0000242406141981 */ /* 0x000f22000c1e1900 */
[----:B------:R-:W-:-:S03]  /*0500*/  @!P0 LOP3.LUT R4, R4, R21, RZ, 0x3c, !PT ;  /* 0x0000001504048212 */ /* 0x000fc600078e3cff */
[----:B------:R-:W4:Y:S01]  /*0510*/  @P2 LDG.E R21, desc[UR36][R6.64+0x2c] ;  /* 0x00002c2406152981 */ /* 0x000f22000c1e1900 */
[----:B------:R-:W-:-:S03]  /*0520*/  @P1 LOP3.LUT R0, R0, R23, RZ, 0x3c, !PT ;  /* 0x0000001700001212 */ /* 0x000fc600078e3cff */
[----:B------:R-:W4:Y:S01]  /*0530*/  @P2 LDG.E R23, desc[UR36][R6.64+0x34] ;  /* 0x0000342406172981 */ /* 0x000f22000c1e1900 */
[----:B------:R-:W-:Y:S02]  /*0540*/  LOP3.LUT P0, RZ, R36, 0x80, RZ, 0xc0, !PT ;  /* 0x0000008024ff7812 */ /* 0x000fe4000780c0ff */
[----:B------:R-:W-:Y:S02]  /*0550*/  @P2 LOP3.LUT R0, R0, R25, RZ, 0x3c, !PT ;  /* 0x0000001900002212 */ /* 0x000fe400078e3cff */
[----:B------:R-:W4:Y:S09]  /*0560*/  @P6 LDG.E R25, desc[UR36][R6.64+0x7c] ;  /* 0x00007c2406196981 */ /* 0x000f32000c1e1900 */
[----:B------:R-:W4:Y:S01]  /*0570*/  @P0 LDG.E R39, desc[UR36][R6.64+0x8c] ;  /* 0x00008c2406270981 */ /* 0x000f22000c1e1900 */
[----:B------:R-:W-:-:S03]  /*0580*/  @P3 LOP3.LUT R0, R0, R27, RZ, 0x3c, !PT ;  /* 0x0000001b00003212 */ /* 0x000fc600078e3cff */
[----:B------:R-:W4:Y:S04]  /*0590*/  @P0 LDG.E R32, desc[UR36][R6.64+0x94] ;  /* 0x0000942406200981 */ /* 0x000f28000c1e1900 */
[----:B------:R-:W4:Y:S04]  /*05a0*/  @P6 LDG.E R27, desc[UR36][R6.64+0x84] ;  /* 0x00008424061b6981 */ /* 0x000f28000c1e1900 */
[----:B------:R-:W4:Y:S01]  /*05b0*/  @P0 LDG.E R34, desc[UR36][R6.64+0x9c] ;  /* 0x00009c2406220981 */ /* 0x000f22000c1e1900 */
[----:B--2---:R-:W-:-:S03]  /*05c0*/  @P1 LOP3.LUT R3, R3, R18, RZ, 0x3c, !PT ;  /* 0x0000001203031212 */ /* 0x004fc600078e3cff */
[----:B------:R-:W2:Y:S01]  /*05d0*/  @P3 LDG.E R18, desc[UR36][R6.64+0x4c] ;  /* 0x00004c2406123981 */ /* 0x000ea2000c1e1900 */
[----:B---3--:R-:W-:Y:S02]  /*05e0*/  @P1 LOP3.LUT R2, R2, R17, RZ, 0x3c, !PT ;  /* 0x0000001102021212 */ /* 0x008fe400078e3cff */
[----:B------:R-:W-:Y:S01]  /*05f0*/  @P2 LOP3.LUT R3, R3, R22, RZ, 0x3c, !PT ;  /* 0x0000001603032212 */ /* 0x000fe200078e3cff */
[----:B------:R-:W3:Y:S01]  /*0600*/  @P4 LDG.E R17, desc[UR36][R6.64+0x54] ;  /* 0x0000542406114981 */ /* 0x000ee2000c1e1900 */
[----:B----4-:R-:W-:-:S03]  /*0610*/  @P1 LOP3.LUT R4, R4, R19, RZ, 0x3c, !PT ;  /* 0x0000001304041212 */ /* 0x010fc600078e3cff */
[----:B------:R-:W4:Y:S01]  /*0620*/  @P4 LDG.E R19, desc[UR36][R6.64+0x5c] ;  /* 0x00005c2406134981 */ /* 0x000f22000c1e1900 */
[----:B------:R-:W-:-:S03]  /*0630*/  @P1 LOP3.LUT R5, R5, R20, RZ, 0x3c, !PT ;  /* 0x0000001405051212 */ /* 0x000fc600078e3cff */
[----:B------:R-:W4:Y:S01]  /*0640*/  @P4 LDG.E R20, desc[UR36][R6.64+0x58] ;  /* 0x0000582406144981 */ /* 0x000f22000c1e1900 */
[----:B------:R-:W-:-:S03]  /*0650*/  @P2 LOP3.LUT R2, R2, R21, RZ, 0x3c, !PT ;  /* 0x0000001502022212 */ /* 0x000fc600078e3cff */
[----:B------:R-:W4:Y:S01]  /*0660*/  @P4 LDG.E R22, desc[UR36][R6.64+0x60] ;  /* 0x0000602406164981 */ /* 0x000f22000c1e1900 */
[----:B------:R-:W-:Y:S02]  /*0670*/  @P2 LOP3.LUT R4, R4, R23, RZ, 0x3c, !PT ;  /* 0x0000001704042212 */ /* 0x000fe400078e3cff */
[----:B------:R-:W-:Y:S01]  /*0680*/  @P2 LOP3.LUT R5, R5, R24, RZ, 0x3c, !PT ;  /* 0x0000001805052212 */ /* 0x000fe200078e3cff */
[----:B------:R-:W4:Y:S01]  /*0690*/  @P5 LDG.E R21, desc[UR36][R6.64+0x68] ;  /* 0x0000682406155981 */ /* 0x000f22000c1e1900 */
[----:B------:R-:W-:-:S03]  /*06a0*/  @P3 LOP3.LUT R3, R3, R26, RZ, 0x3c, !PT ;  /* 0x0000001a03033212 */ /* 0x000fc600078e3cff */
[----:B------:R-:W4:Y:S04]  /*06b0*/  @P5 LDG.E R24, desc[UR36][R6.64+0x6c] ;  /* 0x00006c2406185981 */ /* 0x000f28000c1e1900 */
[----:B------:R-:W4:Y:S04]  /*06c0*/  @P5 LDG.E R23, desc[UR36][R6.64+0x70] ;  /* 0x0000702406175981 */ /* 0x000f28000c1e1900 */
[----:B------:R-:W4:Y:S01]  /*06d0*/  @P5 LDG.E R26, desc[UR36][R6.64+0x74] ;  /* 0x00007424061a5981 */ /* 0x000f22000c1e1900 */
[----:B------:R-:W-:Y:S02]  /*06e0*/  @P3 LOP3.LUT R2, R2, R29, RZ, 0x3c, !PT ;  /* 0x0000001d02023212 */ /* 0x000fe400078e3cff */
[----:B------:R-:W-:Y:S01]  /*06f0*/  @P3 LOP3.LUT R4, R4, R31, RZ, 0x3c, !PT ;  /* 0x0000001f04043212 */ /* 0x000fe200078e3cff */
[----:B------:R-:W4:Y:S04]  /*0700*/  @P0 LDG.E R29, desc[UR36][R6.64+0x90] ;  /* 0x00009024061d0981 */ /* 0x000f28000c1e1900 */
[----:B------:R-:W4:Y:S01]  /*0710*/  @P0 LDG.E R31, desc[UR36][R6.64+0x98] ;  /* 0x00009824061f0981 */ /* 0x000f22000c1e1900 */
[----:B------:R-:W-:-:S04]  /*0720*/  @P4 LOP3.LUT R0, R0, R33, RZ, 0x3c, !PT ;  /* 0x0000002100004212 */ /* 0x000fc800078e3cff */
[----:B------:R-:W-:-:S04]  /*0730*/  @P5 LOP3.LUT R0, R0, R35, RZ, 0x3c, !PT ;  /* 0x0000002300005212 */ /* 0x000fc800078e3cff */
[----:B------:R-:W-:-:S04]  /*0740*/  @P6 LOP3.LUT R0, R0, R37, RZ, 0x3c, !PT ;  /* 0x0000002500006212 */ /* 0x000fc800078e3cff */
[----:B------:R-:W-:Y:S02]  /*0750*/  @P0 LOP3.LUT R0, R0, R39, RZ, 0x3c, !PT ;  /* 0x0000002700000212 */ /* 0x000fe400078e3cff */
[----:B--2---:R-:W-:Y:S02]  /*0760*/  @P3 LOP3.LUT R5, R5, R18, RZ, 0x3c, !PT ;  /* 0x0000001205053212 */ /* 0x004fe400078e3cff */
[----:B---3--:R-:W-:Y:S02]  /*0770*/  @P4 LOP3.LUT R2, R2, R17, RZ, 0x3c, !PT ;  /* 0x0000001102024212 */ /* 0x008fe400078e3cff */
[----:B----4-:R-:W-:Y:S02]  /*0780*/  @P4 LOP3.LUT R4, R4, R19, RZ, 0x3c, !PT ;  /* 0x0000001304044212 */ /* 0x010fe400078e3cff */
[----:B------:R-:W-:Y:S02]  /*0790*/  @P4 LOP3.LUT R3, R3, R20, RZ, 0x3c, !PT ;  /* 0x0000001403034212 */ /* 0x000fe400078e3cff */
[----:B------:R-:W-:-:S02]  /*07a0*/  @P4 LOP3.LUT R5, R5, R22, RZ, 0x3c, !PT ;  /* 0x0000001605054212 */ /* 0x000fc400078e3cff */
[----:B------:R-:W-:Y:S02]  /*07b0*/  @P5 LOP3.LUT R2, R2, R21, RZ, 0x3c, !PT ;  /* 0x0000001502025212 */ /* 0x000fe400078e3cff */
[----:B------:R-:W-:Y:S02]  /*07c0*/  @P5 LOP3.LUT R3, R3, R24, RZ, 0x3c, !PT ;  /* 0x0000001803035212 */ /* 0x000fe400078e3cff */
[----:B------:R-:W-:Y:S02]  /*07d0*/  @P5 LOP3.LUT R4, R4, R23, RZ, 0x3c, !PT ;  /* 0x0000001704045212 */ /* 0x000fe400078e3cff */
[----:B------:R-:W-:Y:S02]  /*07e0*/  @P5 LOP3.LUT R5, R5, R26, RZ, 0x3c, !PT ;  /* 0x0000001a05055212 */ /* 0x000fe400078e3cff */
        /* <DEDUP_REMOVED lines=8> */
[----:B------:R-:W-:-:S13]  /*0870*/  R2P PR, R36.B1, 0x7f ;  /* 0x0000007f24007804 */ /* 0x000fda0000001000 */
[----:B------:R-:W2:Y:S04]  /*0880*/  @P0 LDG.E R17, desc[UR36][R6.64+0xa0] ;  /* 0x0000a02406110981 */ /* 0x000ea8000c1e1900 */
[----:B------:R-:W3:Y:S04]  /*0890*/  @P0 LDG.E R20, desc[UR36][R6.64+0xb0] ;  /* 0x0000b02406140981 */ /* 0x000ee8000c1e1900 */
        /* <DEDUP_REMOVED lines=15> */
[----:B--2---:R-:W-:-:S03]  /*0990*/  @P0 LOP3.LUT R0, R0, R17, RZ, 0x3c, !PT ;  /* 0x0000001100000212 */ /* 0x004fc600078e3cff */
[----:B------:R-:W2:Y:S01]  /*09a0*/  @P1 LDG.E R17, desc[UR36][R6.64+0xb8] ;  /* 0x0000b82406111981 */ /* 0x000ea2000c1e1900 */
[----:B---3--:R-:W-:-:S03]  /*09b0*/  @P0 LOP3.LUT R5, R5, R20, RZ, 0x3c, !PT ;  /* 0x0000001405050212 */ /* 0x008fc600078e3cff */
        /* <DEDUP_REMOVED lines=8> */
[----:B------:R-:W-:Y:S01]  /*0a40*/  LOP3.LUT P0, RZ, R36, 0x8000, RZ, 0xc0, !PT ;  /* 0x0000800024ff7812 */ /* 0x000fe2000780c0ff */
[----:B------:R-:W4:Y:S01]  /*0a50*/  @P4 LDG.E R23, desc[UR36][R6.64+0xfc] ;  /* 0x0000fc2406174981 */ /* 0x000f22000c1e1900 */
[----:B------:R-:W-:-:S03]  /*0a60*/  @P2 LOP3.LUT R0, R0, R25, RZ, 0x3c, !PT ;  /* 0x0000001900002212 */ /* 0x000fc600078e3cff */
[----:B------:R-:W4:Y:S01]  /*0a70*/  @P5 LDG.E R25, desc[UR36][R6.64+0x108] ;  /* 0x0001082406195981 */ /* 0x000f22000c1e1900 */
[----:B------:R-:W-:-:S03]  /*0a80*/  @P3 LOP3.LUT R0, R0, R29, RZ, 0x3c, !PT ;  /* 0x0000001d00003212 */ /* 0x000fc600078e3cff */
[----:B------:R-:W4:Y:S04]  /*0a90*/  @P5 LDG.E R29, desc[UR36][R6.64+0x110] ;  /* 0x00011024061d5981 */ /* 0x000f28000c1e1900 */
        /* <DEDUP_REMOVED lines=16> */
[----:B------:R-:W3:Y:S01]  /*0ba0*/  @P3 LDG.E R18, desc[UR36][R6.64+0xe4] ;  /* 0x0000e42406123981 */ /* 0x000ee2000c1e1900 */
[----:B------:R-:W-:Y:S02]  /*0bb0*/  @P2 LOP3.LUT R5, R5, R24, RZ, 0x3c, !PT ;  /* 0x0000001805052212 */ /* 0x000fe400078e3cff */
[----:B------:R-:W-:Y:S01]  /*0bc0*/  @P2 LOP3.LUT R2, R2, R21, RZ, 0x3c, !PT ;  /* 0x0000001502022212 */ /* 0x000fe200078e3cff */
[----:B------:R-:W3:Y:S01]  /*0bd0*/  @P4 LDG.E R24, desc[UR36][R6.64+0x100] ;  /* 0x0001002406184981 */ /* 0x000ee2000c1e1900 */
[----:B------:R-:W-:-:S03]  /*0be0*/  @P3 LOP3.LUT R5, R5, R26, RZ, 0x3c, !PT ;  /* 0x0000001a05053212 */ /* 0x000fc600078e3cff */
[----:B------:R-:W3:Y:S01]  /*0bf0*/  @P4 LDG.E R21, desc[UR36][R6.64+0xf4] ;  /* 0x0000f42406154981 */ /* 0x000ee2000c1e1900 */
[----:B------:R-:W-:-:S03]  /*0c00*/  @P2 LOP3.LUT R3, R3, R22, RZ, 0x3c, !PT ;  /* 0x0000001603032212 */ /* 0x000fc600078e3cff */
[----:B------:R-:W3:Y:S01]  /*0c10*/  @P5 LDG.E R26, desc[UR36][R6.64+0x10c] ;  /* 0x00010c24061a5981 */ /* 0x000ee2000c1e1900 */
[----:B------:R-:W-:-:S03]  /*0c20*/  @P2 LOP3.LUT R4, R4, R27, RZ, 0x3c, !PT ;  /* 0x0000001b04042212 */ /* 0x000fc600078e3cff */
[----:B------:R-:W3:Y:S04]  /*0c30*/  @P6 LDG.E R22, desc[UR36][R6.64+0x120] ;  /* 0x0001202406166981 */ /* 0x000ee8000c1e1900 */
[----:B------:R-:W3:Y:S01]  /*0c40*/  @P0 LDG.E R27, desc[UR36][R6.64+0x130] ;  /* 0x00013024061b0981 */ /* 0x000ee2000c1e1900 */
[----:B------:R-:W-:-:S04]  /*0c50*/  UIADD3 UR4, UPT, UPT, UR4, 0x10, URZ ;  /* 0x0000001004047890 */ /* 0x000fc8000fffe0ff */
[----:B------:R-:W-:Y:S01]  /*0c60*/  UISETP.NE.AND UP0, UPT, UR4, 0x20, UPT ;  /* 0x000000200400788c */ /* 0x000fe2000bf05270 */
[----:B------:R-:W-:Y:S02]  /*0c70*/  @P0 LOP3.LUT R0, R0, R37, RZ, 0x3c, !PT ;  /* 0x0000002500000212 */ /* 0x000fe400078e3cff */
[----:B--2---:R-:W-:Y:S02]  /*0c80*/  @P3 LOP3.LUT R2, R2, R17, RZ, 0x3c, !PT ;  /* 0x0000001102023212 */ /* 0x004fe400078e3cff */
[----:B----4-:R-:W-:Y:S02]  /*0c90*/  @P3 LOP3.LUT R4, R4, R19, RZ, 0x3c, !PT ;  /* 0x0000001304043212 */ /* 0x010fe400078e3cff */
[----:B---3--:R-:W-:Y:S02]  /*0ca0*/  @P3 LOP3.LUT R3, R3, R18, RZ, 0x3c, !PT ;  /* 0x0000001203033212 */ /* 0x008fe400078e3cff */
        /* <DEDUP_REMOVED lines=15> */
[----:B------:R-:W-:Y:S01]  /*0da0*/  @P0 LOP3.LUT R4, R4, R35, RZ, 0x3c, !PT ;  /* 0x0000002304040212 */ /* 0x000fe200078e3cff */
[----:B------:R-:W-:Y:S06]  /*0db0*/  BRA.U UP0, `(.L_x_4) ;  /* 0xfffffff5004c7547 */ /* 0x000fec000b83ffff */
[----:B------:R-:W-:-:S05]  /*0dc0*/  VIADD R15, R15, 0x1 ;  /* 0x000000010f0f7836 */ /* 0x000fca0000000000 */
[----:B------:R-:W-:-:S13]  /*0dd0*/  ISETP.NE.AND P0, PT, R15, 0x5, PT ;  /* 0x000000050f00780c */ /* 0x000fda0003f05270 */
[----:B------:R-:W-:Y:S05]  /*0de0*/  @P0 BRA `(.L_x_5) ;  /* 0xfffffff400300947 */ /* 0x000fea000383ffff */
[----:B------:R-:W-:Y:S01]  /*0df0*/  LOP3.LUT R6, R11, 0x3, RZ, 0xc0, !PT ;  /* 0x000000030b067812 */ /* 0x000fe200078ec0ff */
[----:B------:R1:W-:Y:S03]  /*0e00*/  STL.64 [R1+0x78], R2 ;  /* 0x0000780201007387 */ /* 0x0003e60000100a00 */
[----:B------:R-:W-:Y:S01]  /*0e10*/  ISETP.NE.U32.AND P0, PT, R6, 0x1, PT ;  /* 0x000000010600780c */ /* 0x000fe20003f05070 */
[----:B------:R1:W-:Y:S03]  /*0e20*/  STL.64 [R1+0x80], R4 ;  /* 0x0000800401007387 */ /* 0x0003e60000100a00 */
[----:B------:R-:W-:Y:S01]  /*0e30*/  ISETP.NE.AND.EX P0, PT, RZ, RZ, PT, P0 ;  /* 0x000000ffff00720c */ /* 0x000fe20003f05300 */
[----:B------:R1:W-:-:S12]  /*0e40*/  STL [R1+0x74], R0 ;  /* 0x0000740001007387 */ /* 0x0003d80000100800 */
[----:B-1----:R-:W-:Y:S05]  /*0e50*/  @!P0 BRA `(.L_x_3) ;  /* 0x0000001400ec8947 */ /* 0x002fea0003800000 */
[----:B------:R-:W-:Y:S01]  /*0e60*/  IMAD.MOV.U32 R0, RZ, RZ, RZ ;  /* 0x000000ffff007224 */ /* 0x000fe200078e00ff */
[----:B------:R-:W-:Y:S01]  /*0e70*/  CS2R R2, SRZ ;  /* 0x0000000000027805 */ /* 0x000fe2000001ff00 */
[----:B------:R-:W-:Y:S01]  /*0e80*/  IMAD.MOV.U32 R15, RZ, RZ, RZ ;  /* 0x000000ffff0f7224 */ /* 0x000fe200078e00ff */
[----:B------:R-:W-:-:S07]  /*0e90*/  CS2R R4, SRZ ;  /* 0x0000000000047805 */ /* 0x000fce000001ff00 */
.L_x_7:
[----:B------:R-:W-:-:S06]  /*0ea0*/  IMAD R14, R15, 0x4, R12 ;  /* 0x000000040f0e7824 */ /* 0x000fcc00078e020c */
[----:B------:R-:W5:Y:S01]  /*0eb0*/  LDL R14, [R14+0x4] ;  /* 0x000004000e0e7983 */ /* 0x000f620000100800 */
[----:B------:R-:W-:Y:S01]  /*0ec0*/  IMAD.SHL.U32 R16, R15, 0x20, RZ ;  /* 0x000000200f107824 */ /* 0x000fe200078e00ff */
[----:B------:R-:W-:-:S06]  /*0ed0*/  UMOV UR4, URZ ;  /* 0x000000ff00047c82 */ /* 0x000fcc0008000000 */
.L_x_6:
        /* <DEDUP_REMOVED lines=182> */
[----:B-1----:R-:W-:Y:S05]  /*1a40*/  @P0 BRA `(.L_x_3) ;  /* 0x0000000800f00947 */ /* 0x002fea0003800000 */
[----:B------:R-:W-:Y:S01]  /*1a50*/  IMAD.MOV.U32 R0, RZ, RZ, RZ ;  /* 0x000000ffff007224 */ /* 0x000fe200078e00ff */
[----:B------:R-:W-:Y:S02]  /*1a60*/  CS2R R4, SRZ ;  /* 0x0000000000047805 */ /* 0x000fe4000001ff00 */
[----:B------:R-:W-:Y:S01]  /*1a70*/  CS2R R2, SRZ ;  /* 0x0000000000027805 */ /* 0x000fe2000001ff00 */
[----:B------:R-:W-:-:S06]  /*1a80*/  UMOV UR4, URZ ;  /* 0x000000ff00047c82 */ /* 0x000fcc0008000000 */
.L_x_9:
[----:B------:R-:W-:-:S04]  /*1a90*/  IMAD.U32 R7, RZ, RZ, UR4 ;  /* 0x00000004ff077e24 */ /* 0x000fc8000f8e00ff */
[----:B------:R-:W-:-:S06]  /*1aa0*/  IMAD R14, R7, 0x4, R12 ;  /* 0x00000004070e7824 */ /* 0x000fcc00078e020c */
[----:B------:R-:W5:Y:S01]  /*1ab0*/  LDL R14, [R14+0x4] ;  /* 0x000004000e0e7983 */ /* 0x000f620000100800 */
[----:B------:R-:W-:-:S05]  /*1ac0*/  UMOV UR5, URZ ;  /* 0x000000ff00057c82 */ /* 0x000fca0008000000 */
.L_x_8:
[----:B-----5:R-:W-:Y:S01]  /*1ad0*/  SHF.R.U32.HI R36, RZ, UR5, R14 ;  /* 0x00000005ff247c19 */ /* 0x020fe2000801160e */
[----:B------:R-:W-:-:S03]  /*1ae0*/  ULEA UR6, UR4, UR5, 0x5 ;  /* 0x0000000504067291 */ /* 0x000fc6000f8e28ff */
[----:B------:R-:W-:Y:S01]  /*1af0*/  LOP3.LUT R6, R36, 0x1, RZ, 0xc0, !PT ;  /* 0x0000000124067812 */ /* 0x000fe200078ec0ff */
[----:B------:R-:W-:-:S03]  /*1b00*/  UIMAD UR6, UR6, 0x5, URZ ;  /* 0x00000005060678a4 */ /* 0x000fc6000f8e02ff */
[----:B------:R-:W-:-:S03]  /*1b10*/  ISETP.NE.U32.AND P0, PT, R6, 0x1, PT ;  /* 0x000000010600780c */ /* 0x000fc60003f05070 */
[----:B------:R-:W-:-:S04]  /*1b20*/  IMAD.U32 R7, RZ, RZ, UR6 ;  /* 0x00000006ff077e24 */ /* 0x000fc8000f8e00ff */
[----:B------:R-:W-:-:S06]  /*1b30*/  IMAD.WIDE.U32 R6, R7, 0x4, R8 ;  /* 0x0000000407067825 */ /* 0x000fcc00078e0008 */
[----:B------:R-:W2:Y:S04]  /*1b40*/  @!P0 LDG.E R15, desc[UR36][R6.64] ;  /* 0x00000024060f8981 */ /* 0x000ea8000c1e1900 */
[----:B------:R-:W3:Y:S04]  /*1b50*/  @!P0 LDG.E R16, desc[UR36][R6.64+0x8] ;  /* 0x0000082406108981 */ /* 0x000ee8000c1e1900 */
[----:B------:R-:W4:Y:S04]  /*1b60*/  @!P0 LDG.E R18, desc[UR36][R6.64+0x10] ;  /* 0x0000102406128981 */ /* 0x000f28000c1e1900 */
[----:B------:R-:W4:Y:S04]  /*1b70*/  @!P0 LDG.E R17, desc[UR36][R6.64+0x4] ;  /* 0x0000042406118981 */ /* 0x000f28000c1e1900 */
[----:B------:R-:W4:Y:S01]  /*1b80*/  @!P0 LDG.E R19, desc[UR36][R6.64+0xc] ;  /* 0x00000c2406138981 */ /* 0x000f22000c1e1900 */
[----:B------:R-:W-:-:S13]  /*1b90*/  R2P PR, R36, 0x7e ;  /* 0x0000007e24007804 */ /* 0x000fda0000000000 */
        /* <DEDUP_REMOVED lines=24> */
[----:B------:R-:W-:Y:S02]  /*1d20*/  LOP3.LUT P0, RZ, R36, 0x80, RZ, 0xc0, !PT ;  /* 0x0000008024ff7812 */ /* 0x000fe4000780c0ff */
[----:B------:R-:W-:Y:S02]  /*1d30*/  @P1 LOP3.LUT R0, R0, R21, RZ, 0x3c, !PT ;  /* 0x0000001500001212 */ /* 0x000fe400078e3cff */
[----:B------:R-:W4:Y:S09]  /*1d40*/  @P5 LDG.E R21, desc[UR36][R6.64+0x68] ;  /* 0x0000682406155981 */ /* 0x000f32000c1e1900 */
[----:B------:R-:W4:Y:S04]  /*1d50*/  @P0 LDG.E R37, desc[UR36][R6.64+0x8c] ;  /* 0x00008c2406250981 */ /* 0x000f28000c1e1900 */
[----:B------:R-:W4:Y:S01]  /*1d60*/  @P0 LDG.E R32, desc[UR36][R6.64+0x94] ;  /* 0x0000942406200981 */ /* 0x000f22000c1e1900 */
[----:B------:R-:W-:-:S03]  /*1d70*/  @P2 LOP3.LUT R0, R0, R23, RZ, 0x3c, !PT ;  /* 0x0000001700002212 */ /* 0x000fc600078e3cff */
        /* <DEDUP_REMOVED lines=12> */
[----:B------:R-:W-:Y:S02]  /*1e40*/  @P2 LOP3.LUT R3, R3, R20, RZ, 0x3c, !PT ;  /* 0x0000001403032212 */ /* 0x000fe400078e3cff */
[----:B------:R-:W-:Y:S01]  /*1e50*/  @P1 LOP3.LUT R4, R4, R17, RZ, 0x3c, !PT ;  /* 0x0000001104041212 */ /* 0x000fe200078e3cff */
[----:B------:R-:W4:Y:S01]  /*1e60*/  @P4 LDG.E R20, desc[UR36][R6.64+0x58] ;  /* 0x0000582406144981 */ /* 0x000f22000c1e1900 */
[----:B------:R-:W-:Y:S02]  /*1e70*/  @P2 LOP3.LUT R5, R5, R22, RZ, 0x3c, !PT ;  /* 0x0000001605052212 */ /* 0x000fe400078e3cff */
[----:B------:R-:W-:Y:S01]  /*1e80*/  @P2 LOP3.LUT R2, R2, R19, RZ, 0x3c, !PT ;  /* 0x0000001302022212 */ /* 0x000fe200078e3cff */
[----:B------:R-:W4:Y:S04]  /*1e90*/  @P4 LDG.E R17, desc[UR36][R6.64+0x54] ;  /* 0x0000542406114981 */ /* 0x000f28000c1e1900 */
[----:B------:R-:W4:Y:S04]  /*1ea0*/  @P4 LDG.E R19, desc[UR36][R6.64+0x5c] ;  /* 0x00005c2406134981 */ /* 0x000f28000c1e1900 */
[----:B------:R-:W4:Y:S01]  /*1eb0*/  @P4 LDG.E R22, desc[UR36][R6.64+0x60] ;  /* 0x0000602406164981 */ /* 0x000f22000c1e1900 */
[----:B------:R-:W-:-:S03]  /*1ec0*/  @P2 LOP3.LUT R4, R4, R25, RZ, 0x3c, !PT ;  /* 0x0000001904042212 */ /* 0x000fc600078e3cff */
[----:B------:R-:W4:Y:S01]  /*1ed0*/  @P6 LDG.E R25, desc[UR36][R6.64+0x7c] ;  /* 0x00007c2406196981 */ /* 0x000f22000c1e1900 */
[----:B------:R-:W-:-:S03]  /*1ee0*/  @P3 LOP3.LUT R2, R2, R29, RZ, 0x3c, !PT ;  /* 0x0000001d02023212 */ /* 0x000fc600078e3cff */
[----:B------:R-:W4:Y:S01]  /*1ef0*/  @P0 LDG.E R29, desc[UR36][R6.64+0x90] ;  /* 0x00009024061d0981 */ /* 0x000f22000c1e1900 */
        /* <DEDUP_REMOVED lines=48> */
[----:B------:R-:W-:Y:S02]  /*2200*/  @P0 LOP3.LUT R4, R4, R19, RZ, 0x3c, !PT ;  /* 0x0000001304040212 */ /* 0x000fe400078e3cff */
[----:B------:R-:W-:Y:S01]  /*2210*/  LOP3.LUT P0, RZ, R36, 0x8000, RZ, 0xc0, !PT ;  /* 0x0000800024ff7812 */ /* 0x000fe2000780c0ff */
[----:B------:R-:W4:-:S12]  /*2220*/  @P2 LDG.E R19, desc[UR36][R6.64+0xcc] ;  /* 0x0000cc2406132981 */ /* 0x000f18000c1e1900 */
[----:B------:R-:W4:Y:S01]  /*2230*/  @P0 LDG.E R33, desc[UR36][R6.64+0x12c] ;  /* 0x00012c2406210981 */ /* 0x000f22000c1e1900 */
[----:B------:R-:W-:-:S03]  /*2240*/  @P1 LOP3.LUT R0, R0, R21, RZ, 0x3c, !PT ;  /* 0x0000001500001212 */ /* 0x000fc600078e3cff */
        /* <DEDUP_REMOVED lines=30> */
[----:B------:R-:W-:Y:S01]  /*2430*/  UIADD3 UR5, UPT, UPT, UR5, 0x10, URZ ;  /* 0x0000001005057890 */ /* 0x000fe2000fffe0ff */
[----:B------:R-:W-:-:S03]  /*2440*/  @P3 LOP3.LUT R2, R2, R21, RZ, 0x3c, !PT ;  /* 0x0000001502023212 */ /* 0x000fc600078e3cff */
[----:B------:R-:W-:Y:S01]  /*2450*/  UISETP.NE.AND UP0, UPT, UR5, 0x20, UPT ;  /* 0x000000200500788c */ /* 0x000fe2000bf05270 */
[----:B------:R-:W-:-:S04]  /*2460*/  @P4 LOP3.LUT R2, R2, R25, RZ, 0x3c, !PT ;  /* 0x0000001902024212 */ /* 0x000fc800078e3cff */
[----:B------:R-:W-:Y:S02]  /*2470*/  @P5 LOP3.LUT R2, R2, R29, RZ, 0x3c, !PT ;  /* 0x0000001d02025212 */ /* 0x000fe400078e3cff */
[----:B--2---:R-:W-:-:S04]  /*2480*/  @P2 LOP3.LUT R4, R4, R15, RZ, 0x3c, !PT ;  /* 0x0000000f04042212 */ /* 0x004fc800078e3cff */
[----:B------:R-:W-:Y:S02]  /*2490*/  @P3 LOP3.LUT R4, R4, R23, RZ, 0x3c, !PT ;  /* 0x0000001704043212 */ /* 0x000fe400078e3cff */
[----:B----4-:R-:W-:-:S04]  /*24a0*/  @P2 LOP3.LUT R3, R3, R16, RZ, 0x3c, !PT ;  /* 0x0000001003032212 */ /* 0x010fc800078e3cff */
[----:B---3--:R-:W-:Y:S02]  /*24b0*/  @P3 LOP3.LUT R3, R3, R18, RZ, 0x3c, !PT ;  /* 0x0000001203033212 */ /* 0x008fe400078e3cff */
        /* <DEDUP_REMOVED lines=13> */
[----:B------:R-:W-:Y:S01]  /*2590*/  @P0 LOP3.LUT R4, R4, R35, RZ, 0x3c, !PT ;  /* 0x0000002304040212 */ /* 0x000fe200078e3cff */
[----:B------:R-:W-:Y:S06]  /*25a0*/  BRA.U UP0, `(.L_x_8) ;  /* 0xfffffff500487547 */ /* 0x000fec000b83ffff */
[----:B------:R-:W-:-:S04]  /*25b0*/  UIADD3 UR4, UPT, UPT, UR4, 0x1, URZ ;  /* 0x0000000104047890 */ /* 0x000fc8000fffe0ff */
[----:B------:R-:W-:-:S09]  /*25c0*/  UISETP.NE.AND UP0, UPT, UR4, 0x5, UPT ;  /* 0x000000050400788c */ /* 0x000fd2000bf05270 */
[----:B------:R-:W-:Y:S05]  /*25d0*/  BRA.U UP0, `(.L_x_9) ;  /* 0xfffffff5002c7547 */ /* 0x000fea000b83ffff */
[----:B------:R1:W-:Y:S04]  /*25e0*/  STL.64 [R1+0x78], R2 ;  /* 0x0000780201007387 */ /* 0x0003e80000100a00 */
[----:B------:R1:W-:Y:S04]  /*25f0*/  STL.64 [R1+0x80], R4 ;  /* 0x0000800401007387 */ /* 0x0003e80000100a00 */
[----:B------:R1:W-:Y:S02]  /*2600*/  STL [R1+0x74], R0 ;  /* 0x0000740001007387 */ /* 0x0003e40000100800 */
.L_x_3:
[----:B------:R-:W-:Y:S05]  /*2610*/  BSYNC.RECONVERGENT B1 ;  /* 0x0000000000017941 */ /* 0x000fea0003800200 */
.L_x_2:
[----:B------:R-:W-:Y:S01]  /*2620*/  ISETP.GT.U32.AND P0, PT, R11, 0x3, PT ;  /* 0x000000030b00780c */ /* 0x000fe20003f04070 */
[----:B------:R-:W-:Y:S01]  /*2630*/  VIADD R13, R13, 0x1 ;  /* 0x000000010d0d7836 */ /* 0x000fe20000000000 */
[--C-:B------:R-:W-:Y:S02]  /*2640*/  SHF.R.U64 R11, R11, 0x2, R10.reuse ;  /* 0x000000020b0b7819 */ /* 0x100fe4000000120a */
[----:B------:R-:W-:Y:S02]  /*2650*/  ISETP.GT.U32.AND.EX P0, PT, R10, RZ, PT, P0 ;  /* 0x000000ff0a00720c */ /* 0x000fe40003f04100 */
[----:B------:R-:W-:-:S11]  /*2660*/  SHF.R.U32.HI R10, RZ, 0x2, R10 ;  /* 0x00000002ff0a7819 */ /* 0x000fd6000001160a */
[----:B------:R-:W-:Y:S05]  /*2670*/  @P0 BRA `(.L_x_10) ;  /* 0xffffffd800e80947 */ /* 0x000fea000383ffff */
.L_x_1:
[----:B------:R-:W-:Y:S05]  /*2680*/  BSYNC.RECONVERGENT B0 ;  /* 0x0000000000007941 */ /* 0x000fea0003800200 */
.L_x_0:
[----:B01----:R-:W0:Y:S01]  /*2690*/  S2R R3, SR_TID.X ;  /* 0x0000000000037919 */ /* 0x003e220000002100 */
[----:B------:R-:W0:Y:S01]  /*26a0*/  S2UR UR4, SR_CTAID.X ;  /* 0x00000000000479c3 */ /* 0x000e220000002500 */
[----:B------:R1:W-:Y:S04]  /*26b0*/  STL.64 [R1+0x88], RZ ;  /* 0x000088ff01007387 */ /* 0x0003e80000100a00 */
[----:B------:R1:W-:Y:S03]  /*26c0*/  STL [R1+0x90], RZ ;  /* 0x000090ff01007387 */ /* 0x0003e60000100800 */
[----:B------:R-:W0:Y:S01]  /*26d0*/  LDC R0, c[0x0][0x360] ;  /* 0x0000d800ff007b82 */ /* 0x000e220000000800 */
[----:B------:R1:W-:Y:S04]  /*26e0*/  STL.64 [R1+0x98], RZ ;  /* 0x000098ff01007387 */ /* 0x0003e80000100a00 */
[----:B------:R1:W-:Y:S04]  /*26f0*/  STL.64 [R1+0x58], RZ ;  /* 0x000058ff01007387 */ /* 0x0003e80000100a00 */
[----:B------:R1:W-:Y:S04]  /*2700*/  STL [R1+0x60], RZ ;  /* 0x000060ff01007387 */ /* 0x0003e80000100800 */
[----:B------:R1:W-:Y:S01]  /*2710*/  STL.64 [R1+0x68], RZ ;  /* 0x000068ff01007387 */ /* 0x0003e20000100a00 */
[----:B0-----:R-:W-:-:S05]  /*2720*/  IMAD R0, R0, UR4, R3 ;  /* 0x0000000400007c24 */ /* 0x001fca000f8e0203 */
[----:B------:R-:W-:Y:S02]  /*2730*/  ISETP.NE.AND P0, PT, R0, RZ, PT ;  /* 0x000000ff0000720c */ /* 0x000fe40003f05270 */
[----:B------:R-:W-:-:S06]  /*2740*/  CS2R R2, SR_CLOCKLO ;  /* 0x0000000000027805 */ /* 0x000fcc0000015000 */
[----:B------:R-:W-:Y:S01]  /*2750*/  LOP3.LUT R2, R2, 0xaad26b49, RZ, 0x3c, !PT ;  /* 0xaad26b4902027812 */ /* 0x000fe200078e3cff */
[----:B------:R-:W-:Y:S01]  /*2760*/  BSSY.RECONVERGENT B0, `(.L_x_11) ;  /* 0x0000255000007945 */ /* 0x000fe20003800200 */
[----:B------:R-:W-:-:S03]  /*2770*/  LOP3.LUT R3, R3, 0xf7dcefdd, RZ, 0x3c, !PT ;  /* 0xf7dcefdd03037812 */ /* 0x000fc600078e3cff */
[----:B------:R-:W-:Y:S02]  /*2780*/  IMAD R7, R2, 0x4182bed5, RZ ;  /* 0x4182bed502077824 */ /* 0x000fe400078e02ff */
[----:B------:R-:W-:Y:S02]  /*2790*/  IMAD R6, R3, -0x658354e5, RZ ;  /* 0x9a7cab1b03067824 */ /* 0x000fe400078e02ff */
[C---:B------:R-:W-:Y:S01]  /*27a0*/  VIADD R3, R7.reuse, 0x75bcd15 ;  /* 0x075bcd1507037836 */ /* 0x040fe20000000000 */
[C---:B------:R-:W-:Y:S01]  /*27b0*/  LOP3.LUT R4, R7.reuse, 0x159a55e5, RZ, 0x3c, !PT ;  /* 0x159a55e507047812 */ /* 0x040fe200078e3cff */
[C---:B------:R-:W-:Y:S01]  /*27c0*/  VIADD R5, R6.reuse, 0x1f123bb5 ;  /* 0x1f123bb506057836 */ /* 0x040fe20000000000 */
[C---:B------:R-:W-:Y:S01]  /*27d0*/  IADD3 R2, PT, PT, R7.reuse, 0x64f0c9, R6 ;  /* 0x0064f0c907027810 */ /* 0x040fe20007ffe006 */
[----:B------:R-:W-:Y:S01]  /*27e0*/  VIADD R7, R7, 0x583f19 ;  /* 0x00583f1907077836 */ /* 0x000fe20000000000 */
[----:B------:R-:W-:Y:S02]  /*27f0*/  LOP3.LUT R6, R6, 0x5491333, RZ, 0x3c, !PT ;  /* 0x0549133306067812 */ /* 0x000fe400078e3cff */
[----:B------:R1:W-:Y:S04]  /*2800*/  STL.64 [R1+0x48], R4 ;  /* 0x0000480401007387 */ /* 0x0003e80000100a00 */
[----:B------:R1:W-:Y:S04]  /*2810*/  STL.64 [R1+0x40], R2 ;  /* 0x0000400201007387 */ /* 0x0003e80000100a00 */
[----:B------:R1:W-:Y:S01]  /*2820*/  STL.64 [R1+0x50], R6 ;  /* 0x0000500601007387 */ /* 0x0003e20000100a00 */
[----:B------:R-:W-:Y:S05]  /*2830*/  @!P0 BRA `(.L_x_12) ;  /* 0x00000024001c8947 */ /* 0x000fea0003800000 */
[--C-:B------:R-:W-:Y:S01]  /*2840*/  SHF.R.S32.HI R10, RZ, 0x1f, R0.reuse ;  /* 0x0000001fff0a7819 */ /* 0x100fe20000011400 */
[----:B------:R-:W-:Y:S02]  /*2850*/  IMAD.MOV.U32 R11, RZ, RZ, R0 ;  /* 0x000000ffff0b7224 */ /* 0x000fe400078e0000 */
[----:B------:R-:W-:-:S07]  /*2860*/  IMAD.MOV.U32 R12, RZ, RZ, RZ ;  /* 0x000000ffff0c7224 */ /* 0x000fce00078e00ff */
.L_x_21:
[----:B------:R-:W-:Y:S01]  /*2870*/  LOP3.LUT P0, RZ, R11, 0x3, RZ, 0xc0, !PT ;  /* 0x000000030bff7812 */ /* 0x000fe2000780c0ff */
[----:B------:R-:W-:-:S12]  /*2880*/  BSSY.RECONVERGENT B1, `(.L_x_13) ;  /* 0x000023c000017945 */ /* 0x000fd80003800200 */
[----:B0-----:R-:W-:Y:S05]  /*2890*/  @!P0 BRA `(.L_x_14) ;  /* 0x0000002000e88947 */ /* 0x001fea0003800000 */
[----:B------:R-:W0:Y:S01]  /*28a0*/  LDC.64 R8, c[0x4][RZ] ;  /* 0x01000000ff087b82 */ /* 0x000e220000000a00 */
[----:B------:R-:W-:Y:S01]  /*28b0*/  IMAD.MOV.U32 R0, RZ, RZ, RZ ;  /* 0x000000ffff007224 */ /* 0x000fe200078e00ff */
[----:B-1----:R-:W-:Y:S01]  /*28c0*/  CS2R R2, SRZ ;  /* 0x0000000000027805 */ /* 0x002fe2000001ff00 */
[----:B------:R-:W-:Y:S01]  /*28d0*/  IMAD.MOV.U32 R34, RZ, RZ, RZ ;  /* 0x000000ffff227224 */ /* 0x000fe200078e00ff */
[----:B------:R-:W-:Y:S01]  /*28e0*/  CS2R R4, SRZ ;  /* 0x0000000000047805 */ /* 0x000fe2000001ff00 */
[----:B0-----:R-:W-:-:S07]  /*28f0*/  IMAD.WIDE.U32 R8, R12, 0xc80, R8 ;  /* 0x00000c800c087825 */ /* 0x001fce00078e0008 */
.L_x_16:
[----:B------:R-:W-:-:S06]  /*2900*/  LEA R13, R34, UR10, 0x2 ;  /* 0x0000000a220d7c11 */ /* 0x000fcc000f8e10ff */
[----:B------:R-:W5:Y:S01]  /*2910*/  LDL R13, [R13+0x4] ;  /* 0x000004000d0d7983 */ /* 0x000f620000100800 */
[----:B------:R-:W-:Y:S01]  /*2920*/  IMAD.SHL.U32 R14, R34, 0x20, RZ ;  /* 0x00000020220e7824 */ /* 0x000fe200078e00ff */
[----:B------:R-:W-:-:S06]  /*2930*/  UMOV UR4, URZ ;  /* 0x000000ff00047c82 */ /* 0x000fcc0008000000 */
.L_x_15:
[----:B-----5:R-:W-:Y:S01]  /*2940*/  SHF.R.U32.HI R36, RZ, UR4, R13 ;  /* 0x00000004ff247c19 */ /* 0x020fe2000801160d */
[----:B------:R-:W-:-:S03]  /*2950*/  VIADD R6, R14, UR4 ;  /* 0x000000040e067c36 */ /* 0x000fc60008000000 */
[----:B------:R-:W-:-:S04]  /*2960*/  LOP3.LUT R7, R36, 0x1, RZ, 0xc0, !PT ;  /* 0x0000000124077812 */ /* 0x000fc800078ec0ff */
[----:B------:R-:W-:Y:S01]  /*2970*/  ISETP.NE.U32.AND P0, PT, R7, 0x1, PT ;  /* 0x000000010700780c */ /* 0x000fe20003f05070 */
[----:B------:R-:W-:-:S04]  /*2980*/  IMAD R7, R6, 0x5, RZ ;  /* 0x0000000506077824 */ /* 0x000fc800078e02ff */
[----:B------:R-:W-:-:S08]  /*2990*/  IMAD.WIDE.U32 R6, R7, 0x4, R8 ;  /* 0x0000000407067825 */ /* 0x000fd000078e0008 */
        /* <DEDUP_REMOVED lines=37> */
[----:B------:R-:W-:-:S03]  /*2bf0*/  @P3 LOP3.LUT R0, R0, R27, RZ, 0x3c, !PT ;  /* 0x0000001b00003212 */ /* 0x000fc600078e3cff */
[----:B------:R-:W4:Y:S01]  /*2c00*/  @P6 LDG.E R27, desc[UR36][R6.64+0x84] ;  /* 0x00008424061b6981 */ /* 0x000f22000c1e1900 */
[----:B------:R-:W-:-:S03]  /*2c10*/  @P4 LOP3.LUT R0, R0, R31, RZ, 0x3c, !PT ;  /* 0x0000001f00004212 */ /* 0x000fc600078e3cff */
[----:B------:R-:W4:Y:S01]  /*2c20*/  @P0 LDG.E R31, desc[UR36][R6.64+0x98] ;  /* 0x00009824061f0981 */ /* 0x000f22000c1e1900 */
[----:B--2---:R-:W-:-:S03]  /*2c30*/  @P1 LOP3.LUT R4, R4, R15, RZ, 0x3c, !PT ;  /* 0x0000000f04041212 */ /* 0x004fc600078e3cff */
[----:B------:R-:W2:Y:S01]  /*2c40*/  @P3 LDG.E R15, desc[UR36][R6.64+0x48] ;  /* 0x00004824060f3981 */ /* 0x000ea2000c1e1900 */
[----:B---3--:R-:W-:-:S03]  /*2c50*/  @P1 LOP3.LUT R5, R5, R16, RZ, 0x3c, !PT ;  /* 0x0000001005051212 */ /* 0x008fc600078e3cff */
[----:B------:R-:W3:Y:S01]  /*2c60*/  @P3 LDG.E R16, desc[UR36][R6.64+0x4c] ;  /* 0x00004c2406103981 */ /* 0x000ee2000c1e1900 */
[----:B----4-:R-:W-:Y:S02]  /*2c70*/  @P1 LOP3.LUT R2, R2, R17, RZ, 0x3c, !PT ;  /* 0x0000001102021212 */ /* 0x010fe400078e3cff */
[----:B------:R-:W-:Y:S01]  /*2c80*/  @P2 LOP3.LUT R5, R5, R20, RZ, 0x3c, !PT ;  /* 0x0000001405052212 */ /* 0x000fe200078e3cff */
        /* <DEDUP_REMOVED lines=93> */
[----:B------:R-:W-:Y:S02]  /*3260*/  @P2 LOP3.LUT R5, R5, R20, RZ, 0x3c, !PT ;  /* 0x0000001405052212 */ /* 0x000fe400078e3cff */
[----:B------:R-:W-:Y:S01]  /*3270*/  @P0 LOP3.LUT R0, R0, R33, RZ, 0x3c, !PT ;  /* 0x0000002100000212 */ /* 0x000fe200078e3cff */
[----:B------:R-:W3:Y:S04]  /*3280*/  @P0 LDG.E R20, desc[UR36][R6.64+0x134] ;  /* 0x0001342406140981 */ /* 0x000ee8000c1e1900 */
[----:B------:R-:W3:Y:S01]  /*3290*/  @P0 LDG.E R33, desc[UR36][R6.64+0x130] ;  /* 0x0001302406210981 */ /* 0x000ee2000c1e1900 */
[----:B------:R-:W-:-:S04]  /*32a0*/  UIADD3 UR4, UPT, UPT, UR4, 0x10, URZ ;  /* 0x0000001004047890 */ /* 0x000fc8000fffe0ff */
[----:B------:R-:W-:Y:S01]  /*32b0*/  UISETP.NE.AND UP0, UPT, UR4, 0x20, UPT ;  /* 0x000000200400788c */ /* 0x000fe2000bf05270 */
[----:B--2---:R-:W-:-:S04]  /*32c0*/  @P2 LOP3.LUT R2, R2, R15, RZ, 0x3c, !PT ;  /* 0x0000000f02022212 */ /* 0x004fc800078e3cff */
[----:B------:R-:W-:Y:S02]  /*32d0*/  @P3 LOP3.LUT R2, R2, R21, RZ, 0x3c, !PT ;  /* 0x0000001502023212 */ /* 0x000fe400078e3cff */
[----:B----4-:R-:W-:Y:S02]  /*32e0*/  @P3 LOP3.LUT R4, R4, R17, RZ, 0x3c, !PT ;  /* 0x0000001104043212 */ /* 0x010fe400078e3cff */
[----:B---3--:R-:W-:Y:S02]  /*32f0*/  @P3 LOP3.LUT R5, R5, R16, RZ, 0x3c, !PT ;  /* 0x0000001005053212 */ /* 0x008fe400078e3cff */
        /* <DEDUP_REMOVED lines=26> */
[----:B0-----:R-:W-:Y:S05]  /*34a0*/  @!P0 BRA `(.L_x_14) ;  /* 0x0000001400e48947 */ /* 0x001fea0003800000 */
[----:B------:R-:W-:Y:S01]  /*34b0*/  IMAD.MOV.U32 R0, RZ, RZ, RZ ;  /* 0x000000ffff007224 */ /* 0x000fe200078e00ff */
[----:B------:R-:W-:Y:S01]  /*34c0*/  CS2R R2, SRZ ;  /* 0x0000000000027805 */ /* 0x000fe2000001ff00 */
[----:B------:R-:W-:Y:S01]  /*34d0*/  IMAD.MOV.U32 R34, RZ, RZ, RZ ;  /* 0x000000ffff227224 */ /* 0x000fe200078e00ff */
[----:B------:R-:W-:-:S07]  /*34e0*/  CS2R R4, SRZ ;  /* 0x0000000000047805 */ /* 0x000fce000001ff00 */
.L_x_18:
[----:B------:R-:W-:-:S06]  /*34f0*/  LEA R13, R34, UR10, 0x2 ;  /* 0x0000000a220d7c11 */ /* 0x000fcc000f8e10ff */
[----:B------:R-:W5:Y:S01]  /*3500*/  LDL R13, [R13+0x4] ;  /* 0x000004000d0d7983 */ /* 0x000f620000100800 */
[----:B------:R-:W-:Y:S01]  /*3510*/  IMAD.SHL.U32 R14, R34, 0x20, RZ ;  /* 0x00000020220e7824 */ /* 0x000fe200078e00ff */
[----:B------:R-:W-:-:S06]  /*3520*/  UMOV UR4, URZ ;  /* 0x000000ff00047c82 */ /* 0x000fcc0008000000 */
.L_x_17:
        /* <DEDUP_REMOVED lines=182> */
[----:B0-----:R-:W-:Y:S05]  /*4090*/  @P0 BRA `(.L_x_14) ;  /* 0x0000000800e80947 */ /* 0x001fea0003800000 */
[----:B------:R-:W-:Y:S01]  /*40a0*/  IMAD.MOV.U32 R0, RZ, RZ, RZ ;  /* 0x000000ffff007224 */ /* 0x000fe200078e00ff */
[----:B------:R-:W-:Y:S01]  /*40b0*/  CS2R R2, SRZ ;  /* 0x0000000000027805 */ /* 0x000fe2000001ff00 */
[----:B------:R-:W-:Y:S01]  /*40c0*/  IMAD.MOV.U32 R34, RZ, RZ, RZ ;  /* 0x000000ffff227224 */ /* 0x000fe200078e00ff */
[----:B------:R-:W-:-:S07]  /*40d0*/  CS2R R4, SRZ ;  /* 0x0000000000047805 */ /* 0x000fce000001ff00 */
.L_x_20:
[----:B------:R-:W-:-:S06]  /*40e0*/  LEA R13, R34, UR10, 0x2 ;  /* 0x0000000a220d7c11 */ /* 0x000fcc000f8e10ff */
[----:B------:R-:W5:Y:S01]  /*40f0*/  LDL R13, [R13+0x4] ;  /* 0x000004000d0d7983 */ /* 0x000f620000100800 */
[----:B------:R-:W-:-:S05]  /*4100*/  UMOV UR4, URZ ;  /* 0x000000ff00047c82 */ /* 0x000fca0008000000 */
.L_x_19:
[----:B-----5:R-:W-:Y:S02]  /*4110*/  SHF.R.U32.HI R36, RZ, UR4, R13 ;  /* 0x00000004ff247c19 */ /* 0x020fe4000801160d */
[----:B------:R-:W-:Y:S02]  /*4120*/  LEA R6, R34, UR4, 0x5 ;  /* 0x0000000422067c11 */ /* 0x000fe4000f8e28ff */
        /* <DEDUP_REMOVED lines=171> */
[----:B------:R-:W-:-:S05]  /*4be0*/  VIADD R34, R34, 0x1 ;  /* 0x0000000122227836 */ /* 0x000fca0000000000 */
[----:B------:R-:W-:-:S13]  /*4bf0*/  ISETP.NE.AND P0, PT, R34, 0x5, PT ;  /* 0x000000052200780c */ /* 0x000fda0003f05270 */
[----:B------:R-:W-:Y:S05]  /*4c00*/  @P0 BRA `(.L_x_20) ;  /* 0xfffffff400340947 */ /* 0x000fea000383ffff */
[----:B------:R0:W-:Y:S04]  /*4c10*/  STL.64 [R1+0x48], R4 ;  /* 0x0000480401007387 */ /* 0x0001e80000100a00 */
[----:B------:R0:W-:Y:S04]  /*4c20*/  STL.64 [R1+0x50], R2 ;  /* 0x0000500201007387 */ /* 0x0001e80000100a00 */
[----:B------:R0:W-:Y:S02]  /*4c30*/  STL [R1+0x44], R0 ;  /* 0x0000440001007387 */ /* 0x0001e40000100800 */
.L_x_14:
[----:B------:R-:W-:Y:S05]  /*4c40*/  BSYNC.RECONVERGENT B1 ;  /* 0x0000000000017941 */ /* 0x000fea0003800200 */
.L_x_13:
[C---:B------:R-:W-:Y:S01]  /*4c50*/  ISETP.GT.U32.AND P0, PT, R11.reuse, 0x3, PT ;  /* 0x000000030b00780c */ /* 0x040fe20003f04070 */
[----:B------:R-:W-:Y:S01]  /*4c60*/  VIADD R12, R12, 0x1 ;  /* 0x000000010c0c7836 */ /* 0x000fe20000000000 */
[--C-:B------:R-:W-:Y:S02]  /*4c70*/  SHF.R.U64 R11, R11, 0x2, R10.reuse ;  /* 0x000000020b0b7819 */ /* 0x100fe4000000120a */
[----:B------:R-:W-:Y:S02]  /*4c80*/  ISETP.GT.U32.AND.EX P0, PT, R10, RZ, PT, P0 ;  /* 0x000000ff0a00720c */ /* 0x000fe40003f04100 */
[----:B------:R-:W-:-:S11]  /*4c90*/  SHF.R.U32.HI R10, RZ, 0x2, R10 ;  /* 0x00000002ff0a7819 */ /* 0x000fd6000001160a */
[----:B------:R-:W-:Y:S05]  /*4ca0*/  @P0 BRA `(.L_x_21) ;  /* 0xffffffd800f00947 */ /* 0x000fea000383ffff */
.L_x_12:
[----:B------:R-:W-:Y:S05]  /*4cb0*/  BSYNC.RECONVERGENT B0 ;  /* 0x0000000000007941 */ /* 0x000fea0003800200 */
.L_x_11:
[----:B01----:R-:W0:Y:S01]  /*4cc0*/  S2R R3, SR_TID.X ;  /* 0x0000000000037919 */ /* 0x003e220000002100 */
[----:B------:R-:W0:Y:S01]  /*4cd0*/  S2UR UR4, SR_CTAID.X ;  /* 0x00000000000479c3 */ /* 0x000e220000002500 */
[----:B------:R-:W-:Y:S01]  /*4ce0*/  IMAD.MOV.U32 R24, RZ, RZ, RZ ;  /* 0x000000ffff187224 */ /* 0x000fe200078e00ff */
[----:B------:R-:W-:Y:S01]  /*4cf0*/  UIADD3 UR11, UPT, UPT, UR11, 0x10, URZ ;  /* 0x000000100b0b7890 */ /* 0x000fe2000fffe0ff */
[----:B------:R1:W-:Y:S04]  /*4d00*/  STL.64 [R1+0x58], RZ ;  /* 0x000058ff01007387 */ /* 0x0003e80000100a00 */
[----:B------:R1:W-:Y:S01]  /*4d10*/  STL [R1+0x60], RZ ;  /* 0x000060ff01007387 */ /* 0x0003e20000100800 */
[----:B------:R-:W0:Y:S03]  /*4d20*/  LDC R0, c[0x0][0x360] ;  /* 0x0000d800ff007b82 */ /* 0x000e260000000800 */
[----:B------:R1:W-:Y:S01]  /*4d30*/  STL.64 [R1+0x68], RZ ;  /* 0x000068ff01007387 */ /* 0x0003e20000100a00 */
[----:B0-----:R-:W-:Y:S01]  /*4d40*/  IMAD R0, R0, UR4, R3 ;  /* 0x0000000400007c24 */ /* 0x001fe2000f8e0203 */
[----:B------:R-:W-:-:S04]  /*4d50*/  UMOV UR4, URZ ;  /* 0x000000ff00047c82 */ /* 0x000fc80008000000 */
[----:B-1----:R-:W-:-:S07]  /*4d60*/  SHF.R.S32.HI R2, RZ, 0x1f, R0 ;  /* 0x0000001fff027819 */ /* 0x002fce0000011400 */
.L_x_33:
[----:B0-----:R0:W-:Y:S01]  /*4d70*/  STL.64 [R1+0x28], RZ ;  /* 0x000028ff01007387 */ /* 0x0011e20000100a00 */
[----:B------:R-:W-:-:S03]  /*4d80*/  ISETP.NE.AND P0, PT, R0, RZ, PT ;  /* 0x000000ff0000720c */ /* 0x000fc60003f05270 */
[----:B------:R0:W-:Y:S04]  /*4d90*/  STL [R1+0x30], RZ ;  /* 0x000030ff01007387 */ /* 0x0001e80000100800 */
[----:B------:R0:W-:Y:S01]  /*4da0*/  STL.64 [R1+0x38], RZ ;  /* 0x000038ff01007387 */ /* 0x0001e20000100a00 */
[----:B------:R-:W-:-:S06]  /*4db0*/  CS2R R4, SR_CLOCKLO ;  /* 0x0000000000047805 */ /* 0x000fcc0000015000 */
[----:B------:R-:W-:Y:S01]  /*4dc0*/  LOP3.LUT R3, R5, 0xf7dcefdd, RZ, 0x3c, !PT ;  /* 0xf7dcefdd05037812 */ /* 0x000fe200078e3cff */
[----:B------:R-:W-:Y:S01]  /*4dd0*/  BSSY.RECONVERGENT B0, `(.L_x_22) ;  /* 0x000025b000007945 */ /* 0x000fe20003800200 */
[----:B------:R-:W-:-:S03]  /*4de0*/  LOP3.LUT R4, R4, 0xaad26b49, RZ, 0x3c, !PT ;  /* 0xaad26b4904047812 */ /* 0x000fc600078e3cff */
[----:B------:R-:W-:Y:S02]  /*4df0*/  IMAD R6, R3, -0x658354e5, RZ ;  /* 0x9a7cab1b03067824 */ /* 0x000fe400078e02ff */
[----:B------:R-:W-:Y:S02]  /*4e00*/  IMAD R5, R4, 0x4182bed5, RZ ;  /* 0x4182bed504057824 */ /* 0x000fe400078e02ff */
[C---:B------:R-:W-:Y:S02]  /*4e10*/  VIADD R9, R6.reuse, 0x1f123bb5 ;  /* 0x1f123bb506097836 */ /* 0x040fe40000000000 */
[C---:B------:R-:W-:Y:S01]  /*4e20*/  VIADD R7, R5.reuse, 0x583f19 ;  /* 0x00583f1905077836 */ /* 0x040fe20000000000 */
[C---:B------:R-:W-:Y:S02]  /*4e30*/  IADD3 R4, PT, PT, R5.reuse, 0x64f0c9, R6 ;  /* 0x0064f0c905047810 */ /* 0x040fe40007ffe006 */
[C---:B------:R-:W-:Y:S01]  /*4e40*/  LOP3.LUT R8, R5.reuse, 0x159a55e5, RZ, 0x3c, !PT ;  /* 0x159a55e505087812 */ /* 0x040fe200078e3cff */
[----:B------:R-:W-:Y:S01]  /*4e50*/  VIADD R5, R5, 0x75bcd15 ;  /* 0x075bcd1505057836 */ /* 0x000fe20000000000 */
[----:B------:R-:W-:-:S03]  /*4e60*/  LOP3.LUT R6, R6, 0x5491333, RZ, 0x3c, !PT ;  /* 0x0549133306067812 */ /* 0x000fc600078e3cff */
[----:B------:R0:W-:Y:S04]  /*4e70*/  STL.64 [R1+0x18], R8 ;  /* 0x0000180801007387 */ /* 0x0001e80000100a00 */
[----:B------:R0:W-:Y:S04]  /*4e80*/  STL.64 [R1+0x20], R6 ;  /* 0x0000200601007387 */ /* 0x0001e80000100a00 */
[----:B------:R0:W-:Y:S01]  /*4e90*/  STL.64 [R1+0x10], R4 ;  /* 0x0000100401007387 */ /* 0x0001e20000100a00 */
[----:B-1----:R-:W-:Y:S05]  /*4ea0*/  @!P0 BRA `(.L_x_23) ;  /* 0x0000002400348947 */ /* 0x002fea0003800000 */
[----:B------:R-:W-:Y:S02]  /*4eb0*/  IMAD.MOV.U32 R14, RZ, RZ, RZ ;  /* 0x000000ffff0e7224 */ /* 0x000fe400078e00ff */
[----:B------:R-:W-:Y:S02]  /*4ec0*/  IMAD.MOV.U32 R15, RZ, RZ, R0 ;  /* 0x000000ffff0f7224 */ /* 0x000fe400078e0000 */
[----:B------:R-:W-:-:S07]  /*4ed0*/  IMAD.MOV.U32 R16, RZ, RZ, R2 ;  /* 0x000000ffff107224 */ /* 0x000fce00078e0002 */
.L_x_32:
[----:B------:R-:W-:Y:S01]  /*4ee0*/  LOP3.LUT P0, RZ, R15, 0x3, RZ, 0xc0, !PT ;  /* 0x000000030fff7812 */ /* 0x000fe2000780c0ff */
[----:B------:R-:W-:-:S12]  /*4ef0*/  BSSY.RECONVERGENT B1, `(.L_x_24) ;  /* 0x0000242000017945 */ /* 0x000fd80003800200 */
[----:B-1----:R-:W-:Y:S05]  /*4f00*/  @!P0 BRA `(.L_x_25) ;  /* 0x0000002400008947 */ /* 0x002fea0003800000 */
[----:B------:R-:W1:Y:S01]  /*4f10*/  LDC.64 R10, c[0x4][RZ] ;  /* 0x01000000ff0a7b82 */ /* 0x000e620000000a00 */
[----:B0-----:R-:W-:Y:S02]  /*4f20*/  CS2R R6, SRZ ;  /* 0x0000000000067805 */ /* 0x001fe4000001ff00 */
[----:B------:R-:W-:Y:S01]  /*4f30*/  CS2R R8, SRZ ;  /* 0x0000000000087805 */ /* 0x000fe2000001ff00 */
[----:B------:R-:W-:Y:S01]  /*4f40*/  IMAD.MOV.U32 R5, RZ, RZ, RZ ;  /* 0x000000ffff057224 */ /* 0x000fe200078e00ff */
[----:B------:R-:W-:Y:S01]  /*4f50*/  UMOV UR5, URZ ;  /* 0x000000ff00057c82 */ /* 0x000fe20008000000 */
[----:B-1----:R-:W-:-:S07]  /*4f60*/  IMAD.WIDE.U32 R10, R14, 0xc80, R10 ;  /* 0x00000c800e0a7825 */ /* 0x002fce00078e000a */
.L_x_27:
[----:B------:R-:W-:Y:S02]  /*4f70*/  ULEA UR6, UR5, UR11, 0x2 ;  /* 0x0000000b05067291 */ /* 0x000fe4000f8e10ff */
[----:B------:R-:W-:-:S07]  /*4f80*/  USHF.L.U32 UR12, UR5, 0x5, URZ ;  /* 0x00000005050c7899 */ /* 0x000fce00080006ff */
[----:B------:R-:W5:Y:S01]  /*4f90*/  LDL R31, [UR6+0x4] ;  /* 0x00000406ff1f7983 */ /* 0x000f620008100800 */
[----:B------:R-:W-:-:S05]  /*4fa0*/  UMOV UR6, URZ ;  /* 0x000000ff00067c82 */ /* 0x000fca0008000000 */
.L_x_26:
[----:B-----5:R-:W-:Y:S01]  /*4fb0*/  SHF.R.U32.HI R33, RZ, UR6, R31 ;  /* 0x00000006ff217c19 */ /* 0x020fe2000801161f */
[----:B------:R-:W-:-:S03]  /*4fc0*/  UIADD3 UR10, UPT, UPT, UR12, UR6, URZ ;  /* 0x000000060c0a7290 */ /* 0x000fc6000fffe0ff */
[----:B------:R-:W-:Y:S01]  /*4fd0*/  LOP3.LUT R3, R33, 0x1, RZ, 0xc0, !PT ;  /* 0x0000000121037812 */ /* 0x000fe200078ec0ff */
[----:B------:R-:W-:-:S03]  /*4fe0*/  UIMAD UR10, UR10, 0x5, URZ ;  /* 0x000000050a0a78a4 */ /* 0x000fc6000f8e02ff */
[----:B------:R-:W-:-:S03]  /*4ff0*/  ISETP.NE.U32.AND P0, PT, R3, 0x1, PT ;  /* 0x000000010300780c */ /* 0x000fc60003f05070 */
[----:B------:R-:W-:Y:S01]  /*5000*/  IMAD.U32 R13, RZ, RZ, UR10 ;  /* 0x0000000aff0d7e24 */ /* 0x000fe2000f8e00ff */
[----:B------:R-:W-:-:S03]  /*5010*/  R2P PR, R33, 0x7e ;  /* 0x0000007e21007804 */ /* 0x000fc60000000000 */
[----:B------:R-:W-:-:S06]  /*5020*/  IMAD.WIDE.U32 R12, R13, 0x4, R10 ;  /* 0x000000040d0c7825 */ /* 0x000fcc00078e000a */
[----:B------:R-:W2:Y:S04]  /*5030*/  @!P0 LDG.E R20, desc[UR36][R12.64+0x10] ;  /* 0x000010240c148981 */ /* 0x000ea8000c1e1900 */
[----:B------:R-:W3:Y:S04]  /*5040*/  @P1 LDG.E R22, desc[UR36][R12.64+0x24] ;  /* 0x000024240c161981 */ /* 0x000ee8000c1e1900 */
        /* <DEDUP_REMOVED lines=16> */
[----:B---3--:R-:W-:-:S03]  /*5150*/  @P1 LOP3.LUT R7, R7, R22, RZ, 0x3c, !PT ;  /* 0x0000001607071212 */ /* 0x008fc600078e3cff */
[----:B------:R-:W3:Y:S01]  /*5160*/  @P1 LDG.E R22, desc[UR36][R12.64+0x1c] ;  /* 0x00001c240c161981 */ /* 0x000ee2000c1e1900 */
[----:B----4-:R-:W-:-:S03]  /*5170*/  @!P0 LOP3.LUT R5, R5, R18, RZ, 0x3c, !PT ;  /* 0x0000001205058212 */ /* 0x010fc600078e3cff */
[----:B------:R-:W4:Y:S01]  /*5180*/  @!P0 LDG.E R18, desc[UR36][R12.64+0x8] ;  /* 0x000008240c128981 */ /* 0x000f22000c1e1900 */
[----:B------:R-:W-:-:S03]  /*5190*/  @!P0 LOP3.LUT R8, R8, R3, RZ, 0x3c, !PT ;  /* 0x0000000308088212 */ /* 0x000fc600078e3cff */
[----:B------:R-:W3:Y:S01]  /*51a0*/  @!P0 LDG.E R3, desc[UR36][R12.64+0xc] ;  /* 0x00000c240c038981 */ /* 0x000ee2000c1e1900 */
        /* <DEDUP_REMOVED lines=14> */
[----:B--2---:R-:W-:-:S03]  /*5290*/  @P1 LOP3.LUT R5, R5, R20, RZ, 0x3c, !PT ;  /* 0x0000001405051212 */ /* 0x004fc600078e3cff */
[----:B------:R-:W2:Y:S01]  /*52a0*/  @P5 LDG.E R20, desc[UR36][R12.64+0x64] ;  /* 0x000064240c145981 */ /* 0x000ea2000c1e1900 */
[----:B----4-:R-:W-:-:S03]  /*52b0*/  @!P0 LOP3.LUT R9, R9, R18, RZ, 0x3c, !PT ;  /* 0x0000001209098212 */ /* 0x010fc600078e3cff */
[----:B------:R-:W4:Y:S01]  /*52c0*/  @P4 LDG.E R18, desc[UR36][R12.64+0x58] ;  /* 0x000058240c124981 */ /* 0x000f22000c1e1900 */
[----:B---3--:R-:W-:Y:S02]  /*52d0*/  @!P0 LOP3.LUT R6, R6, R3, RZ, 0x3c, !PT ;  /* 0x0000000306068212 */ /* 0x008fe400078e3cff */
[----:B------:R-:W-:Y:S01]  /*52e0*/  LOP3.LUT P0, RZ, R33, 0x80, RZ, 0xc0, !PT ;  /* 0x0000008021ff7812 */ /* 0x000fe2000780c0ff */
[----:B------:R-:W3:Y:S01]  /*52f0*/  @P4 LDG.E R3, desc[UR36][R12.64+0x54] ;  /* 0x000054240c034981 */ /* 0x000ee2000c1e1900 */
[----:B------:R-:W-:Y:S02]  /*5300*/  @P1 LOP3.LUT R9, R9, R22, RZ, 0x3c, !PT ;  /* 0x0000001609091212 */ /* 0x000fe400078e3cff */
[----:B------:R-:W-:Y:S01]  /*5310*/  @P1 LOP3.LUT R6, R6, R19, RZ, 0x3c, !PT ;  /* 0x0000001306061212 */ /* 0x000fe200078e3cff */
[----:B------:R-:W3:Y:S01]  /*5320*/  @P5 LDG.E R22, desc[UR36][R12.64+0x6c] ;  /* 0x00006c240c165981 */ /* 0x000ee2000c1e1900 */
        /* <DEDUP_REMOVED lines=12> */
[----:B------:R-:W3:Y:S04]  /*53f0*/  @P0 LDG.E R27, desc[UR36][R12.64+0x90] ;  /* 0x000090240c1b0981 */ /* 0x000ee8000c1e1900 */
[----:B------:R-:W3:Y:S04]  /*5400*/  @P0 LDG.E R32, desc[UR36][R12.64+0x94] ;  /* 0x000094240c200981 */ /* 0x000ee8000c1e1900 */
[----:B------:R-:W3:Y:S04]  /*5410*/  @P0 LDG.E R29, desc[UR36][R12.64+0x98] ;  /* 0x000098240c1d0981 */ /* 0x000ee8000c1e1900 */
[----:B------:R-:W3:Y:S01]  /*5420*/  @P0 LDG.E R34, desc[UR36][R12.64+0x9c] ;  /* 0x00009c240c220981 */ /* 0x000ee2000c1e1900 */
[----:B------:R-:W-:-:S04]  /*5430*/  @P4 LOP3.LUT R6, R6, R17, RZ, 0x3c, !PT ;  /* 0x0000001106064212 */ /* 0x000fc800078e3cff */
[----:B------:R-:W-:Y:S02]  /*5440*/  @P5 LOP3.LUT R6, R6, R21, RZ, 0x3c, !PT ;  /* 0x0000001506065212 */ /* 0x000fe400078e3cff */
[----:B------:R-:W-:Y:S02]  /*5450*/  @P6 LOP3.LUT R7, R7, R36, RZ, 0x3c, !PT ;  /* 0x0000002407076212 */ /* 0x000fe400078e3cff */
[----:B------:R-:W-:Y:S02]  /*5460*/  @P6 LOP3.LUT R6, R6, R25, RZ, 0x3c, !PT ;  /* 0x0000001906066212 */ /* 0x000fe400078e3cff */
[----:B--2---:R-:W-:Y:S02]  /*5470*/  @P5 LOP3.LUT R5, R5, R20, RZ, 0x3c, !PT ;  /* 0x0000001405055212 */ /* 0x004fe400078e3cff */
[----:B----4-:R-:W-:Y:S02]  /*5480*/  @P4 LOP3.LUT R9, R9, R18, RZ, 0x3c, !PT ;  /* 0x0000001209094212 */ /* 0x010fe400078e3cff */
[----:B---3--:R-:W-:-:S02]  /*5490*/  @P4 LOP3.LUT R8, R8, R3, RZ, 0x3c, !PT ;  /* 0x0000000308084212 */ /* 0x008fc400078e3cff */
        /* <DEDUP_REMOVED lines=52> */
[----:B------:R-:W-:Y:S02]  /*57e0*/  @P5 LOP3.LUT R7, R7, R36, RZ, 0x3c, !PT ;  /* 0x0000002407075212 */ /* 0x000fe400078e3cff */
[----:B--2---:R-:W-:Y:S02]  /*57f0*/  @P0 LOP3.LUT R5, R5, R18, RZ, 0x3c, !PT ;  /* 0x0000001205050212 */ /* 0x004fe400078e3cff */
[----:B------:R-:W2:Y:S01]  /*5800*/  @P4 LDG.E R18, desc[UR36][R12.64+0xf0] ;  /* 0x0000f0240c124981 */ /* 0x000ea2000c1e1900 */
[----:B---3--:R-:W-:Y:S02]  /*5810*/  @P0 LOP3.LUT R9, R9, R20, RZ, 0x3c, !PT ;  /* 0x0000001409090212 */ /* 0x008fe400078e3cff */
[----:B------:R-:W-:Y:S01]  /*5820*/  LOP3.LUT P0, RZ, R33, 0x8000, RZ, 0xc0, !PT ;  /* 0x0000800021ff7812 */ /* 0x000fe2000780c0ff */
[----:B------:R-:W3:Y:S01]  /*5830*/  @P4 LDG.E R20, desc[UR36][R12.64+0xf8] ;  /* 0x0000f8240c144981 */ /* 0x000ee2000c1e1900 */
[----:B----4-:R-:W-:-:S03]  /*5840*/  @P1 LOP3.LUT R5, R5, R22, RZ, 0x3c, !PT ;  /* 0x0000001605051212 */ /* 0x010fc600078e3cff */
[----:B------:R-:W4:Y:S01]  /*5850*/  @P5 LDG.E R22, desc[UR36][R12.64+0x104] ;  /* 0x000104240c165981 */ /* 0x000f22000c1e1900 */
[----:B------:R-:W-:-:S03]  /*5860*/  @P1 LOP3.LUT R9, R9, R26, RZ, 0x3c, !PT ;  /* 0x0000001a09091212 */ /* 0x000fc600078e3cff */
[----:B------:R-:W4:Y:S01]  /*5870*/  @P5 LDG.E R26, desc[UR36][R12.64+0x10c] ;  /* 0x00010c240c1a5981 */ /* 0x000f22000c1e1900 */
[----:B------:R-:W-:Y:S02]  /*5880*/  @P2 LOP3.LUT R5, R5, R28, RZ, 0x3c, !PT ;  /* 0x0000001c05052212 */ /* 0x000fe400078e3cff */
[----:B------:R-:W-:Y:S01]  /*5890*/  @P2 LOP3.LUT R9, R9, R30, RZ, 0x3c, !PT ;  /* 0x0000001e09092212 */ /* 0x000fe200078e3cff */
[----:B------:R-:W4:Y:S01]  /*58a0*/  @P6 LDG.E R28, desc[UR36][R12.64+0x118] ;  /* 0x000118240c1c6981 */ /* 0x000f22000c1e1900 */
[----:B------:R-:W-:-:S03]  /*58b0*/  @P3 LOP3.LUT R5, R5, R32, RZ, 0x3c, !PT ;  /* 0x0000002005053212 */ /* 0x000fc600078e3cff */
[----:B------:R-:W4:Y:S01]  /*58c0*/  @P6 LDG.E R30, desc[UR36][R12.64+0x120] ;  /* 0x000120240c1e6981 */ /* 0x000f22000c1e1900 */
[----:B------:R-:W-:-:S03]  /*58d0*/  @P3 LOP3.LUT R9, R9, R34, RZ, 0x3c, !PT ;  /* 0x0000002209093212 */ /* 0x000fc600078e3cff */
[----:B------:R-:W4:Y:S04]  /*58e0*/  @P0 LDG.E R32, desc[UR36][R12.64+0x12c] ;  /* 0x00012c240c200981 */ /* 0x000f28000c1e1900 */
[----:B------:R-:W4:Y:S04]  /*58f0*/  @P0 LDG.E R29, desc[UR36][R12.64+0x130] ;  /* 0x000130240c1d0981 */ /* 0x000f28000c1e1900 */
[----:B------:R-:W4:Y:S04]  /*5900*/  @P0 LDG.E R34, desc[UR36][R12.64+0x134] ;  /* 0x000134240c220981 */ /* 0x000f28000c1e1900 */
[----:B------:R-:W4:Y:S04]  /*5910*/  @P0 LDG.E R36, desc[UR36][R12.64+0x13c] ;  /* 0x00013c240c240981 */ /* 0x000f28000c1e1900 */
[----:B------:R-:W4:Y:S01]  /*5920*/  @P0 LDG.E R33, desc[UR36][R12.64+0x138] ;  /* 0x000138240c210981 */ /* 0x000f22000c1e1900 */
[----:B------:R-:W-:Y:S01]  /*5930*/  @P3 LOP3.LUT R6, R6, R3, RZ, 0x3c, !PT ;  /* 0x0000000306063212 */ /* 0x000fe200078e3cff */
[----:B------:R-:W-:Y:S01]  /*5940*/  UIADD3 UR6, UPT, UPT, UR6, 0x10, URZ ;  /* 0x0000001006067890 */ /* 0x000fe2000fffe0ff */
[----:B------:R-:W-:-:S02]  /*5950*/  @P4 LOP3.LUT R8, R8, R17, RZ, 0x3c, !PT ;  /* 0x0000001108084212 */ /* 0x000fc400078e3cff */
[----:B------:R-:W-:Y:S01]  /*5960*/  @P4 LOP3.LUT R6, R6, R19, RZ, 0x3c, !PT ;  /* 0x0000001306064212 */ /* 0x000fe200078e3cff */
[----:B------:R-:W-:Y:S01]  /*5970*/  UISETP.NE.AND UP0, UPT, UR6, 0x20, UPT ;  /* 0x000000200600788c */ /* 0x000fe2000bf05270 */
[----:B------:R-:W-:Y:S02]  /*5980*/  @P5 LOP3.LUT R8, R8, R21, RZ, 0x3c, !PT ;  /* 0x0000001508085212 */ /* 0x000fe400078e3cff */
[----:B------:R-:W-:Y:S02]  /*5990*/  @P5 LOP3.LUT R6, R6, R23, RZ, 0x3c, !PT ;  /* 0x0000001706065212 */ /* 0x000fe400078e3cff */
[----:B------:R-:W-:Y:S02]  /*59a0*/  @P6 LOP3.LUT R7, R7, R38, RZ, 0x3c, !PT ;  /* 0x0000002607076212 */ /* 0x000fe400078e3cff */
[----:B------:R-:W-:Y:S02]  /*59b0*/  @P6 LOP3.LUT R8, R8, R25, RZ, 0x3c, !PT ;  /* 0x0000001908086212 */ /* 0x000fe400078e3cff */
[----:B------:R-:W-:-:S02]  /*59c0*/  @P6 LOP3.LUT R6, R6, R27, RZ, 0x3c, !PT ;  /* 0x0000001b06066212 */ /* 0x000fc400078e3cff */
[----:B--2---:R-:W-:Y:S02]  /*59d0*/  @P4 LOP3.LUT R5, R5, R18, RZ, 0x3c, !PT ;  /* 0x0000001205054212 */ /* 0x004fe400078e3cff */
[----:B---3--:R-:W-:Y:S02]  /*59e0*/  @P4 LOP3.LUT R9, R9, R20, RZ, 0x3c, !PT ;  /* 0x0000001409094212 */ /* 0x008fe400078e3cff */
[----:B----4-:R-:W-:Y:S02]  /*59f0*/  @P5 LOP3.LUT R5, R5, R22, RZ, 0x3c, !PT ;  /* 0x0000001605055212 */ /* 0x010fe400078e3cff */
[----:B------:R-:W-:Y:S02]  /*5a00*/  @P5 LOP3.LUT R9, R9, R26, RZ, 0x3c, !PT ;  /* 0x0000001a09095212 */ /* 0x000fe400078e3cff */
[----:B------:R-:W-:Y:S02]  /*5a10*/  @P6 LOP3.LUT R5, R5, R28, RZ, 0x3c, !PT ;  /* 0x0000001c05056212 */ /* 0x000fe400078e3cff */
[----:B------:R-:W-:-:S02]  /*5a20*/  @P6 LOP3.LUT R9, R9, R30, RZ, 0x3c, !PT ;  /* 0x0000001e09096212 */ /* 0x000fc400078e3cff */
[----:B------:R-:W-:Y:S02]  /*5a30*/  @P0 LOP3.LUT R5, R5, R32, RZ, 0x3c, !PT ;  /* 0x0000002005050212 */ /* 0x000fe400078e3cff */
[----:B------:R-:W-:Y:S02]  /*5a40*/  @P0 LOP3.LUT R8, R8, R29, RZ, 0x3c, !PT ;  /* 0x0000001d08080212 */ /* 0x000fe400078e3cff */
[----:B------:R-:W-:Y:S02]  /*5a50*/  @P0 LOP3.LUT R9, R9, R34, RZ, 0x3c, !PT ;  /* 0x0000002209090212 */ /* 0x000fe400078e3cff */
[----:B------:R-:W-:Y:S02]  /*5a60*/  @P0 LOP3.LUT R7, R7, R36, RZ, 0x3c, !PT ;  /* 0x0000002407070212 */ /* 0x000fe400078e3cff */
[----:B------:R-:W-:Y:S01]  /*5a70*/  @P0 LOP3.LUT R6, R6, R33, RZ, 0x3c, !PT ;  /* 0x0000002106060212 */ /* 0x000fe200078e3cff */
[----:B------:R-:W-:Y:S06]  /*5a80*/  BRA.U UP0, `(.L_x_26) ;  /* 0xfffffff500487547 */ /* 0x000fec000b83ffff */
[----:B------:R-:W-:-:S04]  /*5a90*/  UIADD3 UR5, UPT, UPT, UR5, 0x1, URZ ;  /* 0x0000000105057890 */ /* 0x000fc8000fffe0ff */
[----:B------:R-:W-:-:S09]  /*5aa0*/  UISETP.NE.AND UP0, UPT, UR5, 0x5, UPT ;  /* 0x000000050500788c */ /* 0x000fd2000bf05270 */
[----:B------:R-:W-:Y:S05]  /*5ab0*/  BRA.U UP0, `(.L_x_27) ;  /* 0xfffffff5002c7547 */ /* 0x000fea000b83ffff */
[----:B------:R-:W-:Y:S01]  /*5ac0*/  LOP3.LUT R3, R15, 0x3, RZ, 0xc0, !PT ;  /* 0x000000030f037812 */ /* 0x000fe200078ec0ff */
[----:B------:R1:W-:Y:S03]  /*5ad0*/  STL.64 [R1+0x18], R8 ;  /* 0x0000180801007387 */ /* 0x0003e60000100a00 */
[----:B------:R-:W-:Y:S01]  /*5ae0*/  ISETP.NE.U32.AND P0, PT, R3, 0x1, PT ;  /* 0x000000010300780c */ /* 0x000fe20003f05070 */
[----:B------:R1:W-:Y:S03]  /*5af0*/  STL [R1+0x14], R5 ;  /* 0x0000140501007387 */ /* 0x0003e60000100800 */
[----:B------:R-:W-:Y:S01]  /*5b00*/  ISETP.NE.AND.EX P0, PT, RZ, RZ, PT, P0 ;  /* 0x000000ffff00720c */ /* 0x000fe20003f05300 */
[----:B------:R1:W-:-:S12]  /*5b10*/  STL.64 [R1+0x20], R6 ;  /* 0x0000200601007387 */ /* 0x0003d80000100a00 */
[----:B-1----:R-:W-:Y:S05]  /*5b20*/  @!P0 BRA `(.L_x_25) ;  /* 0x0000001400f88947 */ /* 0x002fea0003800000 */
[----:B------:R-:W-:Y:S01]  /*5b30*/  UMOV UR5, URZ ;  /* 0x000000ff00057c82 */ /* 0x000fe20008000000 */
[----:B------:R-:W-:Y:S01]  /*5b40*/  IMAD.MOV.U32 R6, RZ, RZ, RZ ;  /* 0x000000ffff067224 */ /* 0x000fe200078e00ff */
[----:B------:R-:W-:Y:S01]  /*5b50*/  CS2R R8, SRZ ;  /* 0x0000000000087805 */ /* 0x000fe2000001ff00 */
[----:B------:R-:W-:Y:S02]  /*5b60*/  IMAD.MOV.U32 R5, RZ, RZ, RZ ;  /* 0x000000ffff057224 */ /* 0x000fe400078e00ff */
[----:B------:R-:W-:-:S07]  /*5b70*/  IMAD.U32 R7, RZ, RZ, UR5 ;  /* 0x00000005ff077e24 */ /* 0x000fce000f8e00ff */
.L_x_29:
[----:B------:R-:W-:Y:S02]  /*5b80*/  ULEA UR6, UR5, UR11, 0x2 ;  /* 0x0000000b05067291 */ /* 0x000fe4000f8e10ff */
[----:B------:R-:W-:-:S07]  /*5b90*/  USHF.L.U32 UR12, UR5, 0x5, URZ ;  /* 0x00000005050c7899 */ /* 0x000fce00080006ff */
[----:B------:R-:W5:Y:S01]  /*5ba0*/  LDL R31, [UR6+0x4] ;  /* 0x00000406ff1f7983 */ /* 0x000f620008100800 */
[----:B------:R-:W-:-:S05]  /*5bb0*/  UMOV UR6, URZ ;  /* 0x000000ff00067c82 */ /* 0x000fca0008000000 */
.L_x_28:
        /* <DEDUP_REMOVED lines=183> */
[----:B-1----:R-:W-:Y:S05]  /*6730*/  @P0 BRA `(.L_x_25) ;  /* 0x0000000800f40947 */ /* 0x002fea0003800000 */
[----:B------:R-:W-:Y:S01]  /*6740*/  UMOV UR5, URZ ;  /* 0x000000ff00057c82 */ /* 0x000fe20008000000 */
[----:B------:R-:W-:Y:S01]  /*6750*/  IMAD.MOV.U32 R6, RZ, RZ, RZ ;  /* 0x000000ffff067224 */ /* 0x000fe200078e00ff */
[----:B------:R-:W-:Y:S01]  /*6760*/  CS2R R8, SRZ ;  /* 0x0000000000087805 */ /* 0x000fe2000001ff00 */
[----:B------:R-:W-:Y:S02]  /*6770*/  IMAD.MOV.U32 R5, RZ, RZ, RZ ;  /* 0x000000ffff057224 */ /* 0x000fe400078e00ff */
[----:B------:R-:W-:-:S07]  /*6780*/  IMAD.U32 R7, RZ, RZ, UR5 ;  /* 0x00000005ff077e24 */ /* 0x000fce000f8e00ff */
.L_x_31:
[----:B------:R-:W-:Y:S02]  /*6790*/  ULEA UR6, UR5, UR11, 0x2 ;  /* 0x0000000b05067291 */ /* 0x000fe4000f8e10ff */
[----:B------:R-:W-:-:S07]  /*67a0*/  USHF.L.U32 UR12, UR5, 0x5, URZ ;  /* 0x00000005050c7899 */ /* 0x000fce00080006ff */
[----:B------:R-:W5:Y:S01]  /*67b0*/  LDL R31, [UR6+0x4] ;  /* 0x00000406ff1f7983 */ /* 0x000f620008100800 */
[----:B------:R-:W-:-:S05]  /*67c0*/  UMOV UR6, URZ ;  /* 0x000000ff00067c82 */ /* 0x000fca0008000000 */
.L_x_30:
        /* <DEDUP_REMOVED lines=178> */
[----:B------:R1:W-:Y:S04]  /*72f0*/  STL [R1+0x14], R5 ;  /* 0x0000140501007387 */ /* 0x0003e80000100800 */
[----:B------:R1:W-:Y:S02]  /*7300*/  STL.64 [R1+0x20], R6 ;  /* 0x0000200601007387 */ /* 0x0003e40000100a00 */
.L_x_25:
[----:B------:R-:W-:Y:S05]  /*7310*/  BSYNC.RECONVERGENT B1 ;  /* 0x0000000000017941 */ /* 0x000fea0003800200 */
.L_x_24:
[C---:B------:R-:W-:Y:S01]  /*7320*/  ISETP.GT.U32.AND P0, PT, R15.reuse, 0x3, PT ;  /* 0x000000030f00780c */ /* 0x040fe20003f04070 */
[----:B------:R-:W-:Y:S01]  /*7330*/  VIADD R14, R14, 0x1 ;  /* 0x000000010e0e7836 */ /* 0x000fe20000000000 */
[--C-:B------:R-:W-:Y:S02]  /*7340*/  SHF.R.U64 R15, R15, 0x2, R16.reuse ;  /* 0x000000020f0f7819 */ /* 0x100fe40000001210 */
[----:B------:R-:W-:Y:S02]  /*7350*/  ISETP.GT.U32.AND.EX P0, PT, R16, RZ, PT, P0 ;  /* 0x000000ff1000720c */ /* 0x000fe40003f04100 */
[----:B------:R-:W-:-:S11]  /*7360*/  SHF.R.U32.HI R16, RZ, 0x2, R16 ;  /* 0x00000002ff107819 */ /* 0x000fd60000011610 */
[----:B------:R-:W-:Y:S05]  /*7370*/  @P0 BRA `(.L_x_32) ;  /* 0xffffffd800d80947 */ /* 0x000fea000383ffff */
.L_x_23:
[----:B------:R-:W-:Y:S05]  /*7380*/  BSYNC.RECONVERGENT B0 ;  /* 0x0000000000007941 */ /* 0x000fea0003800200 */
.L_x_22:
[----:B01----:R-:W-:Y:S01]  /*7390*/  SHF.R.U32.HI R6, RZ, 0x2, R5 ;  /* 0x00000002ff067819 */ /* 0x003fe20000011605 */
[----:B------:R-:W-:Y:S01]  /*73a0*/  IMAD.SHL.U32 R3, R7, 0x10, RZ ;  /* 0x0000001007037824 */ /* 0x000fe200078e00ff */
[----:B------:R-:W0:Y:S01]  /*73b0*/  I2F.F64 R24, R24 ;  /* 0x0000001800187312 */ /* 0x000e220000201c00 */
[----:B------:R-:W-:Y:S02]  /*73c0*/  MOV R8, 0x74b0 ;  /* 0x000074b000087802 */ /* 0x000fe40000000f00 */
[----:B------:R-:W-:-:S05]  /*73d0*/  LOP3.LUT R6, R6, R5, RZ, 0x3c, !PT ;  /* 0x0000000506067212 */ /* 0x000fca00078e3cff */
[----:B------:R-:W-:-:S05]  /*73e0*/  IMAD.SHL.U32 R5, R6, 0x2, RZ ;  /* 0x0000000206057824 */ /* 0x000fca00078e00ff */
[----:B------:R-:W-:-:S04]  /*73f0*/  LOP3.LUT R6, R6, R5, R3, 0x96, !PT ;  /* 0x0000000506067212 */ /* 0x000fc800078e9603 */
[----:B------:R-:W-:Y:S01]  /*7400*/  LOP3.LUT R7, R6, R7, RZ, 0x3c, !PT ;  /* 0x0000000706077212 */ /* 0x000fe200078e3cff */
[----:B------:R-:W-:-:S03]  /*7410*/  IMAD.MOV.U32 R6, RZ, RZ, 0x41d00000 ;  /* 0x41d00000ff067424 */ /* 0x000fc600078e00ff */
[----:B------:R-:W-:Y:S01]  /*7420*/  IADD3 R7, PT, PT, R4, 0x587c5, R7 ;  /* 0x000587c504077810 */ /* 0x000fe20007ffe007 */
[----:B------:R-:W-:-:S03]  /*7430*/  IMAD.MOV.U32 R4, RZ, RZ, 0x2f800000 ;  /* 0x2f800000ff047424 */ /* 0x000fc600078e00ff */
[----:B------:R-:W-:-:S05]  /*7440*/  I2FP.F32.U32 R7, R7 ;  /* 0x0000000700077245 */ /* 0x000fca0000201000 */
[----:B------:R-:W-:-:S04]  /*7450*/  FFMA R7, R7, R4, 1.1641532182693481445e-10 ;  /* 0x2f00000007077423 */ /* 0x000fc80000000004 */
[----:B------:R-:W-:Y:S02]  /*7460*/  FFMA R3, R7, R6, 1 ;  /* 0x3f80000007037423 */ /* 0x000fe40000000006 */
[----:B------:R-:W1:Y:S08]  /*7470*/  I2F.F64.U32 R6, UR4 ;  /* 0x0000000400067d12 */ /* 0x000e700008201800 */
[----:B------:R-:W2:Y:S08]  /*7480*/  F2I.TRUNC.NTZ R3, R3 ;  /* 0x0000000300037305 */ /* 0x000eb0000020f100 */
[----:B012---:R2:W3:Y:S02]  /*7490*/  I2F.F64 R4, R3 ;  /* 0x0000000300047312 */ /* 0x0074e40000201c00 */
[----:B--23--:R-:W-:Y:S05]  /*74a0*/  CALL.REL.NOINC `($_Z3runPiiS_$__internal_accurate_pow) ;  /* 0x000000c800107944 */ /* 0x00cfea0003c00000 */
[----:B------:R-:W-:Y:S01]  /*74b0*/  ISETP.NE.AND P0, PT, RZ, UR4, PT ;  /* 0x00000004ff007c0c */ /* 0x000fe2000bf05270 */
[----:B------:R-:W-:-:S03]  /*74c0*/  UIADD3 UR4, UPT, UPT, UR4, 0x1, URZ ;  /* 0x0000000104047890 */ /* 0x000fc6000fffe0ff */
[----:B------:R-:W-:Y:S01]  /*74d0*/  FSEL R6, R6, RZ, P0 ;  /* 0x000000ff06067208 */ /* 0x000fe20000000000 */
[----:B------:R-:W-:Y:S01]  /*74e0*/  UISETP.NE.AND UP0, UPT, UR4, 0x4, UPT ;  /* 0x000000040400788c */ /* 0x000fe2000bf05270 */
[----:B------:R-:W-:-:S06]  /*74f0*/  FSEL R7, R7, 1.875, P0 ;  /* 0x3ff0000007077808 */ /* 0x000fcc0000000000 */
[----:B------:R-:W-:-:S10]  /*7500*/  DFMA R24, R4, R6, R24 ;  /* 0x000000060418722b */ /* 0x000fd40000000018 */
[----:B------:R0:W1:Y:S01]  /*7510*/  F2I.F64.TRUNC R24, R24 ;  /* 0x0000001800187311 */ /* 0x000062000030d100 */
[----:B------:R-:W-:Y:S05]  /*7520*/  BRA.U UP0, `(.L_x_33) ;  /* 0xffffffd900107547 */ /* 0x000fea000b83ffff */
[----:B------:R-:W2:Y:S01]  /*7530*/  S2R R3, SR_TID.X ;  /* 0x0000000000037919 */ /* 0x000ea20000002100 */
[----:B------:R-:W3:Y:S01]  /*7540*/  LDCU UR4, c[0x0][0x388] ;  /* 0x00007100ff0477ac */ /* 0x000ee20008000800 */
[----:B------:R-:W2:Y:S01]  /*7550*/  S2UR UR6, SR_CTAID.X ;  /* 0x00000000000679c3 */ /* 0x000ea20000002500 */
[----:B------:R4:W-:Y:S04]  /*7560*/  STL.64 [R1+0x28], RZ ;  /* 0x000028ff01007387 */ /* 0x0009e80000100a00 */
[----:B------:R4:W-:Y:S03]  /*7570*/  STL [R1+0x30], RZ ;  /* 0x000030ff01007387 */ /* 0x0009e60000100800 */
[----:B------:R-:W2:Y:S01]  /*7580*/  LDC R4, c[0x0][0x360] ;  /* 0x0000d800ff047b82 */ /* 0x000ea20000000800 */
[----:B------:R4:W-:Y:S01]  /*7590*/  STL.64 [R1+0x38], RZ ;  /* 0x000038ff01007387 */ /* 0x0009e20000100a00 */
[----:B---3--:R-:W-:-:S04]  /*75a0*/  UIMAD.WIDE UR4, UR4, 0x66666667, URZ ;  /* 0x66666667040478a5 */ /* 0x008fc8000f8e02ff */
[----:B------:R-:W-:-:S04]  /*75b0*/  USHF.R.U32.HI UR4, URZ, 0x1f, UR5 ;  /* 0x0000001fff047899 */ /* 0x000fc80008011605 */
[----:B------:R-:W-:-:S06]  /*75c0*/  ULEA.HI.SX32 UR4, UR5, UR4, 0x1e ;  /* 0x0000000405047291 */ /* 0x000fcc000f8ff2ff */
[----:B------:R-:W-:Y:S01]  /*75d0*/  I2FP.F32.S32 R0, UR4 ;  /* 0x0000000400007c45 */ /* 0x000fe20008201400 */
[----:B--2---:R-:W-:-:S05]  /*75e0*/  IMAD R4, R4, UR6, R3 ;  /* 0x0000000604047c24 */ /* 0x004fca000f8e0203 */
[----:B------:R-:W-:Y:S02]  /*75f0*/  ISETP.NE.AND P0, PT, R4, RZ, PT ;  /* 0x000000ff0400720c */ /* 0x000fe40003f05270 */
[----:B------:R-:W-:-:S06]  /*7600*/  CS2R R2, SR_CLOCKLO ;  /* 0x0000000000027805 */ /* 0x000fcc0000015000 */
[----:B------:R-:W-:Y:S01]  /*7610*/  LOP3.LUT R3, R3, 0xf7dcefdd, RZ, 0x3c, !PT ;  /* 0xf7dcefdd03037812 */ /* 0x000fe200078e3cff */
[----:B------:R-:W-:Y:S01]  /*7620*/  UIADD3 UR11, UPT, UPT, UR9, 0x10, URZ ;  /* 0x00000010090b7890 */ /* 0x000fe2000fffe0ff */
[----:B------:R-:W-:Y:S01]  /*7630*/  LOP3.LUT R2, R2, 0xaad26b49, RZ, 0x3c, !PT ;  /* 0xaad26b4902027812 */ /* 0x000fe200078e3cff */
[----:B------:R-:W-:Y:S02]  /*7640*/  BSSY.RECONVERGENT B0, `(.L_x_34) ;  /* 0x000025a000007945 */ /* 0x000fe40003800200 */
[----:B------:R-:W-:Y:S02]  /*7650*/  IMAD R8, R3, -0x658354e5, RZ ;  /* 0x9a7cab1b03087824 */ /* 0x000fe400078e02ff */
[----:B------:R-:W-:Y:S02]  /*7660*/  IMAD R3, R2, 0x4182bed5, RZ ;  /* 0x4182bed502037824 */ /* 0x000fe400078e02ff */
[----:B------:R-:W-:Y:S02]  /*7670*/  VIADD R7, R8, 0x1f123bb5 ;  /* 0x1f123bb508077836 */ /* 0x000fe40000000000 */
[C---:B------:R-:W-:Y:S01]  /*7680*/  VIADD R5, R3.reuse, 0x583f19 ;  /* 0x00583f1903057836 */ /* 0x040fe20000000000 */
[----:B------:R-:W-:-:S02]  /*7690*/  IADD3 R2, PT, PT, R3, 0x64f0c9, R8 ;  /* 0x0064f0c903027810 */ /* 0x000fc40007ffe008 */
[C---:B------:R-:W-:Y:S01]  /*76a0*/  LOP3.LUT R6, R3.reuse, 0x159a55e5, RZ, 0x3c, !PT ;  /* 0x159a55e503067812 */ /* 0x040fe200078e3cff */
[----:B------:R-:W-:Y:S01]  /*76b0*/  VIADD R3, R3, 0x75bcd15 ;  /* 0x075bcd1503037836 */ /* 0x000fe20000000000 */
[----:B------:R-:W-:Y:S01]  /*76c0*/  LOP3.LUT R8, R8, 0x5491333, RZ, 0x3c, !PT ;  /* 0x0549133308087812 */ /* 0x000fe200078e3cff */
[----:B------:R-:W-:Y:S02]  /*76d0*/  IMAD.MOV.U32 R9, RZ, RZ, R5 ;  /* 0x000000ffff097224 */ /* 0x000fe400078e0005 */
[----:B------:R4:W-:Y:S04]  /*76e0*/  STL.64 [R1+0x18], R6 ;  /* 0x0000180601007387 */ /* 0x0009e80000100a00 */
[----:B------:R4:W-:Y:S04]  /*76f0*/  STL.64 [R1+0x10], R2 ;  /* 0x0000100201007387 */ /* 0x0009e80000100a00 */
[----:B------:R4:W-:Y:S01]  /*7700*/  STL.64 [R1+0x20], R8 ;  /* 0x0000200801007387 */ /* 0x0009e20000100a00 */
[----:B------:R-:W-:Y:S05]  /*7710*/  @!P0 BRA `(.L_x_35) ;  /* 0x0000002400308947 */ /* 0x000fea0003800000 */
[--C-:B------:R-:W-:Y:S01]  /*7720*/  SHF.R.S32.HI R12, RZ, 0x1f, R4.reuse ;  /* 0x0000001fff0c7819 */ /* 0x100fe20000011404 */
[----:B------:R-:W-:Y:S02]  /*7730*/  IMAD.MOV.U32 R13, RZ, RZ, R4 ;  /* 0x000000ffff0d7224 */ /* 0x000fe400078e0004 */
[----:B------:R-:W-:-:S07]  /*7740*/  IMAD.MOV.U32 R14, RZ, RZ, RZ ;  /* 0x000000ffff0e7224 */ /* 0x000fce00078e00ff */
.L_x_44:
[----:B------:R-:W-:Y:S01]  /*7750*/  LOP3.LUT P0, RZ, R13, 0x3, RZ, 0xc0, !PT ;  /* 0x000000030dff7812 */ /* 0x000fe2000780c0ff */
[----:B------:R-:W-:-:S12]  /*7760*/  BSSY.RECONVERGENT B1, `(.L_x_36) ;  /* 0x0000241000017945 */ /* 0x000fd80003800200 */
[----:B--2---:R-:W-:Y:S05]  /*7770*/  @!P0 BRA `(.L_x_37) ;  /* 0x0000002000fc8947 */ /* 0x004fea0003800000 */
[----:B------:R-:W2:Y:S01]  /*7780*/  LDC.64 R10, c[0x4][RZ] ;  /* 0x01000000ff0a7b82 */ /* 0x000ea20000000a00 */
[----:B------:R-:W-:Y:S02]  /*7790*/  CS2R R4, SRZ ;  /* 0x0000000000047805 */ /* 0x000fe4000001ff00 */
[----:B----4-:R-:W-:Y:S01]  /*77a0*/  CS2R R6, SRZ ;  /* 0x0000000000067805 */ /* 0x010fe2000001ff00 */
[----:B------:R-:W-:Y:S01]  /*77b0*/  IMAD.MOV.U32 R3, RZ, RZ, RZ ;  /* 0x000000ffff037224 */ /* 0x000fe200078e00ff */
[----:B------:R-:W-:Y:S01]  /*77c0*/  UMOV UR4, URZ ;  /* 0x000000ff00047c82 */ /* 0x000fe20008000000 */
[----:B--2---:R-:W-:-:S07]  /*77d0*/  IMAD.WIDE.U32 R10, R14, 0xc80, R10 ;  /* 0x00000c800e0a7825 */ /* 0x004fce00078e000a */
.L_x_39:
[----:B------:R-:W-:Y:S02]  /*77e0*/  ULEA UR5, UR4, UR11, 0x2 ;  /* 0x0000000b04057291 */ /* 0x000fe4000f8e10ff */
[----:B------:R-:W-:-:S07]  /*77f0*/  USHF.L.U32 UR10, UR4, 0x5, URZ ;  /* 0x00000005040a7899 */ /* 0x000fce00080006ff */
[----:B------:R-:W5:Y:S01]  /*7800*/  LDL R31, [UR5+0x4] ;  /* 0x00000405ff1f7983 */ /* 0x000f620008100800 */
[----:B------:R-:W-:-:S05]  /*7810*/  UMOV UR5, URZ ;  /* 0x000000ff00057c82 */ /* 0x000fca0008000000 */
.L_x_38:
        /* <DEDUP_REMOVED lines=11> */
[----:B------:R-:W4:Y:S04]  /*78d0*/  @P2 LDG.E R22, desc[UR36][R8.64+0x38] ;  /* 0x0000382408162981 */ /* 0x000f28000c1e1900 */
[----:B------:R-:W4:Y:S04]  /*78e0*/  @P3 LDG.E R26, desc[UR36][R8.64+0x4c] ;  /* 0x00004c24081a3981 */ /* 0x000f28000c1e1900 */
[----:B------:R-:W4:Y:S04]  /*78f0*/  @P4 LDG.E R28, desc[UR36][R8.64+0x60] ;  /* 0x00006024081c4981 */ /* 0x000f28000c1e1900 */
[----:B------:R-:W4:Y:S04]  /*7900*/  @!P0 LDG.E R15, desc[UR36][R8.64+0x4] ;  /* 0x00000424080f8981 */ /* 0x000f28000c1e1900 */
[----:B------:R-:W4:Y:S04]  /*7910*/  @!P0 LDG.E R17, desc[UR36][R8.64+0xc] ;  /* 0x00000c2408118981 */ /* 0x000f28000c1e1900 */
[----:B------:R-:W4:Y:S04]  /*7920*/  @P1 LDG.E R19, desc[UR36][R8.64+0x18] ;  /* 0x0000182408131981 */ /* 0x000f28000c1e1900 */
[----:B------:R-:W4:Y:S04]  /*7930*/  @P1 LDG.E R21, desc[UR36][R8.64+0x20] ;  /* 0x0000202408151981 */ /* 0x000f28000c1e1900 */
[----:B------:R-:W4:Y:S04]  /*7940*/  @P5 LDG.E R32, desc[UR36][R8.64+0x74] ;  /* 0x0000742408205981 */ /* 0x000f28000c1e1900 */
[----:B------:R-:W4:Y:S04]  /*7950*/  @P2 LDG.E R23, desc[UR36][R8.64+0x2c] ;  /* 0x00002c2408172981 */ /* 0x000f28000c1e1900 */
[----:B0-----:R-:W4:Y:S04]  /*7960*/  @P2 LDG.E R25, desc[UR36][R8.64+0x34] ;  /* 0x0000342408192981 */ /* 0x001f28000c1e1900 */
        /* <DEDUP_REMOVED lines=10> */
[----:B------:R-:W-:-:S03]  /*7a10*/  @P2 LOP3.LUT R5, R5, R22, RZ, 0x3c, !PT ;  /* 0x0000001605052212 */ /* 0x000fc600078e3cff */
[----:B------:R-:W3:Y:S01]  /*7a20*/  @P2 LDG.E R22, desc[UR36][R8.64+0x28] ;  /* 0x0000282408162981 */ /* 0x000ee2000c1e1900 */
[----:B------:R-:W-:-:S03]  /*7a30*/  @P3 LOP3.LUT R5, R5, R26, RZ, 0x3c, !PT ;  /* 0x0000001a05053212 */ /* 0x000fc600078e3cff */
[----:B------:R-:W3:Y:S01]  /*7a40*/  @P2 LDG.E R26, desc[UR36][R8.64+0x30] ;  /* 0x00003024081a2981 */ /* 0x000ee2000c1e1900 */
[----:B------:R-:W-:-:S03]  /*7a50*/  @P4 LOP3.LUT R5, R5, R28, RZ, 0x3c, !PT ;  /* 0x0000001c05054212 */ /* 0x000fc600078e3cff */
[----:B------:R-:W3:Y:S01]  /*7a60*/  @P3 LDG.E R28, desc[UR36][R8.64+0x3c] ;  /* 0x00003c24081c3981 */ /* 0x000ee2000c1e1900 */
[----:B------:R-:W-:-:S03]  /*7a70*/  @!P0 LOP3.LUT R6, R6, R15, RZ, 0x3c, !PT ;  /* 0x0000000f06068212 */ /* 0x000fc600078e3cff */
[----:B------:R-:W3:Y:S01]  /*7a80*/  @P4 LDG.E R15, desc[UR36][R8.64+0x54] ;  /* 0x00005424080f4981 */ /* 0x000ee2000c1e1900 */
[----:B------:R-:W-:-:S03]  /*7a90*/  @!P0 LOP3.LUT R4, R4, R17, RZ, 0x3c, !PT ;  /* 0x0000001104048212 */ /* 0x000fc600078e3cff */
[----:B------:R-:W3:Y:S01]  /*7aa0*/  @P4 LDG.E R17, desc[UR36][R8.64+0x5c] ;  /* 0x00005c2408114981 */ /* 0x000ee2000c1e1900 */
[----:B------:R-:W-:-:S03]  /*7ab0*/  @P1 LOP3.LUT R6, R6, R19, RZ, 0x3c, !PT ;  /* 0x0000001306061212 */ /* 0x000fc600078e3cff */
[----:B------:R-:W3:Y:S01]  /*7ac0*/  @P5 LDG.E R19, desc[UR36][R8.64+0x68] ;  /* 0x0000682408135981 */ /* 0x000ee2000c1e1900 */
[----:B------:R-:W-:-:S03]  /*7ad0*/  @P1 LOP3.LUT R4, R4, R21, RZ, 0x3c, !PT ;  /* 0x0000001504041212 */ /* 0x000fc600078e3cff */
[----:B------:R-:W3:Y:S01]  /*7ae0*/  @P5 LDG.E R21, desc[UR36][R8.64+0x70] ;  /* 0x0000702408155981 */ /* 0x000ee2000c1e1900 */
[----:B------:R-:W-:Y:S02]  /*7af0*/  @P5 LOP3.LUT R5, R5, R32, RZ, 0x3c, !PT ;  /* 0x0000002005055212 */ /* 0x000fe400078e3cff */
[----:B------:R-:W-:Y:S02]  /*7b00*/  @P2 LOP3.LUT R6, R6, R23, RZ, 0x3c, !PT ;  /* 0x0000001706062212 */ /* 0x000fe400078e3cff */
[----:B------:R-:W3:Y:S01]  /*7b10*/  @P6 LDG.E R23, desc[UR36][R8.64+0x7c] ;  /* 0x00007c2408176981 */ /* 0x000ee2000c1e1900 */
[----:B------:R-:W-:-:S03]  /*7b20*/  @P2 LOP3.LUT R4, R4, R25, RZ, 0x3c, !PT ;  /* 0x0000001904042212 */ /* 0x000fc600078e3cff */
[----:B------:R-:W3:Y:S01]  /*7b30*/  @P6 LDG.E R25, desc[UR36][R8.64+0x84] ;  /* 0x0000842408196981 */ /* 0x000ee2000c1e1900 */
[----:B------:R-:W-:Y:S02]  /*7b40*/  @P6 LOP3.LUT R5, R5, R34, RZ, 0x3c, !PT ;  /* 0x0000002205056212 */ /* 0x000fe400078e3cff */
[----:B------:R-:W-:Y:S02]  /*7b50*/  @P3 LOP3.LUT R6, R6, R27, RZ, 0x3c, !PT ;  /* 0x0000001b06063212 */ /* 0x000fe400078e3cff */
[----:B------:R-:W-:Y:S02]  /*7b60*/  @P3 LOP3.LUT R4, R4, R29, RZ, 0x3c, !PT ;  /* 0x0000001d04043212 */ /* 0x000fe400078e3cff */
[----:B--2---:R-:W-:Y:S02]  /*7b70*/  @P1 LOP3.LUT R3, R3, R18, RZ, 0x3c, !PT ;  /* 0x0000001203031212 */ /* 0x004fe400078e3cff */
[----:B------:R-:W2:Y:S01]  /*7b80*/  @P4 LDG.E R18, desc[UR36][R8.64+0x58] ;  /* 0x0000582408124981 */ /* 0x000ea2000c1e1900 */
[----:B----4-:R-:W-:-:S02]  /*7b90*/  @!P0 LOP3.LUT R7, R7, R16, RZ, 0x3c, !PT ;  /* 0x0000001007078212 */ /* 0x010fc400078e3cff */
[----:B------:R-:W-:Y:S01]  /*7ba0*/  LOP3.LUT P0, RZ, R33, 0x80, RZ, 0xc0, !PT ;  /* 0x0000008021ff7812 */ /* 0x000fe2000780c0ff */
[----:B------:R-:W4:Y:S01]  /*7bb0*/  @P4 LDG.E R16, desc[UR36][R8.64+0x50] ;  /* 0x0000502408104981 */ /* 0x000f22000c1e1900 */
[----:B---3--:R-:W-:Y:S02]  /*7bc0*/  @P1 LOP3.LUT R7, R7, R20, RZ, 0x3c, !PT ;  /* 0x0000001407071212 */ /* 0x008fe400078e3cff */
        /* <DEDUP_REMOVED lines=8> */
[----:B------:R-:W3:Y:S04]  /*7c50*/  @P0 LDG.E R30, desc[UR36][R8.64+0x8c] ;  /* 0x00008c24081e0981 */ /* 0x000ee8000c1e1900 */
[----:B------:R-:W3:Y:S04]  /*7c60*/  @P0 LDG.E R27, desc[UR36][R8.64+0x90] ;  /* 0x00009024081b0981 */ /* 0x000ee8000c1e1900 */
[----:B------:R-:W3:Y:S04]  /*7c70*/  @P0 LDG.E R32, desc[UR36][R8.64+0x94] ;  /* 0x0000942408200981 */ /* 0x000ee8000c1e1900 */
[----:B------:R-:W3:Y:S04]  /*7c80*/  @P0 LDG.E R29, desc[UR36][R8.64+0x98] ;  /* 0x00009824081d0981 */ /* 0x000ee8000c1e1900 */
[----:B------:R-:W3:Y:S01]  /*7c90*/  @P0 LDG.E R34, desc[UR36][R8.64+0x9c] ;  /* 0x00009c2408220981 */ /* 0x000ee2000c1e1900 */
[----:B------:R-:W-:-:S02]  /*7ca0*/  @P4 LOP3.LUT R6, R6, R15, RZ, 0x3c, !PT ;  /* 0x0000000f06064212 */ /* 0x000fc400078e3cff */
[----:B------:R-:W-:Y:S02]  /*7cb0*/  @P4 LOP3.LUT R4, R4, R17, RZ, 0x3c, !PT ;  /* 0x0000001104044212 */ /* 0x000fe400078e3cff */
[----:B------:R-:W-:Y:S02]  /*7cc0*/  @P5 LOP3.LUT R6, R6, R19, RZ, 0x3c, !PT ;  /* 0x0000001306065212 */ /* 0x000fe400078e3cff */
[----:B------:R-:W-:Y:S02]  /*7cd0*/  @P5 LOP3.LUT R4, R4, R21, RZ, 0x3c, !PT ;  /* 0x0000001504045212 */ /* 0x000fe400078e3cff */
[----:B------:R-:W-:Y:S02]  /*7ce0*/  @P6 LOP3.LUT R6, R6, R23, RZ, 0x3c, !PT ;  /* 0x0000001706066212 */ /* 0x000fe400078e3cff */
[----:B------:R-:W-:Y:S02]  /*7cf0*/  @P6 LOP3.LUT R4, R4, R25, RZ, 0x3c, !PT ;  /* 0x0000001904046212 */ /* 0x000fe400078e3cff */
[----:B--2---:R-:W-:-:S02]  /*7d00*/  @P4 LOP3.LUT R7, R7, R18, RZ, 0x3c, !PT ;  /* 0x0000001207074212 */ /* 0x004fc400078e3cff */
        /* <DEDUP_REMOVED lines=45> */
[----:B------:R-:W-:Y:S02]  /*7fe0*/  @P1 LOP3.LUT R7, R7, R22, RZ, 0x3c, !PT ;  /* 0x0000001607071212 */ /* 0x000fe400078e3cff */
        /* <DEDUP_REMOVED lines=10> */
[----:B------:R-:W-:Y:S02]  /*8090*/  @P5 LOP3.LUT R5, R5, R36, RZ, 0x3c, !PT ;  /* 0x0000002405055212 */ /* 0x000fe400078e3cff */
[----:B------:R-:W-:Y:S02]  /*80a0*/  @P3 LOP3.LUT R6, R6, R27, RZ, 0x3c, !PT ;  /* 0x0000001b06063212 */ /* 0x000fe400078e3cff */
[----:B--2---:R-:W-:Y:S02]  /*80b0*/  @P0 LOP3.LUT R3, R3, R16, RZ, 0x3c, !PT ;  /* 0x0000001003030212 */ /* 0x004fe400078e3cff */
[----:B------:R-:W2:Y:S01]  /*80c0*/  @P3 LDG.E R16, desc[UR36][R8.64+0xe4] ;  /* 0x0000e42408103981 */ /* 0x000ea2000c1e1900 */
[----:B------:R-:W-:Y:S02]  /*80d0*/  LOP3.LUT P0, RZ, R33, 0x8000, RZ, 0xc0, !PT ;  /* 0x0000800021ff7812 */ /* 0x000fe4000780c0ff */
[----:B---3--:R-:W-:-:S02]  /*80e0*/  @P1 LOP3.LUT R3, R3, R20, RZ, 0x3c, !PT ;  /* 0x0000001403031212 */ /* 0x008fc400078e3cff */
[----:B------:R-:W3:Y:S02]  /*80f0*/  @P4 LDG.E R20, desc[UR36][R8.64+0xf8] ;  /* 0x0000f82408144981 */ /* 0x000ee4000c1e1900 */
[----:B------:R-:W-:Y:S02]  /*8100*/  @P2 LOP3.LUT R3, R3, R26, RZ, 0x3c, !PT ;  /* 0x0000001a03032212 */ /* 0x000fe400078e3cff */
[----:B------:R-:W3:Y:S02]  /*8110*/  @P5 LDG.E R26, desc[UR36][R8.64+0x10c] ;  /* 0x00010c24081a5981 */ /* 0x000ee4000c1e1900 */
[----:B----4-:R-:W-:Y:S02]  /*8120*/  @P3 LOP3.LUT R3, R3, R30, RZ, 0x3c, !PT ;  /* 0x0000001e03033212 */ /* 0x010fe400078e3cff */
[----:B------:R-:W4:Y:S04]  /*8130*/  @P6 LDG.E R30, desc[UR36][R8.64+0x120] ;  /* 0x00012024081e6981 */ /* 0x000f28000c1e1900 */
        /* <DEDUP_REMOVED lines=18> */
[----:B--2---:R-:W-:-:S04]  /*8260*/  @P3 LOP3.LUT R7, R7, R16, RZ, 0x3c, !PT ;  /* 0x0000001007073212 */ /* 0x004fc800078e3cff */
[----:B---3--:R-:W-:-:S04]  /*8270*/  @P4 LOP3.LUT R7, R7, R20, RZ, 0x3c, !PT ;  /* 0x0000001407074212 */ /* 0x008fc800078e3cff */
[----:B------:R-:W-:-:S04]  /*8280*/  @P5 LOP3.LUT R7, R7, R26, RZ, 0x3c, !PT ;  /* 0x0000001a07075212 */ /* 0x000fc800078e3cff */
[----:B----4-:R-:W-:Y:S02]  /*8290*/  @P6 LOP3.LUT R7, R7, R30, RZ, 0x3c, !PT ;  /* 0x0000001e07076212 */ /* 0x010fe400078e3cff */
        /* <DEDUP_REMOVED lines=12> */
[----:B------:R2:W-:Y:S03]  /*8360*/  STL.64 [R1+0x20], R4 ;  /* 0x0000200401007387 */ /* 0x0005e60000100a00 */
[----:B------:R-:W-:Y:S01]  /*8370*/  ISETP.NE.AND.EX P0, PT, RZ, RZ, PT, P0 ;  /* 0x000000ffff00720c */ /* 0x000fe20003f05300 */
[----:B------:R2:W-:-:S12]  /*8380*/  STL [R1+0x14], R3 ;  /* 0x0000140301007387 */ /* 0x0005d80000100800 */
[----:B--2---:R-:W-:Y:S05]  /*8390*/  @!P0 BRA `(.L_x_37) ;  /* 0x0000001400f48947 */ /* 0x004fea0003800000 */
[----:B------:R-:W-:Y:S01]  /*83a0*/  UMOV UR4, URZ ;  /* 0x000000ff00047c82 */ /* 0x000fe20008000000 */
[----:B------:R-:W-:Y:S01]  /*83b0*/  IMAD.MOV.U32 R4, RZ, RZ, RZ ;  /* 0x000000ffff047224 */ /* 0x000fe200078e00ff */
[----:B------:R-:W-:Y:S01]  /*83c0*/  CS2R R6, SRZ ;  /* 0x0000000000067805 */ /* 0x000fe2000001ff00 */
[----:B------:R-:W-:Y:S02]  /*83d0*/  IMAD.MOV.U32 R3, RZ, RZ, RZ ;  /* 0x000000ffff037224 */ /* 0x000fe400078e00ff */
[----:B------:R-:W-:-:S07]  /*83e0*/  IMAD.U32 R5, RZ, RZ, UR4 ;  /* 0x00000004ff057e24 */ /* 0x000fce000f8e00ff */
.L_x_41:
[----:B------:R-:W-:Y:S02]  /*83f0*/  ULEA UR5, UR4, UR11, 0x2 ;  /* 0x0000000b04057291 */ /* 0x000fe4000f8e10ff */
[----:B------:R-:W-:-:S07]  /*8400*/  USHF.L.U32 UR10, UR4, 0x5, URZ ;  /* 0x00000005040a7899 */ /* 0x000fce00080006ff */
[----:B------:R-:W5:Y:S01]  /*8410*/  LDL R31, [UR5+0x4] ;  /* 0x00000405ff1f7983 */ /* 0x000f620008100800 */
[----:B------:R-:W-:-:S05]  /*8420*/  UMOV UR5, URZ ;  /* 0x000000ff00057c82 */ /* 0x000fca0008000000 */
.L_x_40:
        /* <DEDUP_REMOVED lines=183> */
[----:B--2---:R-:W-:Y:S05]  /*8fa0*/  @P0 BRA `(.L_x_37) ;  /* 0x0000000800f00947 */ /* 0x004fea0003800000 */
[----:B------:R-:W-:Y:S01]  /*8fb0*/  UMOV UR4, URZ ;  /* 0x000000ff00047c82 */ /* 0x000fe20008000000 */
[----:B------:R-:W-:Y:S01]  /*8fc0*/  IMAD.MOV.U32 R4, RZ, RZ, RZ ;  /* 0x000000ffff047224 */ /* 0x000fe200078e00ff */
[----:B------:R-:W-:Y:S01]  /*8fd0*/  CS2R R6, SRZ ;  /* 0x0000000000067805 */ /* 0x000fe2000001ff00 */
[----:B------:R-:W-:Y:S02]  /*8fe0*/  IMAD.MOV.U32 R3, RZ, RZ, RZ ;  /* 0x000000ffff037224 */ /* 0x000fe400078e00ff */
[----:B------:R-:W-:-:S07]  /*8ff0*/  IMAD.U32 R5, RZ, RZ, UR4 ;  /* 0x00000004ff057e24 */ /* 0x000fce000f8e00ff */
.L_x_43:
[----:B------:R-:W-:-:S09]  /*9000*/  ULEA UR5, UR4, UR11, 0x2 ;  /* 0x0000000b04057291 */ /* 0x000fd2000f8e10ff */
[----:B------:R-:W5:Y:S01]  /*9010*/  LDL R31, [UR5+0x4] ;  /* 0x00000405ff1f7983 */ /* 0x000f620008100800 */
[----:B------:R-:W-:-:S05]  /*9020*/  UMOV UR5, URZ ;  /* 0x000000ff00057c82 */ /* 0x000fca0008000000 */
.L_x_42:
[----:B-----5:R-:W-:Y:S01]  /*9030*/  SHF.R.U32.HI R33, RZ, UR5, R31 ;  /* 0x00000005ff217c19 */ /* 0x020fe2000801161f */
[----:B------:R-:W-:-:S03]  /*9040*/  ULEA UR6, UR4, UR5, 0x5 ;  /* 0x0000000504067291 */ /* 0x000fc6000f8e28ff */
        /* <DEDUP_REMOVED lines=178> */
.L_x_37:
[----:B------:R-:W-:Y:S05]  /*9b70*/  BSYNC.RECONVERGENT B1 ;  /* 0x0000000000017941 */ /* 0x000fea0003800200 */
.L_x_36:
[C---:B------:R-:W-:Y:S01]  /*9b80*/  ISETP.GT.U32.AND P0, PT, R13.reuse, 0x3, PT ;  /* 0x000000030d00780c */ /* 0x040fe20003f04070 */
[----:B------:R-:W-:Y:S01]  /*9b90*/  VIADD R14, R14, 0x1 ;  /* 0x000000010e0e7836 */ /* 0x000fe20000000000 */
[--C-:B------:R-:W-:Y:S02]  /*9ba0*/  SHF.R.U64 R13, R13, 0x2, R12.reuse ;  /* 0x000000020d0d7819 */ /* 0x100fe4000000120c */
[----:B------:R-:W-:Y:S02]  /*9bb0*/  ISETP.GT.U32.AND.EX P0, PT, R12, RZ, PT, P0 ;  /* 0x000000ff0c00720c */ /* 0x000fe40003f04100 */
[----:B------:R-:W-:-:S11]  /*9bc0*/  SHF.R.U32.HI R12, RZ, 0x2, R12 ;  /* 0x00000002ff0c7819 */ /* 0x000fd6000001160c */
[----:B------:R-:W-:Y:S05]  /*9bd0*/  @P0 BRA `(.L_x_44) ;  /* 0xffffffd800dc0947 */ /* 0x000fea000383ffff */
.L_x_35:
[----:B------:R-:W-:Y:S05]  /*9be0*/  BSYNC.RECONVERGENT B0 ;  /* 0x0000000000007941 */ /* 0x000fea0003800200 */
.L_x_34:
[----:B------:R-:W3:Y:S01]  /*9bf0*/  F2I.TRUNC.NTZ R0, R0 ;  /* 0x0000000000007305 */ /* 0x000ee2000020f100 */
[----:B--2-4-:R-:W-:Y:S01]  /*9c00*/  SHF.R.U32.HI R6, RZ, 0x2, R3 ;  /* 0x00000002ff067819 */ /* 0x014fe20000011603 */
[----:B------:R-:W2:Y:S01]  /*9c10*/  S2R R9, SR_TID.X ;  /* 0x0000000000097919 */ /* 0x000ea20000002100 */
[----:B------:R-:W2:Y:S02]  /*9c20*/  S2UR UR4, SR_CTAID.X ;  /* 0x00000000000479c3 */ /* 0x000ea40000002500 */
[----:B------:R-:W-:Y:S01]  /*9c30*/  LOP3.LUT R6, R6, R3, RZ, 0x3c, !PT ;  /* 0x0000000306067212 */ /* 0x000fe200078e3cff */
[----:B------:R-:W-:Y:S01]  /*9c40*/  IMAD.SHL.U32 R3, R5, 0x10, RZ ;  /* 0x0000001005037824 */ /* 0x000fe200078e00ff */
[----:B------:R4:W-:Y:S03]  /*9c50*/  STL.64 [R1+0x28], RZ ;  /* 0x000028ff01007387 */ /* 0x0009e60000100a00 */
[----:B------:R-:W-:Y:S01]  /*9c60*/  IMAD.SHL.U32 R8, R6, 0x2, RZ ;  /* 0x0000000206087824 */ /* 0x000fe200078e00ff */
[----:B------:R-:W2:Y:S01]  /*9c70*/  LDC R12, c[0x0][0x360] ;  /* 0x0000d800ff0c7b82 */ /* 0x000ea20000000800 */
[----:B------:R4:W-:Y:S01]  /*9c80*/  STL [R1+0x30], RZ ;  /* 0x000030ff01007387 */ /* 0x0009e20000100800 */
[----:B---3--:R-:W-:-:S02]  /*9c90*/  IMAD.HI R4, R0, 0x66666667, RZ ;  /* 0x6666666700047827 */ /* 0x008fc400078e02ff */
[----:B------:R-:W-:Y:S01]  /*9ca0*/  LOP3.LUT R8, R6, R8, R3, 0x96, !PT ;  /* 0x0000000806087212 */ /* 0x000fe200078e9603 */
[----:B------:R4:W-:Y:S02]  /*9cb0*/  STL.64 [R1+0x38], RZ ;  /* 0x000038ff01007387 */ /* 0x0009e40000100a00 */
[----:B------:R-:W-:Y:S02]  /*9cc0*/  SHF.R.U32.HI R7, RZ, 0x1f, R4 ;  /* 0x0000001fff077819 */ /* 0x000fe40000011604 */
[----:B------:R-:W-:Y:S02]  /*9cd0*/  LOP3.LUT R5, R8, R5, RZ, 0x3c, !PT ;  /* 0x0000000508057212 */ /* 0x000fe400078e3cff */
[----:B------:R-:W-:Y:S02]  /*9ce0*/  LEA.HI.SX32 R7, R4, R7, 0x1e ;  /* 0x0000000704077211 */ /* 0x000fe400078ff2ff */
[----:B------:R-:W-:Y:S02]  /*9cf0*/  I2FP.F32.S32 R4, R0 ;  /* 0x0000000000047245 */ /* 0x000fe40000201400 */
[----:B------:R-:W-:-:S02]  /*9d00*/  I2FP.F32.S32 R7, R7 ;  /* 0x0000000700077245 */ /* 0x000fc40000201400 */
[----:B------:R-:W-:Y:S01]  /*9d10*/  IADD3 R2, PT, PT, R2, 0x587c5, R5 ;  /* 0x000587c502027810 */ /* 0x000fe20007ffe005 */
[----:B------:R-:W-:Y:S02]  /*9d20*/  IMAD.MOV.U32 R5, RZ, RZ, 0x2f800000 ;  /* 0x2f800000ff057424 */ /* 0x000fe400078e00ff */
[----:B------:R-:W-:Y:S01]  /*9d30*/  FADD R4, -R7, R4 ;  /* 0x0000000407047221 */ /* 0x000fe20000000100 */
[----:B------:R-:W-:Y:S01]  /*9d40*/  I2FP.F32.U32 R2, R2 ;  /* 0x0000000200027245 */ /* 0x000fe20000201000 */
[----:B--2---:R-:W-:Y:S02]  /*9d50*/  IMAD R12, R12, UR4, R9 ;  /* 0x000000040c0c7c24 */ /* 0x004fe4000f8e0209 */
[----:B------:R-:W2:Y:S02]  /*9d60*/  F2I.TRUNC.NTZ R7, R4 ;  /* 0x0000000400077305 */ /* 0x000ea4000020f100 */
[----:B------:R-:W-:Y:S01]  /*9d70*/  FFMA R5, R2, R5, 1.1641532182693481445e-10 ;  /* 0x2f00000002057423 */ /* 0x000fe20000000005 */
[----:B------:R-:W-:-:S02]  /*9d80*/  ISETP.NE.AND P0, PT, R12, RZ, PT ;  /* 0x000000ff0c00720c */ /* 0x000fc40003f05270 */
[----:B--2---:R-:W-:Y:S02]  /*9d90*/  IADD3 R3, PT, PT, R0, 0x1, -R7 ;  /* 0x0000000100037810 */ /* 0x004fe40007ffe807 */
[----:B------:R-:W-:Y:S01]  /*9da0*/  I2FP.F32.S32 R0, R7 ;  /* 0x0000000700007245 */ /* 0x000fe20000201400 */
[----:B------:R-:W-:Y:S01]  /*9db0*/  IMAD.MOV.U32 R7, RZ, RZ, RZ ;  /* 0x000000ffff077224 */ /* 0x000fe200078e00ff */
[----:B------:R-:W-:-:S05]  /*9dc0*/  I2FP.F32.S32 R3, R3 ;  /* 0x0000000300037245 */ /* 0x000fca0000201400 */
[----:B------:R-:W-:-:S06]  /*9dd0*/  FFMA R2, R5, R3, R0 ;  /* 0x0000000305027223 */ /* 0x000fcc0000000000 */
[----:B------:R-:W2:Y:S01]  /*9de0*/  F2I.TRUNC.NTZ R2, R2 ;  /* 0x0000000200027305 */ /* 0x000ea2000020f100 */
[----:B------:R-:W-:-:S06]  /*9df0*/  CS2R R4, SR_CLOCKLO ;  /* 0x0000000000047805 */ /* 0x000fcc0000015000 */
[----:B------:R-:W-:Y:S01]  /*9e00*/  LOP3.LUT R5, R5, 0xf7dcefdd, RZ, 0x3c, !PT ;  /* 0xf7dcefdd05057812 */ /* 0x000fe200078e3cff */
[----:B------:R-:W-:Y:S01]  /*9e10*/  BSSY.RECONVERGENT B0, `(.L_x_45) ;  /* 0x0000263000007945 */ /* 0x000fe20003800200 */
[----:B------:R-:W-:Y:S01]  /*9e20*/  LOP3.LUT R4, R4, 0xaad26b49, RZ, 0x3c, !PT ;  /* 0xaad26b4904047812 */ /* 0x000fe200078e3cff */
[----:B------:R-:W-:Y:S01]  /*9e30*/  IMAD.MOV.U32 R10, RZ, RZ, RZ ;  /* 0x000000ffff0a7224 */ /* 0x000fe200078e00ff */
[----:B------:R-:W-:Y:S01]  /*9e40*/  CS2R R8, SRZ ;  /* 0x0000000000087805 */ /* 0x000fe2000001ff00 */
[----:B------:R-:W-:Y:S02]  /*9e50*/  IMAD R16, R5, -0x658354e5, RZ ;  /* 0x9a7cab1b05107824 */ /* 0x000fe400078e02ff */
[----:B------:R-:W-:Y:S02]  /*9e60*/  IMAD R5, R4, 0x4182bed5, RZ ;  /* 0x4182bed504057824 */ /* 0x000fe400078e02ff */
[C---:B------:R-:W-:Y:S02]  /*9e70*/  VIADD R15, R16.reuse, 0x1f123bb5 ;  /* 0x1f123bb5100f7836 */ /* 0x040fe40000000000 */
[C---:B------:R-:W-:Y:S01]  /*9e80*/  VIADD R11, R5.reuse, 0x583f19 ;  /* 0x00583f19050b7836 */ /* 0x040fe20000000000 */
[C---:B------:R-:W-:Y:S01]  /*9e90*/  IADD3 R4, PT, PT, R5.reuse, 0x64f0c9, R16 ;  /* 0x0064f0c905047810 */ /* 0x040fe20007ffe010 */
[----:B------:R-:W-:Y:S01]  /*9ea0*/  IMAD.MOV.U32 R6, RZ, RZ, RZ ;  /* 0x000000ffff067224 */ /* 0x000fe200078e00ff */
[C---:B------:R-:W-:Y:S01]  /*9eb0*/  LOP3.LUT R14, R5.reuse, 0x159a55e5, RZ, 0x3c, !PT ;  /* 0x159a55e5050e7812 */ /* 0x040fe200078e3cff */
[----:B------:R-:W-:Y:S01]  /*9ec0*/  VIADD R5, R5, 0x75bcd15 ;  /* 0x075bcd1505057836 */ /* 0x000fe20000000000 */
[----:B------:R-:W-:Y:S01]  /*9ed0*/  LOP3.LUT R16, R16, 0x5491333, RZ, 0x3c, !PT ;  /* 0x0549133310107812 */ /* 0x000fe200078e3cff */
[----:B------:R-:W-:-:S02]  /*9ee0*/  IMAD.MOV.U32 R17, RZ, RZ, R11 ;  /* 0x000000ffff117224 */ /* 0x000fc400078e000b */
[----:B------:R4:W-:Y:S04]  /*9ef0*/  STL.64 [R1+0x18], R14 ;  /* 0x0000180e01007387 */ /* 0x0009e80000100a00 */
[----:B------:R4:W-:Y:S04]  /*9f00*/  STL.64 [R1+0x10], R4 ;  /* 0x0000100401007387 */ /* 0x0009e80000100a00 */
[----:B------:R4:W-:Y:S01]  /*9f10*/  STL.64 [R1+0x20], R16 ;  /* 0x0000201001007387 */ /* 0x0009e20000100a00 */
[----:B--2---:R-:W-:Y:S05]  /*9f20*/  @!P0 BRA `(.L_x_46) ;  /* 0x0000002400448947 */ /* 0x004fea0003800000 */
[----:B------:R-:W-:Y:S01]  /*9f30*/  BSSY.RECONVERGENT B1, `(.L_x_47) ;  /* 0x000024d000017945 */ /* 0x000fe20003800200 */
[--C-:B----4-:R-:W-:Y:S01]  /*9f40*/  SHF.R.S32.HI R14, RZ, 0x1f, R12.reuse ;  /* 0x0000001fff0e7819 */ /* 0x110fe2000001140c */
[----:B------:R-:W-:Y:S02]  /*9f50*/  IMAD.MOV.U32 R15, RZ, RZ, R12 ;  /* 0x000000ffff0f7224 */ /* 0x000fe400078e000c */
[----:B------:R-:W-:-:S07]  /*9f60*/  IMAD.MOV.U32 R16, RZ, RZ, RZ ;  /* 0x000000ffff107224 */ /* 0x000fce00078e00ff */
.L_x_56:
[----:B------:R-:W-:Y:S01]  /*9f70*/  LOP3.LUT P0, RZ, R15, 0x3, RZ, 0xc0, !PT ;  /* 0x000000030fff7812 */ /* 0x000fe2000780c0ff */
[----:B------:R-:W-:-:S12]  /*9f80*/  BSSY.RECONVERGENT B2, `(.L_x_48) ;  /* 0x0000241000027945 */ /* 0x000fd80003800200 */
[----:B--2---:R-:W-:Y:S05]  /*9f90*/  @!P0 BRA `(.L_x_49) ;  /* 0x0000002000fc8947 */ /* 0x004fea0003800000 */
[----:B------:R-:W2:Y:S01]  /*9fa0*/  LDC.64 R12, c[0x4][RZ] ;  /* 0x01000000ff0c7b82 */ /* 0x000ea20000000a00 */
[----:B------:R-:W-:Y:S02]  /*9fb0*/  CS2R R10, SRZ ;  /* 0x00000000000a7805 */ /* 0x000fe4000001ff00 */
[----:B------:R-:W-:Y:S01]  /*9fc0*/  CS2R R6, SRZ ;  /* 0x0000000000067805 */ /* 0x000fe2000001ff00 */
[----:B------:R-:W-:Y:S01]  /*9fd0*/  IMAD.MOV.U32 R5, RZ, RZ, RZ ;  /* 0x000000ffff057224 */ /* 0x000fe200078e00ff */
[----:B------:R-:W-:Y:S01]  /*9fe0*/  UMOV UR4, URZ ;  /* 0x000000ff00047c82 */ /* 0x000fe20008000000 */
[----:B--2---:R-:W-:-:S07]  /*9ff0*/  IMAD.WIDE.U32 R12, R16, 0xc80, R12 ;  /* 0x00000c80100c7825 */ /* 0x004fce00078e000c */
.L_x_51:
[----:B------:R-:W-:Y:S02]  /*a000*/  ULEA UR5, UR4, UR11, 0x2 ;  /* 0x0000000b04057291 */ /* 0x000fe4000f8e10ff */
[----:B------:R-:W-:-:S07]  /*a010*/  USHF.L.U32 UR10, UR4, 0x5, URZ ;  /* 0x00000005040a7899 */ /* 0x000fce00080006ff */
[----:B------:R-:W5:Y:S01]  /*a020*/  LDL R31, [UR5+0x4] ;  /* 0x00000405ff1f7983 */ /* 0x000f620008100800 */
[----:B------:R-:W-:-:S05]  /*a030*/  UMOV UR5, URZ ;  /* 0x000000ff00057c82 */ /* 0x000fca0008000000 */
.L_x_50:
        /* <DEDUP_REMOVED lines=10> */
[----:B------:R-:W4:Y:S04]  /*a0e0*/  @P2 LDG.E R28, desc[UR36][R8.64+0x38] ;  /* 0x00003824081c2981 */ /* 0x000f28000c1e1900 */
[----:B------:R-:W4:Y:S04]  /*a0f0*/  @!P0 LDG.E R18, desc[UR36][R8.64] ;  /* 0x0000002408128981 */ /* 0x000f28000c1e1900 */
[----:B------:R-:W4:Y:S04]  /*a100*/  @!P0 LDG.E R17, desc[UR36][R8.64+0x4] ;  /* 0x0000042408118981 */ /* 0x000f28000c1e1900 */
        /* <DEDUP_REMOVED lines=9> */
[----:B------:R-:W4:Y:S01]  /*a1a0*/  @P4 LDG.E R29, desc[UR36][R8.64+0x54] ;  /* 0x00005424081d4981 */ /* 0x000f22000c1e1900 */
[----:B--2---:R-:W-:-:S03]  /*a1b0*/  @!P0 LOP3.LUT R11, R11, R22, RZ, 0x3c, !PT ;  /* 0x000000160b0b8212 */ /* 0x004fc600078e3cff */
[----:B------:R-:W2:Y:S01]  /*a1c0*/  @P2 LDG.E R22, desc[UR36][R8.64+0x28] ;  /* 0x0000282408162981 */ /* 0x000ea2000c1e1900 */
[----:B---3--:R-:W-:-:S03]  /*a1d0*/  @P1 LOP3.LUT R11, R11, R26, RZ, 0x3c, !PT ;  /* 0x0000001a0b0b1212 */ /* 0x008fc600078e3cff */
[----:B------:R-:W3:Y:S01]  /*a1e0*/  @P2 LDG.E R26, desc[UR36][R8.64+0x30] ;  /* 0x00003024081a2981 */ /* 0x000ee2000c1e1900 */
[----:B----4-:R-:W-:-:S03]  /*a1f0*/  @P2 LOP3.LUT R11, R11, R28, RZ, 0x3c, !PT ;  /* 0x0000001c0b0b2212 */ /* 0x010fc600078e3cff */
[----:B------:R-:W4:Y:S01]  /*a200*/  @P3 LDG.E R28, desc[UR36][R8.64+0x3c] ;  /* 0x00003c24081c3981 */ /* 0x000f22000c1e1900 */
[----:B------:R-:W-:-:S03]  /*a210*/  @!P0 LOP3.LUT R5, R5, R18, RZ, 0x3c, !PT ;  /* 0x0000001205058212 */ /* 0x000fc600078e3cff */
[----:B------:R-:W2:Y:S01]  /*a220*/  @P1 LDG.E R18, desc[UR36][R8.64+0x14] ;  /* 0x0000142408121981 */ /* 0x000ea2000c1e1900 */
[----:B------:R-:W-:-:S03]  /*a230*/  @!P0 LOP3.LUT R6, R6, R17, RZ, 0x3c, !PT ;  /* 0x0000001106068212 */ /* 0x000fc600078e3cff */
[----:B------:R-:W3:Y:S01]  /*a240*/  @P1 LDG.E R17, desc[UR36][R8.64+0x18] ;  /* 0x0000182408111981 */ /* 0x000ee2000c1e1900 */
[----:B------:R-:W-:-:S03]  /*a250*/  @P3 LOP3.LUT R11, R11, R30, RZ, 0x3c, !PT ;  /* 0x0000001e0b0b3212 */ /* 0x000fc600078e3cff */
[----:B------:R-:W4:Y:S01]  /*a260*/  @P3 LDG.E R30, desc[UR36][R8.64+0x44] ;  /* 0x00004424081e3981 */ /* 0x000f22000c1e1900 */
[----:B------:R-:W-:-:S03]  /*a270*/  @!P0 LOP3.LUT R7, R7, R20, RZ, 0x3c, !PT ;  /* 0x0000001407078212 */ /* 0x000fc600078e3cff */
[----:B------:R-:W4:Y:S01]  /*a280*/  @P1 LDG.E R20, desc[UR36][R8.64+0x1c] ;  /* 0x00001c2408141981 */ /* 0x000f22000c1e1900 */
[----:B------:R-:W-:-:S03]  /*a290*/  @!P0 LOP3.LUT R10, R10, R19, RZ, 0x3c, !PT ;  /* 0x000000130a0a8212 */ /* 0x000fc600078e3cff */
[----:B------:R-:W4:Y:S01]  /*a2a0*/  @P1 LDG.E R19, desc[UR36][R8.64+0x20] ;  /* 0x0000202408131981 */ /* 0x000f22000c1e1900 */
[----:B------:R-:W-:-:S03]  /*a2b0*/  @P4 LOP3.LUT R11, R11, R32, RZ, 0x3c, !PT ;  /* 0x000000200b0b4212 */ /* 0x000fc600078e3cff */
[----:B------:R-:W4:Y:S01]  /*a2c0*/  @P4 LDG.E R32, desc[UR36][R8.64+0x50] ;  /* 0x0000502408204981 */ /* 0x000f22000c1e1900 */
[----:B------:R-:W-:-:S03]  /*a2d0*/  @P5 LOP3.LUT R11, R11, R34, RZ, 0x3c, !PT ;  /* 0x000000220b0b5212 */ /* 0x000fc600078e3cff */
[----:B------:R-:W4:Y:S01]  /*a2e0*/  @P6 LDG.E R34, desc[UR36][R8.64+0x88] ;  /* 0x0000882408226981 */ /* 0x000f22000c1e1900 */
[----:B------:R-:W-:Y:S02]  /*a2f0*/  LOP3.LUT P0, RZ, R33, 0x80, RZ, 0xc0, !PT ;  /* 0x0000008021ff7812 */ /* 0x000fe4000780c0ff */
[----:B--2---:R-:W-:Y:S02]  /*a300*/  @P1 LOP3.LUT R5, R5, R18, RZ, 0x3c, !PT ;  /* 0x0000001205051212 */ /* 0x004fe400078e3cff */
[----:B------:R-:W2:Y:S01]  /*a310*/  @P4 LDG.E R18, desc[UR36][R8.64+0x58] ;  /* 0x0000582408124981 */ /* 0x000ea2000c1e1900 */
[----:B---3--:R-:W-:-:S03]  /*a320*/  @P1 LOP3.LUT R6, R6, R17, RZ, 0x3c, !PT ;  /* 0x0000001106061212 */ /* 0x008fc600078e3cff */
[----:B------:R-:W3:Y:S01]  /*a330*/  @P4 LDG.E R17, desc[UR36][R8.64+0x5c] ;  /* 0x00005c2408114981 */ /* 0x000ee2000c1e1900 */
[----:B------:R-:W-:Y:S02]  /*a340*/  @P2 LOP3.LUT R5, R5, R22, RZ, 0x3c, !PT ;  /* 0x0000001605052212 */ /* 0x000fe400078e3cff */
        /* <DEDUP_REMOVED lines=23> */
[----:B------:R-:W4:Y:S04]  /*a4c0*/  @P0 LDG.E R29, desc[UR36][R8.64+0x98] ;  /* 0x00009824081d0981 */ /* 0x000f28000c1e1900 */
[----:B------:R-:W4:Y:S01]  /*a4d0*/  @P0 LDG.E R34, desc[UR36][R8.64+0x9c] ;  /* 0x00009c2408220981 */ /* 0x000f22000c1e1900 */
[----:B--2---:R-:W-:-:S02]  /*a4e0*/  @P4 LOP3.LUT R7, R7, R18, RZ, 0x3c, !PT ;  /* 0x0000001207074212 */ /* 0x004fc400078e3cff */
[----:B---3--:R-:W-:Y:S02]  /*a4f0*/  @P4 LOP3.LUT R10, R10, R17, RZ, 0x3c, !PT ;  /* 0x000000110a0a4212 */ /* 0x008fe400078e3cff */
[----:B------:R-:W-:Y:S02]  /*a500*/  @P5 LOP3.LUT R7, R7, R22, RZ, 0x3c, !PT ;  /* 0x0000001607075212 */ /* 0x000fe400078e3cff */
        /* <DEDUP_REMOVED lines=58> */
[----:B------:R-:W-:Y:S01]  /*a8b0*/  LOP3.LUT P0, RZ, R33, 0x8000, RZ, 0xc0, !PT ;  /* 0x0000800021ff7812 */ /* 0x000fe2000780c0ff */
        /* <DEDUP_REMOVED lines=26> */
[----:B--2---:R-:W-:-:S02]  /*aa60*/  @P4 LOP3.LUT R5, R5, R20, RZ, 0x3c, !PT ;  /* 0x0000001405054212 */ /* 0x004fc400078e3cff */
[----:B---3--:R-:W-:Y:S02]  /*aa70*/  @P4 LOP3.LUT R7, R7, R22, RZ, 0x3c, !PT ;  /* 0x0000001607074212 */ /* 0x008fe400078e3cff */
[----:B----4-:R-:W-:Y:S02]  /*aa80*/  @P5 LOP3.LUT R5, R5, R26, RZ, 0x3c, !PT ;  /* 0x0000001a05055212 */ /* 0x010fe400078e3cff */
[----:B------:R-:W-:Y:S02]  /*aa90*/  @P5 LOP3.LUT R7, R7, R28, RZ, 0x3c, !PT ;  /* 0x0000001c07075212 */ /* 0x000fe400078e3cff */
[----:B------:R-:W-:Y:S02]  /*aaa0*/  @P6 LOP3.LUT R5, R5, R30, RZ, 0x3c, !PT ;  /* 0x0000001e05056212 */ /* 0x000fe400078e3cff */
[----:B------:R-:W-:Y:S02]  /*aab0*/  @P6 LOP3.LUT R7, R7, R18, RZ, 0x3c, !PT ;  /* 0x0000001207076212 */ /* 0x000fe400078e3cff */
[----:B------:R-:W-:-:S02]  /*aac0*/  @P0 LOP3.LUT R5, R5, R32, RZ, 0x3c, !PT ;  /* 0x0000002005050212 */ /* 0x000fc400078e3cff */
        /* <DEDUP_REMOVED lines=20> */
.L_x_53:
[----:B------:R-:W-:Y:S02]  /*ac10*/  ULEA UR5, UR4, UR11, 0x2 ;  /* 0x0000000b04057291 */ /* 0x000fe4000f8e10ff */
[----:B------:R-:W-:-:S07]  /*ac20*/  USHF.L.U32 UR10, UR4, 0x5, URZ ;  /* 0x00000005040a7899 */ /* 0x000fce00080006ff */
[----:B------:R-:W5:Y:S01]  /*ac30*/  LDL R31, [UR5+0x4] ;  /* 0x00000405ff1f7983 */ /* 0x000f620008100800 */
[----:B------:R-:W-:-:S05]  /*ac40*/  UMOV UR5, URZ ;  /* 0x000000ff00057c82 */ /* 0x000fca0008000000 */
.L_x_52:
        /* <DEDUP_REMOVED lines=189> */
.L_x_55:
[----:B------:R-:W-:-:S09]  /*b820*/  ULEA UR5, UR4, UR11, 0x2 ;  /* 0x0000000b04057291 */ /* 0x000fd2000f8e10ff */
[----:B------:R-:W5:Y:S01]  /*b830*/  LDL R31, [UR5+0x4] ;  /* 0x00000405ff1f7983 */ /* 0x000f620008100800 */
[----:B------:R-:W-:-:S05]  /*b840*/  UMOV UR5, URZ ;  /* 0x000000ff00057c82 */ /* 0x000fca0008000000 */
.L_x_54:
        /* <DEDUP_REMOVED lines=180> */
.L_x_49:
[----:B------:R-:W-:Y:S05]  /*c390*/  BSYNC.RECONVERGENT B2 ;  /* 0x0000000000027941 */ /* 0x000fea0003800200 */
.L_x_48:
[C---:B------:R-:W-:Y:S01]  /*c3a0*/  ISETP.GT.U32.AND P0, PT, R15.reuse, 0x3, PT ;  /* 0x000000030f00780c */ /* 0x040fe20003f04070 */
[----:B------:R-:W-:Y:S01]  /*c3b0*/  VIADD R16, R16, 0x1 ;  /* 0x0000000110107836 */ /* 0x000fe20000000000 */
[--C-:B------:R-:W-:Y:S02]  /*c3c0*/  SHF.R.U64 R15, R15, 0x2, R14.reuse ;  /* 0x000000020f0f7819 */ /* 0x100fe4000000120e */
[----:B------:R-:W-:Y:S02]  /*c3d0*/  ISETP.GT.U32.AND.EX P0, PT, R14, RZ, PT, P0 ;  /* 0x000000ff0e00720c */ /* 0x000fe40003f04100 */
[----:B------:R-:W-:-:S11]  /*c3e0*/  SHF.R.U32.HI R14, RZ, 0x2, R14 ;  /* 0x00000002ff0e7819 */ /* 0x000fd6000001160e */
[----:B------:R-:W-:Y:S05]  /*c3f0*/  @P0 BRA `(.L_x_56) ;  /* 0xffffffd800dc0947 */ /* 0x000fea000383ffff */
[----:B------:R-:W-:Y:S05]  /*c400*/  BSYNC.RECONVERGENT B1 ;  /* 0x0000000000017941 */ /* 0x000fea0003800200 */
.L_x_47:
[----:B--2---:R2:W5:Y:S04]  /*c410*/  LDL R10, [R1+0x90] ;  /* 0x00009000010a7983 */ /* 0x0045680000100800 */
[----:B------:R2:W5:Y:S04]  /*c420*/  LDL.64 R8, [R1+0x98] ;  /* 0x0000980001087983 */ /* 0x0005680000100a00 */
[----:B------:R2:W5:Y:S02]  /*c430*/  LDL.64 R6, [R1+0x88] ;  /* 0x0000880001067983 */ /* 0x0005640000100a00 */
.L_x_46:
[----:B------:R-:W-:Y:S05]  /*c440*/  BSYNC.RECONVERGENT B0 ;  /* 0x0000000000007941 */ /* 0x000fea0003800200 */
.L_x_45:
[----:B------:R-:W-:Y:S01]  /*c450*/  SHF.R.U32.HI R12, RZ, 0x2, R5 ;  /* 0x00000002ff0c7819 */ /* 0x000fe20000011605 */
[----:B------:R-:W-:Y:S03]  /*c460*/  BSSY.RECONVERGENT B0, `(.L_x_57) ;  /* 0x0000287000007945 */ /* 0x000fe60003800200 */
[----:B------:R-:W-:Y:S01]  /*c470*/  LOP3.LUT R12, R12, R5, RZ, 0x3c, !PT ;  /* 0x000000050c0c7212 */ /* 0x000fe200078e3cff */
[----:B----4-:R-:W-:-:S04]  /*c480*/  IMAD.SHL.U32 R5, R11, 0x10, RZ ;  /* 0x000000100b057824 */ /* 0x010fc800078e00ff */
[----:B------:R-:W-:-:S05]  /*c490*/  IMAD.SHL.U32 R13, R12, 0x2, RZ ;  /* 0x000000020c0d7824 */ /* 0x000fca00078e00ff */
[----:B------:R-:W-:-:S04]  /*c4a0*/  LOP3.LUT R12, R12, R13, R5, 0x96, !PT ;  /* 0x0000000d0c0c7212 */ /* 0x000fc800078e9605 */
[----:B------:R-:W-:-:S04]  /*c4b0*/  LOP3.LUT R11, R12, R11, RZ, 0x3c, !PT ;  /* 0x0000000b0c0b7212 */ /* 0x000fc800078e3cff */
[----:B------:R-:W-:Y:S01]  /*c4c0*/  IADD3 R11, PT, PT, R4, 0x587c5, R11 ;  /* 0x000587c5040b7810 */ /* 0x000fe20007ffe00b */
[----:B------:R-:W-:-:S03]  /*c4d0*/  IMAD.MOV.U32 R4, RZ, RZ, 0x2f800000 ;  /* 0x2f800000ff047424 */ /* 0x000fc600078e00ff */
[----:B------:R-:W-:-:S05]  /*c4e0*/  I2FP.F32.U32 R11, R11 ;  /* 0x0000000b000b7245 */ /* 0x000fca0000201000 */
[----:B------:R-:W-:-:S04]  /*c4f0*/  FFMA R11, R11, R4, 1.1641532182693481445e-10 ;  /* 0x2f0000000b0b7423 */ /* 0x000fc80000000004 */
[----:B------:R-:W-:-:S04]  /*c500*/  FFMA R11, R3, R11, R0 ;  /* 0x0000000b030b7223 */ /* 0x000fc80000000000 */
[----:B------:R-:W3:Y:S02]  /*c510*/  F2I.TRUNC.NTZ R5, R11 ;  /* 0x0000000b00057305 */ /* 0x000ee4000020f100 */
[----:B---3--:R-:W-:-:S13]  /*c520*/  ISETP.NE.AND P0, PT, R2, R5, PT ;  /* 0x000000050200720c */ /* 0x008fda0003f05270 */
[----:B------:R-:W-:Y:S05]  /*c530*/  @P0 BRA `(.L_x_58) ;  /* 0x0000002400e40947 */ /* 0x000fea0003800000 */
[----:B------:R-:W-:Y:S01]  /*c540*/  BSSY.RECONVERGENT B1, `(.L_x_59) ;  /* 0x0000275000017945 */ /* 0x000fe20003800200 */
[----:B------:R-:W-:-:S07]  /*c550*/  VIADD R18, R1, 0x10 ;  /* 0x0000001001127836 */ /* 0x000fce0000000000 */
.L_x_71:
[----:B------:R-:W3:Y:S01]  /*c560*/  S2R R4, SR_TID.X ;  /* 0x0000000000047919 */ /* 0x000ee20000002100 */
[----:B------:R-:W3:Y:S01]  /*c570*/  S2UR UR4, SR_CTAID.X ;  /* 0x00000000000479c3 */ /* 0x000ee20000002500 */
[----:B-----5:R4:W-:Y:S04]  /*c580*/  STL.64 [R1+0x28], R6 ;  /* 0x0000280601007387 */ /* 0x0209e80000100a00 */
[----:B------:R4:W-:Y:S03]  /*c590*/  STL [R1+0x30], R10 ;  /* 0x0000300a01007387 */ /* 0x0009e60000100800 */
[----:B------:R-:W3:Y:S01]  /*c5a0*/  LDC R11, c[0x0][0x360] ;  /* 0x0000d800ff0b7b82 */ /* 0x000ee20000000800 */
[----:B------:R4:W-:Y:S01]  /*c5b0*/  STL.64 [R1+0x38], R8 ;  /* 0x0000380801007387 */ /* 0x0009e20000100a00 */
[----:B---3--:R-:W-:-:S05]  /*c5c0*/  IMAD R11, R11, UR4, R4 ;  /* 0x000000040b0b7c24 */ /* 0x008fca000f8e0204 */
[----:B------:R-:W-:Y:S02]  /*c5d0*/  ISETP.NE.AND P0, PT, R11, RZ, PT ;  /* 0x000000ff0b00720c */ /* 0x000fe40003f05270 */
        /* <DEDUP_REMOVED lines=15> */
[----:B------:R-:W-:Y:S05]  /*c6d0*/  @!P0 BRA `(.L_x_61) ;  /* 0x0000002400308947 */ /* 0x000fea0003800000 */
[--C-:B------:R-:W-:Y:S01]  /*c6e0*/  SHF.R.S32.HI R19, RZ, 0x1f, R11.reuse ;  /* 0x0000001fff137819 */ /* 0x100fe2000001140b */
[----:B------:R-:W-:Y:S02]  /*c6f0*/  IMAD.MOV.U32 R22, RZ, RZ, R11 ;  /* 0x000000ffff167224 */ /* 0x000fe400078e000b */
[----:B------:R-:W-:-:S07]  /*c700*/  IMAD.MOV.U32 R23, RZ, RZ, RZ ;  /* 0x000000ffff177224 */ /* 0x000fce00078e00ff */
.L_x_70:
[----:B------:R-:W-:Y:S01]  /*c710*/  LOP3.LUT P0, RZ, R22, 0x3, RZ, 0xc0, !PT ;  /* 0x0000000316ff7812 */ /* 0x000fe2000780c0ff */
[----:B------:R-:W-:-:S12]  /*c720*/  BSSY.RECONVERGENT B3, `(.L_x_62) ;  /* 0x0000241000037945 */ /* 0x000fd80003800200 */
[----:B---3--:R-:W-:Y:S05]  /*c730*/  @!P0 BRA `(.L_x_63) ;  /* 0x0000002000fc8947 */ /* 0x008fea0003800000 */
[----:B------:R-:W3:Y:S01]  /*c740*/  LDC.64 R16, c[0x4][RZ] ;  /* 0x01000000ff107b82 */ /* 0x000ee20000000a00 */
[----:B------:R-:W-:Y:S01]  /*c750*/  IMAD.MOV.U32 R11, RZ, RZ, RZ ;  /* 0x000000ffff0b7224 */ /* 0x000fe200078e00ff */
[----:B----4-:R-:W-:Y:S02]  /*c760*/  CS2R R12, SRZ ;  /* 0x00000000000c7805 */ /* 0x010fe4000001ff00 */
[----:B------:R-:W-:Y:S01]  /*c770*/  CS2R R14, SRZ ;  /* 0x00000000000e7805 */ /* 0x000fe2000001ff00 */
[----:B------:R-:W-:Y:S02]  /*c780*/  IMAD.MOV.U32 R5, RZ, RZ, RZ ;  /* 0x000000ffff057224 */ /* 0x000fe400078e00ff */
[----:B---3--:R-:W-:-:S07]  /*c790*/  IMAD.WIDE.U32 R16, R23, 0xc80, R16 ;  /* 0x00000c8017107825 */ /* 0x008fce00078e0010 */
.L_x_65:
[----:B0-----:R-:W-:-:S06]  /*c7a0*/  IMAD R25, R11, 0x4, R18 ;  /* 0x000000040b197824 */ /* 0x001fcc00078e0212 */
[----:B------:R-:W5:Y:S01]  /*c7b0*/  LDL R25, [R25+0x4] ;  /* 0x0000040019197983 */ /* 0x000f620000100800 */
[----:B------:R-:W-:Y:S01]  /*c7c0*/  IMAD.SHL.U32 R26, R11, 0x20, RZ ;  /* 0x000000200b1a7824 */ /* 0x000fe200078e00ff */
[----:B------:R-:W-:-:S06]  /*c7d0*/  UMOV UR4, URZ ;  /* 0x000000ff00047c82 */ /* 0x000fcc0008000000 */
.L_x_64:
[----:B-----5:R-:W-:Y:S01]  /*c7e0*/  SHF.R.U32.HI R35, RZ, UR4, R25 ;  /* 0x00000004ff237c19 */ /* 0x020fe20008011619 */
[----:B------:R-:W-:-:S03]  /*c7f0*/  VIADD R20, R26, UR4 ;  /* 0x000000041a147c36 */ /* 0x000fc60008000000 */
[----:B------:R-:W-:-:S04]  /*c800*/  LOP3.LUT R21, R35, 0x1, RZ, 0xc0, !PT ;  /* 0x0000000123157812 */ /* 0x000fc800078ec0ff */
[----:B------:R-:W-:Y:S01]  /*c810*/  ISETP.NE.U32.AND P0, PT, R21, 0x1, PT ;  /* 0x000000011500780c */ /* 0x000fe20003f05070 */
[----:B------:R-:W-:-:S03]  /*c820*/  IMAD R21, R20, 0x5, RZ ;  /* 0x0000000514157824 */ /* 0x000fc600078e02ff */
[----:B------:R-:W-:Y:S01]  /*c830*/  R2P PR, R35, 0x7e ;  /* 0x0000007e23007804 */ /* 0x000fe20000000000 */
[----:B------:R-:W-:-:S08]  /*c840*/  IMAD.WIDE.U32 R20, R21, 0x4, R16 ;  /* 0x0000000415147825 */ /* 0x000fd000078e0010 */
[----:B------:R-:W3:Y:S04]  /*c850*/  @!P0 LDG.E R28, desc[UR36][R20.64+0x10] ;  /* 0x00001024141c8981 */ /* 0x000ee8000c1e1900 */
[----:B------:R-:W4:Y:S04]  /*c860*/  @P1 LDG.E R30, desc[UR36][R20.64+0x24] ;  /* 0x00002424141e1981 */ /* 0x000f28000c1e1900 */
[----:B------:R-:W2:Y:S04]  /*c870*/  @P2 LDG.E R32, desc[UR36][R20.64+0x38] ;  /* 0x0000382414202981 */ /* 0x000ea8000c1e1900 */
[----:B------:R-:W2:Y:S04]  /*c880*/  @!P0 LDG.E R27, desc[UR36][R20.64+0x4] ;  /* 0x00000424141b8981 */ /* 0x000ea8000c1e1900 */
[----:B------:R-:W2:Y:S04]  /*c890*/  @!P0 LDG.E R29, desc[UR36][R20.64+0xc] ;  /* 0x00000c24141d8981 */ /* 0x000ea8000c1e1900 */
[----:B------:R-:W2:Y:S04]  /*c8a0*/  @P3 LDG.E R34, desc[UR36][R20.64+0x4c] ;  /* 0x00004c2414223981 */ /* 0x000ea8000c1e1900 */
[----:B------:R-:W2:Y:S04]  /*c8b0*/  @P2 LDG.E R31, desc[UR36][R20.64+0x2c] ;  /* 0x00002c24141f2981 */ /* 0x000ea8000c1e1900 */
[----:B------:R-:W2:Y:S04]  /*c8c0*/  @P4 LDG.E R36, desc[UR36][R20.64+0x60] ;  /* 0x0000602414244981 */ /* 0x000ea8000c1e1900 */
[----:B------:R-:W2:Y:S01]  /*c8d0*/  @P2 LDG.E R33, desc[UR36][R20.64+0x34] ;  /* 0x0000342414212981 */ /* 0x000ea2000c1e1900 */
[----:B---3--:R-:W-:-:S03]  /*c8e0*/  @!P0 LOP3.LUT R13, R13, R28, RZ, 0x3c, !PT ;  /* 0x0000001c0d0d8212 */ /* 0x008fc600078e3cff */
[----:B------:R-:W3:Y:S01]  /*c8f0*/  @!P0 LDG.E R28, desc[UR36][R20.64] ;  /* 0x00000024141c8981 */ /* 0x000ee2000c1e1900 */
[----:B----4-:R-:W-:-:S03]  /*c900*/  @P1 LOP3.LUT R13, R13, R30, RZ, 0x3c, !PT ;  /* 0x0000001e0d0d1212 */ /* 0x010fc600078e3cff */
[----:B------:R-:W4:Y:S01]  /*c910*/  @!P0 LDG.E R30, desc[UR36][R20.64+0x8] ;  /* 0x00000824141e8981 */ /* 0x000f22000c1e1900 */
[----:B--2---:R-:W-:-:S03]  /*c920*/  @P2 LOP3.LUT R13, R13, R32, RZ, 0x3c, !PT ;  /* 0x000000200d0d2212 */ /* 0x004fc600078e3cff */
[----:B------:R-:W2:Y:S01]  /*c930*/  @P1 LDG.E R32, desc[UR36][R20.64+0x14] ;  /* 0x0000142414201981 */ /* 0x000ea2000c1e1900 */
[----:B------:R-:W-:-:S03]  /*c940*/  @!P0 LOP3.LUT R14, R14, R27, RZ, 0x3c, !PT ;  /* 0x0000001b0e0e8212 */ /* 0x000fc600078e3cff */
[----:B------:R-:W2:Y:S01]  /*c950*/  @P1 LDG.E R27, desc[UR36][R20.64+0x18] ;  /* 0x00001824141b1981 */ /* 0x000ea2000c1e1900 */
[----:B------:R-:W-:-:S03]  /*c960*/  @!P0 LOP3.LUT R12, R12, R29, RZ, 0x3c, !PT ;  /* 0x0000001d0c0c8212 */ /* 0x000fc600078e3cff */
[----:B------:R-:W2:Y:S01]  /*c970*/  @P1 LDG.E R29, desc[UR36][R20.64+0x20] ;  /* 0x00002024141d1981 */ /* 0x000ea2000c1e1900 */
[----:B------:R-:W-:-:S03]  /*c980*/  @P3 LOP3.LUT R13, R13, R34, RZ, 0x3c, !PT ;  /* 0x000000220d0d3212 */ /* 0x000fc600078e3cff */
[----:B------:R-:W2:Y:S01]  /*c990*/  @P5 LDG.E R34, desc[UR36][R20.64+0x74] ;  /* 0x0000742414225981 */ /* 0x000ea2000c1e1900 */
[----:B---3--:R-:W-:-:S03]  /*c9a0*/  @!P0 LOP3.LUT R5, R5, R28, RZ, 0x3c, !PT ;  /* 0x0000001c05058212 */ /* 0x008fc600078e3cff */
[----:B------:R-:W3:Y:S01]  /*c9b0*/  @P1 LDG.E R28, desc[UR36][R20.64+0x1c] ;  /* 0x00001c24141c1981 */ /* 0x000ee2000c1e1900 */
[----:B----4-:R-:W-:-:S03]  /*c9c0*/  @!P0 LOP3.LUT R15, R15, R30, RZ, 0x3c, !PT ;  /* 0x0000001e0f0f8212 */ /* 0x010fc600078e3cff */
[----:B------:R-:W4:Y:S01]  /*c9d0*/  @P2 LDG.E R30, desc[UR36][R20.64+0x28] ;  /* 0x00002824141e2981 */ /* 0x000f22000c1e1900 */
[----:B--2---:R-:W-:-:S03]  /*c9e0*/  @P1 LOP3.LUT R5, R5, R32, RZ, 0x3c, !PT ;  /* 0x0000002005051212 */ /* 0x004fc600078e3cff */
[----:B------:R-:W2:Y:S01]  /*c9f0*/  @P2 LDG.E R32, desc[UR36][R20.64+0x30] ;  /* 0x0000302414202981 */ /* 0x000ea2000c1e1900 */
[----:B------:R-:W-:-:S03]  /*ca00*/  @P1 LOP3.LUT R14, R14, R27, RZ, 0x3c, !PT ;  /* 0x0000001b0e0e1212 */ /* 0x000fc600078e3cff */
[----:B------:R-:W2:Y:S01]  /*ca10*/  @P3 LDG.E R27, desc[UR36][R20.64+0x40] ;  /* 0x00004024141b3981 */ /* 0x000ea2000c1e1900 */
[----:B------:R-:W-:Y:S02]  /*ca20*/  @P1 LOP3.LUT R12, R12, R29, RZ, 0x3c, !PT ;  /* 0x0000001d0c0c1212 */ /* 0x000fe400078e3cff */
[----:B------:R-:W-:Y:S01]  /*ca30*/  @P2 LOP3.LUT R14, R14, R31, RZ, 0x3c, !PT ;  /* 0x0000001f0e0e2212 */ /* 0x000fe200078e3cff */
[----:B------:R-:W2:Y:S04]  /*ca40*/  @P3 LDG.E R29, desc[UR36][R20.64+0x48] ;  /* 0x00004824141d3981 */ /* 0x000ea8000c1e1900 */
[----:B------:R-:W2:Y:S01]  /*ca50*/  @P4 LDG.E R31, desc[UR36][R20.64+0x54] ;  /* 0x00005424141f4981 */ /* 0x000ea2000c1e1900 */
[----:B---3--:R-:W-:-:S03]  /*ca60*/  @P1 LOP3.LUT R15, R15, R28, RZ, 0x3c, !PT ;  /* 0x0000001c0f0f1212 */ /* 0x008fc600078e3cff */
[----:B------:R-:W3:Y:S01]  /*ca70*/  @P3 LDG.E R28, desc[UR36][R20.64+0x3c] ;  /* 0x00003c24141c3981 */ /* 0x000ee2000c1e1900 */
[----:B----4-:R-:W-:-:S03]  /*ca80*/  @P2 LOP3.LUT R5, R5, R30, RZ, 0x3c, !PT ;  /* 0x0000001e05052212 */ /* 0x010fc600078e3cff */
[----:B------:R-:W4:Y:S01]  /*ca90*/  @P3 LDG.E R30, desc[UR36][R20.64+0x44] ;  /* 0x00004424141e3981 */ /* 0x000f22000c1e1900 */
[----:B--2---:R-:W-:-:S03]  /*caa0*/  @P2 LOP3.LUT R15, R15, R32, RZ, 0x3c, !PT ;  /* 0x000000200f0f2212 */ /* 0x004fc600078e3cff */
[----:B------:R-:W2:Y:S01]  /*cab0*/  @P4 LDG.E R32, desc[UR36][R20.64+0x50] ;  /* 0x0000502414204981 */ /* 0x000ea2000c1e1900 */
[----:B------:R-:W-:Y:S02]  /*cac0*/  @P4 LOP3.LUT R13, R13, R36, RZ, 0x3c, !PT ;  /* 0x000000240d0d4212 */ /* 0x000fe400078e3cff */
[----:B------:R-:W-:Y:S01]  /*cad0*/  @P2 LOP3.LUT R12, R12, R33, RZ, 0x3c, !PT ;  /* 0x000000210c0c2212 */ /* 0x000fe200078e3cff */
[----:B------:R-:W2:Y:S01]  /*cae0*/  @P6 LDG.E R36, desc[UR36][R20.64+0x88] ;  /* 0x0000882414246981 */ /* 0x000ea2000c1e1900 */
[----:B------:R-:W-:Y:S02]  /*caf0*/  @P5 LOP3.LUT R13, R13, R34, RZ, 0x3c, !PT ;  /* 0x000000220d0d5212 */ /* 0x000fe400078e3cff */
[----:B------:R-:W-:Y:S01]  /*cb00*/  @P3 LOP3.LUT R14, R14, R27, RZ, 0x3c, !PT ;  /* 0x0000001b0e0e3212 */ /* 0x000fe200078e3cff */
[----:B------:R-:W2:Y:S01]  /*cb10*/  @P4 LDG.E R34, desc[UR36][R20.64+0x58] ;  /* 0x0000582414224981 */ /* 0x000ea2000c1e1900 */
[----:B------:R-:W-:-:S03]  /*cb20*/  @P3 LOP3.LUT R12, R12, R29, RZ, 0x3c, !PT ;  /* 0x0000001d0c0c3212 */ /* 0x000fc600078e3cff */
[----:B------:R-:W2:Y:S01]  /*cb30*/  @P4 LDG.E R27, desc[UR36][R20.64+0x5c] ;  /* 0x00005c24141b4981 */ /* 0x000ea2000c1e1900 */
[----:B------:R-:W-:-:S03]  /*cb40*/  @P4 LOP3.LUT R14, R14, R31, RZ, 0x3c, !PT ;  /* 0x0000001f0e0e4212 */ /* 0x000fc600078e3cff */
[----:B------:R-:W2:Y:S04]  /*cb50*/  @P5 LDG.E R29, desc[UR36][R20.64+0x68] ;  /* 0x00006824141d5981 */ /* 0x000ea8000c1e1900 */
[----:B------:R-:W2:Y:S01]  /*cb60*/  @P5 LDG.E R31, desc[UR36][R20.64+0x70] ;  /* 0x00007024141f5981 */ /* 0x000ea2000c1e1900 */
[----:B------:R-:W-:-:S03]  /*cb70*/  LOP3.LUT P0, RZ, R35, 0x80, RZ, 0xc0, !PT ;  /* 0x0000008023ff7812 */ /* 0x000fc6000780c0ff */
[----:B------:R-:W2:Y:S01]  /*cb80*/  @P6 LDG.E R33, desc[UR36][R20.64+0x7c] ;  /* 0x00007c2414216981 */ /* 0x000ea2000c1e1900 */
[----:B---3--:R-:W-:-:S03]  /*cb90*/  @P3 LOP3.LUT R5, R5, R28, RZ, 0x3c, !PT ;  /* 0x0000001c05053212 */ /* 0x008fc600078e3cff */
[----:B------:R-:W3:Y:S01]  /*cba0*/  @P5 LDG.E R28, desc[UR36][R20.64+0x64] ;  /* 0x00006424141c5981 */ /* 0x000ee2000c1e1900 */
[----:B----4-:R-:W-:-:S03]  /*cbb0*/  @P3 LOP3.LUT R15, R15, R30, RZ, 0x3c, !PT ;  /* 0x0000001e0f0f3212 */ /* 0x010fc600078e3cff */
[----:B------:R-:W4:Y:S01]  /*cbc0*/  @P5 LDG.E R30, desc[UR36][R20.64+0x6c] ;  /* 0x00006c24141e5981 */ /* 0x000f22000c1e1900 */
[----:B--2---:R-:W-:-:S03]  /*cbd0*/  @P4 LOP3.LUT R5, R5, R32, RZ, 0x3c, !PT ;  /* 0x0000002005054212 */ /* 0x004fc600078e3cff */
[----:B------:R-:W2:Y:S01]  /*cbe0*/  @P6 LDG.E R32, desc[UR36][R20.64+0x78] ;  /* 0x0000782414206981 */ /* 0x000ea2000c1e1900 */
[----:B------:R-:W-:-:S03]  /*cbf0*/  @P4 LOP3.LUT R15, R15, R34, RZ, 0x3c, !PT ;  /* 0x000000220f0f4212 */ /* 0x000fc600078e3cff */
[----:B------:R-:W2:Y:S01]  /*cc00*/  @P0 LDG.E R34, desc[UR36][R20.64+0x9c] ;  /* 0x00009c2414220981 */ /* 0x000ea2000c1e1900 */
[----:B------:R-:W-:-:S03]  /*cc10*/  @P4 LOP3.LUT R12, R12, R27, RZ, 0x3c, !PT ;  /* 0x0000001b0c0c4212 */ /* 0x000fc600078e3cff */
[----:B------:R-:W2:Y:S01]  /*cc20*/  @P6 LDG.E R27, desc[UR36][R20.64+0x84] ;  /* 0x00008424141b6981 */ /* 0x000ea2000c1e1900 */
[----:B------:R-:W-:-:S03]  /*cc30*/  @P5 LOP3.LUT R14, R14, R29, RZ, 0x3c, !PT ;  /* 0x0000001d0e0e5212 */ /* 0x000fc600078e3cff */
[----:B------:R-:W2:Y:S01]  /*cc40*/  @P0 LDG.E R29, desc[UR36][R20.64+0x90] ;  /* 0x00009024141d0981 */ /* 0x000ea2000c1e1900 */
[----:B------:R-:W-:-:S03]  /*cc50*/  @P5 LOP3.LUT R12, R12, R31, RZ, 0x3c, !PT ;  /* 0x0000001f0c0c5212 */ /* 0x000fc600078e3cff */
        /* <DEDUP_REMOVED lines=8> */
[----:B------:R-:W-:Y:S02]  /*cce0*/  @P6 LOP3.LUT R14, R14, R33, RZ, 0x3c, !PT ;  /* 0x000000210e0e6212 */ /* 0x000fe400078e3cff */
[----:B------:R-:W-:Y:S02]  /*ccf0*/  @P0 LOP3.LUT R13, R13, R34, RZ, 0x3c, !PT ;  /* 0x000000220d0d0212 */ /* 0x000fe400078e3cff */
[----:B------:R-:W-:Y:S02]  /*cd00*/  @P6 LOP3.LUT R12, R12, R27, RZ, 0x3c, !PT ;  /* 0x0000001b0c0c6212 */ /* 0x000fe400078e3cff */
[----:B------:R-:W-:Y:S02]  /*cd10*/  @P0 LOP3.LUT R14, R14, R29, RZ, 0x3c, !PT ;  /* 0x0000001d0e0e0212 */ /* 0x000fe400078e3cff */
[----:B------:R-:W-:-:S02]  /*cd20*/  @P0 LOP3.LUT R12, R12, R31, RZ, 0x3c, !PT ;  /* 0x0000001f0c0c0212 */ /* 0x000fc400078e3cff */
[----:B---3--:R-:W-:Y:S02]  /*cd30*/  @P6 LOP3.LUT R15, R15, R28, RZ, 0x3c, !PT ;  /* 0x0000001c0f0f6212 */ /* 0x008fe400078e3cff */
[----:B----4-:R-:W-:Y:S02]  /*cd40*/  @P0 LOP3.LUT R5, R5, R30, RZ, 0x3c, !PT ;  /* 0x0000001e05050212 */ /* 0x010fe400078e3cff */
[----:B--2---:R-:W-:Y:S02]  /*cd50*/  @P0 LOP3.LUT R15, R15, R32, RZ, 0x3c, !PT ;  /* 0x000000200f0f0212 */ /* 0x004fe400078e3cff */
        /* <DEDUP_REMOVED lines=21> */
[----:B--2---:R-:W-:-:S03]  /*ceb0*/  @P0 LOP3.LUT R5, R5, R28, RZ, 0x3c, !PT ;  /* 0x0000001c05050212 */ /* 0x004fc600078e3cff */
[----:B------:R-:W2:Y:S01]  /*cec0*/  @P0 LDG.E R28, desc[UR36][R20.64+0xa8] ;  /* 0x0000a824141c0981 */ /* 0x000ea2000c1e1900 */
[----:B------:R-:W-:Y:S02]  /*ced0*/  @P4 LOP3.LUT R13, R13, R36, RZ, 0x3c, !PT ;  /* 0x000000240d0d4212 */ /* 0x000fe400078e3cff */
[----:B------:R-:W-:Y:S02]  /*cee0*/  @P0 LOP3.LUT R12, R12, R29, RZ, 0x3c, !PT ;  /* 0x0000001d0c0c0212 */ /* 0x000fe400078e3cff */
[----:B------:R-:W-:Y:S01]  /*cef0*/  @P5 LOP3.LUT R13, R13, R38, RZ, 0x3c, !PT ;  /* 0x000000260d0d5212 */ /* 0x000fe200078e3cff */
[----:B------:R-:W2:Y:S01]  /*cf00*/  @P2 LDG.E R29, desc[UR36][R20.64+0xd4] ;  /* 0x0000d424141d2981 */ /* 0x000ea2000c1e1900 */
[----:B---3--:R-:W-:Y:S02]  /*cf10*/  @P1 LOP3.LUT R5, R5, R30, RZ, 0x3c, !PT ;  /* 0x0000001e05051212 */ /* 0x008fe400078e3cff */
[----:B----4-:R-:W-:Y:S01]  /*cf20*/  @P1 LOP3.LUT R14, R14, R27, RZ, 0x3c, !PT ;  /* 0x0000001b0e0e1212 */ /* 0x010fe200078e3cff */
[----:B------:R-:W3:Y:S01]  /*cf30*/  @P2 LDG.E R30, desc[UR36][R20.64+0xd0] ;  /* 0x0000d024141e2981 */ /* 0x000ee2000c1e1900 */
[----:B------:R-:W-:-:S03]  /*cf40*/  @P1 LOP3.LUT R12, R12, R31, RZ, 0x3c, !PT ;  /* 0x0000001f0c0c1212 */ /* 0x000fc600078e3cff */
[----:B------:R-:W4:Y:S01]  /*cf50*/  @P2 LDG.E R27, desc[UR36][R20.64+0xcc] ;  /* 0x0000cc24141b2981 */ /* 0x000f22000c1e1900 */
[----:B------:R-:W-:-:S03]  /*cf60*/  @P6 LOP3.LUT R13, R13, R34, RZ, 0x3c, !PT ;  /* 0x000000220d0d6212 */ /* 0x000fc600078e3cff */
[----:B------:R-:W4:Y:S04]  /*cf70*/  @P3 LDG.E R31, desc[UR36][R20.64+0xe0] ;  /* 0x0000e024141f3981 */ /* 0x000f28000c1e1900 */
[----:B------:R-:W4:Y:S01]  /*cf80*/  @P3 LDG.E R34, desc[UR36][R20.64+0xe4] ;  /* 0x0000e42414223981 */ /* 0x000f22000c1e1900 */
[----:B--2---:R-:W-:-:S03]  /*cf90*/  @P0 LOP3.LUT R15, R15, R28, RZ, 0x3c, !PT ;  /* 0x0000001c0f0f0212 */ /* 0x004fc600078e3cff */
        /* <DEDUP_REMOVED lines=19> */
[----:B------:R-:W-:Y:S02]  /*d0d0*/  LOP3.LUT P0, RZ, R35, 0x8000, RZ, 0xc0, !PT ;  /* 0x0000800023ff7812 */ /* 0x000fe4000780c0ff */
[----:B------:R-:W-:Y:S02]  /*d0e0*/  @P4 LOP3.LUT R12, R12, R29, RZ, 0x3c, !PT ;  /* 0x0000001d0c0c4212 */ /* 0x000fe400078e3cff */
        /* <DEDUP_REMOVED lines=16> */
[----:B------:R-:W-:-:S04]  /*d1f0*/  UIADD3 UR4, UPT, UPT, UR4, 0x10, URZ ;  /* 0x0000001004047890 */ /* 0x000fc8000fffe0ff */
[----:B------:R-:W-:Y:S01]  /*d200*/  UISETP.NE.AND UP0, UPT, UR4, 0x20, UPT ;  /* 0x000000200400788c */ /* 0x000fe2000bf05270 */
[----:B------:R-:W-:Y:S02]  /*d210*/  @P6 LOP3.LUT R12, R12, R29, RZ, 0x3c, !PT ;  /* 0x0000001d0c0c6212 */ /* 0x000fe400078e3cff */
[----:B---3--:R-:W-:Y:S02]  /*d220*/  @P6 LOP3.LUT R15, R15, R30, RZ, 0x3c, !PT ;  /* 0x0000001e0f0f6212 */ /* 0x008fe400078e3cff */
[----:B----4-:R-:W-:-:S04]  /*d230*/  @P6 LOP3.LUT R14, R14, R27, RZ, 0x3c, !PT ;  /* 0x0000001b0e0e6212 */ /* 0x010fc800078e3cff */
[----:B------:R-:W-:Y:S02]  /*d240*/  @P0 LOP3.LUT R14, R14, R31, RZ, 0x3c, !PT ;  /* 0x0000001f0e0e0212 */ /* 0x000fe400078e3cff */
[----:B------:R-:W-:Y:S02]  /*d250*/  @P0 LOP3.LUT R15, R15, R34, RZ, 0x3c, !PT ;  /* 0x000000220f0f0212 */ /* 0x000fe400078e3cff */
[----:B------:R-:W-:Y:S02]  /*d260*/  @P0 LOP3.LUT R13, R13, R36, RZ, 0x3c, !PT ;  /* 0x000000240d0d0212 */ /* 0x000fe400078e3cff */
[----:B------:R-:W-:Y:S02]  /*d270*/  @P0 LOP3.LUT R12, R12, R33, RZ, 0x3c, !PT ;  /* 0x000000210c0c0212 */ /* 0x000fe400078e3cff */
[----:B--2---:R-:W-:-:S04]  /*d280*/  @P6 LOP3.LUT R5, R5, R28, RZ, 0x3c, !PT ;  /* 0x0000001c05056212 */ /* 0x004fc800078e3cff */
        /* <DEDUP_REMOVED lines=8> */
[----:B------:R3:W-:Y:S03]  /*d310*/  STL [R1+0x14], R5 ;  /* 0x0000140501007387 */ /* 0x0007e60000100800 */
[----:B------:R-:W-:Y:S01]  /*d320*/  ISETP.NE.AND.EX P0, PT, RZ, RZ, PT, P0 ;  /* 0x000000ffff00720c */ /* 0x000fe20003f05300 */
[----:B------:R3:W-:-:S12]  /*d330*/  STL.64 [R1+0x20], R12 ;  /* 0x0000200c01007387 */ /* 0x0007d80000100a00 */
[----:B---3--:R-:W-:Y:S05]  /*d340*/  @!P0 BRA `(.L_x_63) ;  /* 0x0000001400f88947 */ /* 0x008fea0003800000 */
[----:B------:R-:W-:Y:S01]  /*d350*/  UMOV UR4, URZ ;  /* 0x000000ff00047c82 */ /* 0x000fe20008000000 */
[----:B------:R-:W-:Y:S01]  /*d360*/  IMAD.MOV.U32 R11, RZ, RZ, RZ ;  /* 0x000000ffff0b7224 */ /* 0x000fe200078e00ff */
[----:B------:R-:W-:Y:S01]  /*d370*/  CS2R R14, SRZ ;  /* 0x00000000000e7805 */ /* 0x000fe2000001ff00 */
[----:B------:R-:W-:Y:S02]  /*d380*/  IMAD.MOV.U32 R12, RZ, RZ, RZ ;  /* 0x000000ffff0c7224 */ /* 0x000fe400078e00ff */
[----:B------:R-:W-:Y:S02]  /*d390*/  IMAD.MOV.U32 R5, RZ, RZ, RZ ;  /* 0x000000ffff057224 */ /* 0x000fe400078e00ff */
[----:B------:R-:W-:-:S07]  /*d3a0*/  IMAD.U32 R13, RZ, RZ, UR4 ;  /* 0x00000004ff0d7e24 */ /* 0x000fce000f8e00ff */
.L_x_67:
[----:B------:R-:W-:-:S06]  /*d3b0*/  IMAD R25, R11, 0x4, R18 ;  /* 0x000000040b197824 */ /* 0x000fcc00078e0212 */
[----:B------:R-:W5:Y:S01]  /*d3c0*/  LDL R25, [R25+0x4] ;  /* 0x0000040019197983 */ /* 0x000f620000100800 */
[----:B------:R-:W-:Y:S01]  /*d3d0*/  IMAD.SHL.U32 R26, R11, 0x20, RZ ;  /* 0x000000200b1a7824 */ /* 0x000fe200078e00ff */
[----:B------:R-:W-:-:S06]  /*d3e0*/  UMOV UR4, URZ ;  /* 0x000000ff00047c82 */ /* 0x000fcc0008000000 */
.L_x_66:
        /* <DEDUP_REMOVED lines=8> */
[----:B------:R-:W3:Y:S04]  /*d470*/  @P1 LDG.E R30, desc[UR36][R20.64+0x24] ;  /* 0x00002424141e1981 */ /* 0x000ee8000c1e1900 */
[----:B------:R-:W4:Y:S04]  /*d480*/  @P2 LDG.E R32, desc[UR36][R20.64+0x38] ;  /* 0x0000382414202981 */ /* 0x000f28000c1e1900 */
[----:B------:R-:W4:Y:S04]  /*d490*/  @!P0 LDG.E R27, desc[UR36][R20.64+0x4] ;  /* 0x00000424141b8981 */ /* 0x000f28000c1e1900 */
[----:B------:R-:W4:Y:S04]  /*d4a0*/  @!P0 LDG.E R29, desc[UR36][R20.64+0xc] ;  /* 0x00000c24141d8981 */ /* 0x000f28000c1e1900 */
[----:B------:R-:W4:Y:S04]  /*d4b0*/  @P3 LDG.E R34, desc[UR36][R20.64+0x4c] ;  /* 0x00004c2414223981 */ /* 0x000f28000c1e1900 */
[----:B------:R-:W4:Y:S04]  /*d4c0*/  @P2 LDG.E R31, desc[UR36][R20.64+0x2c] ;  /* 0x00002c24141f2981 */ /* 0x000f28000c1e1900 */
[----:B------:R-:W4:Y:S04]  /*d4d0*/  @P4 LDG.E R36, desc[UR36][R20.64+0x60] ;  /* 0x0000602414244981 */ /* 0x000f28000c1e1900 */
[----:B------:R-:W4:Y:S01]  /*d4e0*/  @P2 LDG.E R33, desc[UR36][R20.64+0x34] ;  /* 0x0000342414212981 */ /* 0x000f22000c1e1900 */
[----:B--2---:R-:W-:-:S03]  /*d4f0*/  @!P0 LOP3.LUT R13, R13, R28, RZ, 0x3c, !PT ;  /* 0x0000001c0d0d8212 */ /* 0x004fc600078e3cff */
[----:B------:R-:W2:Y:S01]  /*d500*/  @!P0 LDG.E R28, desc[UR36][R20.64] ;  /* 0x00000024141c8981 */ /* 0x000ea2000c1e1900 */
[----:B---3--:R-:W-:-:S03]  /*d510*/  @P1 LOP3.LUT R13, R13, R30, RZ, 0x3c, !PT ;  /* 0x0000001e0d0d1212 */ /* 0x008fc600078e3cff */
[----:B------:R-:W3:Y:S01]  /*d520*/  @!P0 LDG.E R30, desc[UR36][R20.64+0x8] ;  /* 0x00000824141e8981 */ /* 0x000ee2000c1e1900 */
[----:B----4-:R-:W-:-:S03]  /*d530*/  @P2 LOP3.LUT R13, R13, R32, RZ, 0x3c, !PT ;  /* 0x000000200d0d2212 */ /* 0x010fc600078e3cff */
[----:B------:R-:W4:Y:S01]  /*d540*/  @P1 LDG.E R32, desc[UR36][R20.64+0x14] ;  /* 0x0000142414201981 */ /* 0x000f22000c1e1900 */
[----:B------:R-:W-:-:S03]  /*d550*/  @!P0 LOP3.LUT R14, R14, R27, RZ, 0x3c, !PT ;  /* 0x0000001b0e0e8212 */ /* 0x000fc600078e3cff */
[----:B------:R-:W4:Y:S01]  /*d560*/  @P1 LDG.E R27, desc[UR36][R20.64+0x18] ;  /* 0x00001824141b1981 */ /* 0x000f22000c1e1900 */
[----:B------:R-:W-:-:S03]  /*d570*/  @!P0 LOP3.LUT R12, R12, R29, RZ, 0x3c, !PT ;  /* 0x0000001d0c0c8212 */ /* 0x000fc600078e3cff */
[----:B------:R-:W4:Y:S01]  /*d580*/  @P1 LDG.E R29, desc[UR36][R20.64+0x20] ;  /* 0x00002024141d1981 */ /* 0x000f22000c1e1900 */
[----:B------:R-:W-:-:S03]  /*d590*/  @P3 LOP3.LUT R13, R13, R34, RZ, 0x3c, !PT ;  /* 0x000000220d0d3212 */ /* 0x000fc600078e3cff */
[----:B------:R-:W4:Y:S01]  /*d5a0*/  @P5 LDG.E R34, desc[UR36][R20.64+0x74] ;  /* 0x0000742414225981 */ /* 0x000f22000c1e1900 */
[----:B--2---:R-:W-:-:S03]  /*d5b0*/  @!P0 LOP3.LUT R5, R5, R28, RZ, 0x3c, !PT ;  /* 0x0000001c05058212 */ /* 0x004fc600078e3cff */
[----:B------:R-:W2:Y:S01]  /*d5c0*/  @P1 LDG.E R28, desc[UR36][R20.64+0x1c] ;  /* 0x00001c24141c1981 */ /* 0x000ea2000c1e1900 */
[----:B---3--:R-:W-:-:S03]  /*d5d0*/  @!P0 LOP3.LUT R15, R15, R30, RZ, 0x3c, !PT ;  /* 0x0000001e0f0f8212 */ /* 0x008fc600078e3cff */
[----:B------:R-:W3:Y:S01]  /*d5e0*/  @P2 LDG.E R30, desc[UR36][R20.64+0x28] ;  /* 0x00002824141e2981 */ /* 0x000ee2000c1e1900 */
[----:B----4-:R-:W-:-:S03]  /*d5f0*/  @P1 LOP3.LUT R5, R5, R32, RZ, 0x3c, !PT ;  /* 0x0000002005051212 */ /* 0x010fc600078e3cff */
[----:B------:R-:W4:Y:S01]  /*d600*/  @P2 LDG.E R32, desc[UR36][R20.64+0x30] ;  /* 0x0000302414202981 */ /* 0x000f22000c1e1900 */
[----:B------:R-:W-:-:S03]  /*d610*/  @P1 LOP3.LUT R14, R14, R27, RZ, 0x3c, !PT ;  /* 0x0000001b0e0e1212 */ /* 0x000fc600078e3cff */
[----:B------:R-:W4:Y:S01]  /*d620*/  @P3 LDG.E R27, desc[UR36][R20.64+0x40] ;  /* 0x00004024141b3981 */ /* 0x000f22000c1e1900 */
[----:B------:R-:W-:Y:S02]  /*d630*/  @P1 LOP3.LUT R12, R12, R29, RZ, 0x3c, !PT ;  /* 0x0000001d0c0c1212 */ /* 0x000fe400078e3cff */
[----:B------:R-:W-:Y:S01]  /*d640*/  @P2 LOP3.LUT R14, R14, R31, RZ, 0x3c, !PT ;  /* 0x0000001f0e0e2212 */ /* 0x000fe200078e3cff */
        /* <DEDUP_REMOVED lines=18> */
[----:B------:R-:W4:Y:S01]  /*d770*/  @P5 LDG.E R31, desc[UR36][R20.64+0x70] ;  /* 0x00007024141f5981 */ /* 0x000f22000c1e1900 */
[----:B------:R-:W-:-:S03]  /*d780*/  LOP3.LUT P0, RZ, R35, 0x80, RZ, 0xc0, !PT ;  /* 0x0000008023ff7812 */ /* 0x000fc6000780c0ff */
        /* <DEDUP_REMOVED lines=124> */
[----:B---3--:R-:W-:Y:S05]  /*df50*/  @P0 BRA `(.L_x_63) ;  /* 0x0000000800f40947 */ /* 0x008fea0003800000 */
[----:B------:R-:W-:Y:S01]  /*df60*/  UMOV UR4, URZ ;  /* 0x000000ff00047c82 */ /* 0x000fe20008000000 */
[----:B------:R-:W-:Y:S01]  /*df70*/  IMAD.MOV.U32 R11, RZ, RZ, RZ ;  /* 0x000000ffff0b7224 */ /* 0x000fe200078e00ff */
[----:B------:R-:W-:Y:S01]  /*df80*/  CS2R R14, SRZ ;  /* 0x00000000000e7805 */ /* 0x000fe2000001ff00 */
[----:B------:R-:W-:Y:S02]  /*df90*/  IMAD.MOV.U32 R12, RZ, RZ, RZ ;  /* 0x000000ffff0c7224 */ /* 0x000fe400078e00ff */
[----:B------:R-:W-:Y:S02]  /*dfa0*/  IMAD.MOV.U32 R5, RZ, RZ, RZ ;  /* 0x000000ffff057224 */ /* 0x000fe400078e00ff */
[----:B------:R-:W-:-:S07]  /*dfb0*/  IMAD.U32 R13, RZ, RZ, UR4 ;  /* 0x00000004ff0d7e24 */ /* 0x000fce000f8e00ff */
.L_x_69:
[----:B------:R-:W-:-:S06]  /*dfc0*/  IMAD R25, R11, 0x4, R18 ;  /* 0x000000040b197824 */ /* 0x000fcc00078e0212 */
[----:B------:R-:W5:Y:S01]  /*dfd0*/  LDL R25, [R25+0x4] ;  /* 0x0000040019197983 */ /* 0x000f620000100800 */
[----:B------:R-:W-:Y:S01]  /*dfe0*/  IMAD.SHL.U32 R26, R11, 0x20, RZ ;  /* 0x000000200b1a7824 */ /* 0x000fe200078e00ff */
[----:B------:R-:W-:-:S06]  /*dff0*/  UMOV UR4, URZ ;  /* 0x000000ff00047c82 */ /* 0x000fcc0008000000 */
.L_x_68:
        /* <DEDUP_REMOVED lines=176> */
[----:B------:R3:W-:Y:S04]  /*eb00*/  STL.64 [R1+0x18], R14 ;  /* 0x0000180e01007387 */ /* 0x0007e80000100a00 */
[----:B------:R3:W-:Y:S04]  /*eb10*/  STL [R1+0x14], R5 ;  /* 0x0000140501007387 */ /* 0x0007e80000100800 */
[----:B------:R3:W-:Y:S02]  /*eb20*/  STL.64 [R1+0x20], R12 ;  /* 0x0000200c01007387 */ /* 0x0007e40000100a00 */
.L_x_63:
[----:B------:R-:W-:Y:S05]  /*eb30*/  BSYNC.RECONVERGENT B3 ;  /* 0x0000000000037941 */ /* 0x000fea0003800200 */
.L_x_62:
[C---:B------:R-:W-:Y:S01]  /*eb40*/  ISETP.GT.U32.AND P0, PT, R22.reuse, 0x3, PT ;  /* 0x000000031600780c */ /* 0x040fe20003f04070 */
[----:B------:R-:W-:Y:S01]  /*eb50*/  VIADD R23, R23, 0x1 ;  /* 0x0000000117177836 */ /* 0x000fe20000000000 */
[--C-:B------:R-:W-:Y:S02]  /*eb60*/  SHF.R.U64 R22, R22, 0x2, R19.reuse ;  /* 0x0000000216167819 */ /* 0x100fe40000001213 */
[----:B------:R-:W-:Y:S02]  /*eb70*/  ISETP.GT.U32.AND.EX P0, PT, R19, RZ, PT, P0 ;  /* 0x000000ff1300720c */ /* 0x000fe40003f04100 */
[----:B------:R-:W-:-:S11]  /*eb80*/  SHF.R.U32.HI R19, RZ, 0x2, R19 ;  /* 0x00000002ff137819 */ /* 0x000fd60000011613 */
[----:B------:R-:W-:Y:S05]  /*eb90*/  @P0 BRA `(.L_x_70) ;  /* 0xffffffd800dc0947 */ /* 0x000fea000383ffff */
.L_x_61:
[----:B------:R-:W-:Y:S05]  /*eba0*/  BSYNC.RECONVERGENT B2 ;  /* 0x0000000000027941 */ /* 0x000fea0003800200 */
.L_x_60:
[----:B---34-:R-:W-:-:S04]  /*ebb0*/  SHF.R.U32.HI R12, RZ, 0x2, R5 ;  /* 0x00000002ff0c7819 */ /* 0x018fc80000011605 */
[----:B------:R-:W-:Y:S01]  /*ebc0*/  LOP3.LUT R12, R12, R5, RZ, 0x3c, !PT ;  /* 0x000000050c0c7212 */ /* 0x000fe200078e3cff */
[----:B------:R-:W-:-:S04]  /*ebd0*/  IMAD.SHL.U32 R5, R13, 0x10, RZ ;  /* 0x000000100d057824 */ /* 0x000fc800078e00ff */
        /* <DEDUP_REMOVED lines=10> */
[----:B------:R-:W-:Y:S05]  /*ec80*/  @!P0 BRA `(.L_x_71) ;  /* 0xffffffd800348947 */ /* 0x000fea000383ffff */
[----:B------:R-:W-:Y:S05]  /*ec90*/  BSYNC.RECONVERGENT B1 ;  /* 0x0000000000017941 */ /* 0x000fea0003800200 */
.L_x_59:
[----:B------:R3:W5:Y:S04]  /*eca0*/  LDL R10, [R1+0x90] ;  /* 0x00009000010a7983 */ /* 0x0007680000100800 */
[----:B------:R3:W5:Y:S04]  /*ecb0*/  LDL.64 R8, [R1+0x98] ;  /* 0x0000980001087983 */ /* 0x0007680000100a00 */
[----:B------:R3:W5:Y:S02]  /*ecc0*/  LDL.64 R6, [R1+0x88] ;  /* 0x0000880001067983 */ /* 0x0007640000100a00 */
.L_x_58:
[----:B------:R-:W-:Y:S05]  /*ecd0*/  BSYNC.RECONVERGENT B0 ;  /* 0x0000000000007941 */ /* 0x000fea0003800200 */
.L_x_57:
[----:B------:R-:W4:Y:S02]  /*ece0*/  LDC.64 R14, c[0x0][0x380] ;  /* 0x0000e000ff0e7b82 */ /* 0x000f240000000a00 */
[----:B----4-:R-:W-:-:S04]  /*ecf0*/  IMAD.WIDE R12, R2, 0x4, R14 ;  /* 0x00000004020c7825 */ /* 0x010fc800078e020e */
[----:B------:R-:W-:Y:S02]  /*ed00*/  IMAD.WIDE R14, R5, 0x4, R14 ;  /* 0x00000004050e7825 */ /* 0x000fe400078e020e */
[----:B------:R-:W4:Y:S04]  /*ed10*/  LDG.E R12, desc[UR36][R12.64] ;  /* 0x000000240c0c7981 */ /* 0x000f28000c1e1900 */
[----:B------:R-:W2:Y:S01]  /*ed20*/  LDG.E R15, desc[UR36][R14.64] ;  /* 0x000000240e0f7981 */ /* 0x000ea2000c1e1900 */
[----:B------:R-:W-:Y:S01]  /*ed30*/  BSSY.RECONVERGENT B0, `(.L_x_72) ;  /* 0x000028a000007945 */ /* 0x000fe20003800200 */
[----:B------:R-:W-:Y:S01]  /*ed40*/  IMAD.MOV.U32 R4, RZ, RZ, 0x2 ;  /* 0x00000002ff047424 */ /* 0x000fe200078e00ff */
[----:B------:R-:W-:Y:S01]  /*ed50*/  UIADD3 UR9, UPT, UPT, UR9, 0x10, URZ ;  /* 0x0000001009097890 */ /* 0x000fe2000fffe0ff */
[----:B----4-:R-:W-:-:S02]  /*ed60*/  VIADD R17, R12, 0xffffffff ;  /* 0xffffffff0c117836 */ /* 0x010fc40000000000 */
[----:B--2---:R-:W-:Y:S02]  /*ed70*/  VIADD R0, R15, 0xffffffff ;  /* 0xffffffff0f007836 */ /* 0x004fe40000000000 */
[----:B------:R-:W-:Y:S02]  /*ed80*/  IMAD R18, R12, R15, RZ ;  /* 0x0000000f0c127224 */ /* 0x000fe400078e02ff */
[----:B------:R-:W-:-:S03]  /*ed90*/  IMAD R17, R17, R0, RZ ;  /* 0x0000000011117224 */ /* 0x000fc600078e02ff */
[----:B------:R-:W-:Y:S02]  /*eda0*/  SHF.R.S32.HI R16, RZ, 0x1f, R18 ;  /* 0x0000001fff107819 */ /* 0x000fe40000011412 */
[----:B------:R-:W-:-:S07]  /*edb0*/  SHF.R.S32.HI R2, RZ, 0x1f, R17 ;  /* 0x0000001fff027819 */ /* 0x000fce0000011411 */
.L_x_88:
[----:B--2---:R-:W2:Y:S01]  /*edc0*/  S2R R3, SR_TID.X ;  /* 0x0000000000037919 */ /* 0x004ea20000002100 */
[----:B------:R-:W2:Y:S01]  /*edd0*/  S2UR UR4, SR_CTAID.X ;  /* 0x00000000000479c3 */ /* 0x000ea20000002500 */
[----:B----4-:R-:W-:Y:S01]  /*ede0*/  LOP3.LUT R0, R4, 0x1, RZ, 0xc0, !PT ;  /* 0x0000000104007812 */ /* 0x010fe200078ec0ff */
[----:B------:R-:W-:Y:S03]  /*edf0*/  BSSY.RELIABLE B6, `(.L_x_73) ;  /* 0x000000f000067945 */ /* 0x000fe60003800100 */
[----:B------:R-:W-:-:S03]  /*ee00*/  ISETP.NE.U32.AND P0, PT, R0, 0x1, PT ;  /* 0x000000010000780c */ /* 0x000fc60003f05070 */
[----:B------:R-:W2:Y:S02]  /*ee10*/  LDC R22, c[0x0][0x360] ;  /* 0x0000d800ff167b82 */ /* 0x000ea40000000800 */
[----:B--2---:R-:W-:-:S05]  /*ee20*/  IMAD R22, R22, UR4, R3 ;  /* 0x0000000416167c24 */ /* 0x004fca000f8e0203 */
[----:B------:R-:W-:-:S03]  /*ee30*/  SHF.R.S32.HI R19, RZ, 0x1f, R22 ;  /* 0x0000001fff137819 */ /* 0x000fc60000011416 */
[----:B------:R-:W-:Y:S05]  /*ee40*/  @P0 BRA `(.L_x_74) ;  /* 0x0000000000240947 */ /* 0x000fea0003800000 */
[----:B------:R-:W-:Y:S01]  /*ee50*/  BSSY.RECONVERGENT B1, `(.L_x_75) ;  /* 0x0000004000017945 */ /* 0x000fe20003800200 */
[----:B------:R-:W-:Y:S02]  /*ee60*/  SHF.R.S32.HI R5, RZ, 0x1f, R4 ;  /* 0x0000001fff057819 */ /* 0x000fe40000011404 */
[----:B------:R-:W-:-:S07]  /*ee70*/  MOV R0, 0xee90 ;  /* 0x0000ee9000007802 */ /* 0x000fce0000000f00 */
[----:B01-3-5:R-:W-:Y:S05]  /*ee80*/  CALL.REL.NOINC `($_Z3runPiiS_$_Z9euclidGcdll) ;  /* 0x0000004000407944 */ /* 0x02bfea0003c00000 */
[----:B------:R-:W-:Y:S05]  /*ee90*/  BSYNC.RECONVERGENT B1 ;  /* 0x0000000000017941 */ /* 0x000fea0003800200 */
.L_x_75:
[----:B------:R-:W-:-:S04]  /*eea0*/  ISETP.NE.U32.AND P0, PT, R3, 0x1, PT ;  /* 0x000000010300780c */ /* 0x000fc80003f05070 */
[----:B------:R-:W-:-:S13]  /*eeb0*/  ISETP.NE.AND.EX P0, PT, R11, RZ, PT, P0 ;  /* 0x000000ff0b00720c */ /* 0x000fda0003f05300 */
[----:B------:R-:W-:Y:S05]  /*eec0*/  @!P0 BREAK.RELIABLE B6 ;  /* 0x0000000000068942 */ /* 0x000fea0003800100 */
[----:B------:R-:W-:Y:S05]  /*eed0*/  @!P0 BRA `(.L_x_76) ;  /* 0x0000002400bc8947 */ /* 0x000fea0003800000 */
.L_x_74:
[----:B------:R-:W-:Y:S05]  /*eee0*/  BSYNC.RELIABLE B6 ;  /* 0x0000000000067941 */ /* 0x000fea0003800100 */
.L_x_73:
[----:B-----5:R2:W-:Y:S01]  /*eef0*/  STL.64 [R1+0x28], R6 ;  /* 0x0000280601007387 */ /* 0x0205e20000100a00 */
[----:B------:R-:W-:-:S03]  /*ef00*/  ISETP.NE.AND P0, PT, R22, RZ, PT ;  /* 0x000000ff1600720c */ /* 0x000fc60003f05270 */
[----:B------:R2:W-:Y:S04]  /*ef10*/  STL [R1+0x30], R10 ;  /* 0x0000300a01007387 */ /* 0x0005e80000100800 */
[----:B------:R2:W-:Y:S01]  /*ef20*/  STL.64 [R1+0x38], R8 ;  /* 0x0000380801007387 */ /* 0x0005e20000100a00 */
[----:B------:R-:W-:-:S06]  /*ef30*/  CS2R R4, SR_CLOCKLO ;  /* 0x0000000000047805 */ /* 0x000fcc0000015000 */
[----:B------:R-:W-:Y:S01]  /*ef40*/  LOP3.LUT R0, R5, 0xf7dcefdd, RZ, 0x3c, !PT ;  /* 0xf7dcefdd05007812 */ /* 0x000fe200078e3cff */
[----:B------:R-:W-:Y:S01]  /*ef50*/  BSSY.RECONVERGENT B1, `(.L_x_77) ;  /* 0x0000259000017945 */ /* 0x000fe20003800200 */
[----:B------:R-:W-:-:S03]  /*ef60*/  LOP3.LUT R4, R4, 0xaad26b49, RZ, 0x3c, !PT ;  /* 0xaad26b4904047812 */ /* 0x000fc600078e3cff */
[----:B------:R-:W-:Y:S02]  /*ef70*/  IMAD R0, R0, -0x658354e5, RZ ;  /* 0x9a7cab1b00007824 */ /* 0x000fe400078e02ff */
[----:B------:R-:W-:Y:S02]  /*ef80*/  IMAD R5, R4, 0x4182bed5, RZ ;  /* 0x4182bed504057824 */ /* 0x000fe400078e02ff */
[C---:B------:R-:W-:Y:S01]  /*ef90*/  VIADD R15, R0.reuse, 0x1f123bb5 ;  /* 0x1f123bb5000f7836 */ /* 0x040fe20000000000 */
[----:B------:R-:W-:Y:S01]  /*efa0*/  LOP3.LUT R12, R0, 0x5491333, RZ, 0x3c, !PT ;  /* 0x05491333000c7812 */ /* 0x000fe200078e3cff */
[C---:B------:R-:W-:Y:S01]  /*efb0*/  VIADD R13, R5.reuse, 0x583f19 ;  /* 0x00583f19050d7836 */ /* 0x040fe20000000000 */
[C---:B------:R-:W-:Y:S02]  /*efc0*/  IADD3 R4, PT, PT, R5.reuse, 0x64f0c9, R0 ;  /* 0x0064f0c905047810 */ /* 0x040fe40007ffe000 */
[C---:B------:R-:W-:Y:S01]  /*efd0*/  LOP3.LUT R14, R5.reuse, 0x159a55e5, RZ, 0x3c, !PT ;  /* 0x159a55e5050e7812 */ /* 0x040fe200078e3cff */
[----:B------:R-:W-:Y:S01]  /*efe0*/  VIADD R5, R5, 0x75bcd15 ;  /* 0x075bcd1505057836 */ /* 0x000fe20000000000 */
[----:B------:R2:W-:Y:S04]  /*eff0*/  STL.64 [R1+0x20], R12 ;  /* 0x0000200c01007387 */ /* 0x0005e80000100a00 */
[----:B------:R2:W-:Y:S04]  /*f000*/  STL.64 [R1+0x18], R14 ;  /* 0x0000180e01007387 */ /* 0x0005e80000100a00 */
[----:B------:R2:W-:Y:S01]  /*f010*/  STL.64 [R1+0x10], R4 ;  /* 0x0000100401007387 */ /* 0x0005e20000100a00 */
[----:B------:R-:W-:Y:S05]  /*f020*/  @!P0 BRA `(.L_x_78) ;  /* 0x00000024002c8947 */ /* 0x000fea0003800000 */
[----:B------:R-:W-:-:S07]  /*f030*/  IMAD.MOV.U32 R3, RZ, RZ, RZ ;  /* 0x000000ffff037224 */ /* 0x000fce00078e00ff */
.L_x_87:
[----:B------:R-:W-:Y:S01]  /*f040*/  LOP3.LUT P0, RZ, R22, 0x3, RZ, 0xc0, !PT ;  /* 0x0000000316ff7812 */ /* 0x000fe2000780c0ff */
[----:B------:R-:W-:-:S12]  /*f050*/  BSSY.RECONVERGENT B2, `(.L_x_79) ;  /* 0x0000242000027945 */ /* 0x000fd80003800200 */
[----:B----4-:R-:W-:Y:S05]  /*f060*/  @!P0 BRA `(.L_x_80) ;  /* 0x0000002400008947 */ /* 0x010fea0003800000 */
[----:B------:R-:W4:Y:S01]  /*f070*/  LDC.64 R20, c[0x4][RZ] ;  /* 0x01000000ff147b82 */ /* 0x000f220000000a00 */
[----:B--2---:R-:W-:Y:S02]  /*f080*/  CS2R R12, SRZ ;  /* 0x00000000000c7805 */ /* 0x004fe4000001ff00 */
[----:B------:R-:W-:Y:S01]  /*f090*/  CS2R R14, SRZ ;  /* 0x00000000000e7805 */ /* 0x000fe2000001ff00 */
[----:B------:R-:W-:Y:S01]  /*f0a0*/  IMAD.MOV.U32 R5, RZ, RZ, RZ ;  /* 0x000000ffff057224 */ /* 0x000fe200078e00ff */
[----:B------:R-:W-:Y:S01]  /*f0b0*/  UMOV UR4, URZ ;  /* 0x000000ff00047c82 */ /* 0x000fe20008000000 */
[----:B----4-:R-:W-:-:S07]  /*f0c0*/  IMAD.WIDE.U32 R20, R3, 0xc80, R20 ;  /* 0x00000c8003147825 */ /* 0x010fce00078e0014 */
.L_x_82:
[----:B------:R-:W-:Y:S02]  /*f0d0*/  ULEA UR5, UR4, UR9, 0x2 ;  /* 0x0000000904057291 */ /* 0x000fe4000f8e10ff */
[----:B------:R-:W-:-:S07]  /*f0e0*/  USHF.L.U32 UR10, UR4, 0x5, URZ ;  /* 0x00000005040a7899 */ /* 0x000fce00080006ff */
[----:B------:R-:W5:Y:S01]  /*f0f0*/  LDL R33, [UR5+0x4] ;  /* 0x00000405ff217983 */ /* 0x000f620008100800 */
[----:B------:R-:W-:-:S05]  /*f100*/  UMOV UR5, URZ ;  /* 0x000000ff00057c82 */ /* 0x000fca0008000000 */
.L_x_81:
        /* <DEDUP_REMOVED lines=9> */
[----:B------:R-:W4:Y:S04]  /*f1a0*/  @P1 LDG.E R28, desc[UR36][R26.64+0x24] ;  /* 0x000024241a1c1981 */ /* 0x000f28000c1e1900 */
[----:B------:R-:W3:Y:S04]  /*f1b0*/  @P2 LDG.E R30, desc[UR36][R26.64+0x38] ;  /* 0x000038241a1e2981 */ /* 0x000ee8000c1e1900 */
[----:B------:R-:W3:Y:S04]  /*f1c0*/  @P3 LDG.E R32, desc[UR36][R26.64+0x4c] ;  /* 0x00004c241a203981 */ /* 0x000ee8000c1e1900 */
[----:B------:R-:W3:Y:S04]  /*f1d0*/  @P4 LDG.E R34, desc[UR36][R26.64+0x60] ;  /* 0x000060241a224981 */ /* 0x000ee8000c1e1900 */
[----:B------:R-:W3:Y:S04]  /*f1e0*/  @!P0 LDG.E R11, desc[UR36][R26.64+0x4] ;  /* 0x000004241a0b8981 */ /* 0x000ee8000c1e1900 */
[----:B------:R-:W3:Y:S04]  /*f1f0*/  @!P0 LDG.E R23, desc[UR36][R26.64+0xc] ;  /* 0x00000c241a178981 */ /* 0x000ee8000c1e1900 */
[----:B0-----:R-:W3:Y:S04]  /*f200*/  @P1 LDG.E R25, desc[UR36][R26.64+0x18] ;  /* 0x000018241a191981 */ /* 0x001ee8000c1e1900 */
[----:B------:R-:W3:Y:S04]  /*f210*/  @P3 LDG.E R29, desc[UR36][R26.64+0x40] ;  /* 0x000040241a1d3981 */ /* 0x000ee8000c1e1900 */
[----:B------:R-:W3:Y:S04]  /*f220*/  @P5 LDG.E R31, desc[UR36][R26.64+0x70] ;  /* 0x000070241a1f5981 */ /* 0x000ee8000c1e1900 */
[----:B------:R-:W3:Y:S01]  /*f230*/  @P6 LDG.E R36, desc[UR36][R26.64+0x88] ;  /* 0x000088241a246981 */ /* 0x000ee2000c1e1900 */
[----:B--2---:R-:W-:-:S03]  /*f240*/  @!P0 LOP3.LUT R13, R13, R0, RZ, 0x3c, !PT ;  /* 0x000000000d0d8212 */ /* 0x004fc600078e3cff */
[----:B------:R-:W2:Y:S01]  /*f250*/  @!P0 LDG.E R0, desc[UR36][R26.64] ;  /* 0x000000241a008981 */ /* 0x000ea2000c1e1900 */
[----:B----4-:R-:W-:-:S03]  /*f260*/  @P1 LOP3.LUT R13, R13, R28, RZ, 0x3c, !PT ;  /* 0x0000001c0d0d1212 */ /* 0x010fc600078e3cff */
[----:B------:R-:W4:Y:S01]  /*f270*/  @!P0 LDG.E R28, desc[UR36][R26.64+0x8] ;  /* 0x000008241a1c8981 */ /* 0x000f22000c1e1900 */
[----:B---3--:R-:W-:-:S03]  /*f280*/  @P2 LOP3.LUT R13, R13, R30, RZ, 0x3c, !PT ;  /* 0x0000001e0d0d2212 */ /* 0x008fc600078e3cff */
        /* <DEDUP_REMOVED lines=11> */
[----:B--2---:R-:W-:-:S03]  /*f340*/  @!P0 LOP3.LUT R5, R5, R0, RZ, 0x3c, !PT ;  /* 0x0000000005058212 */ /* 0x004fc600078e3cff */
[----:B------:R-:W2:Y:S01]  /*f350*/  @P1 LDG.E R0, desc[UR36][R26.64+0x1c] ;  /* 0x00001c241a001981 */ /* 0x000ea2000c1e1900 */
[----:B----4-:R-:W-:-:S03]  /*f360*/  @!P0 LOP3.LUT R15, R15, R28, RZ, 0x3c, !PT ;  /* 0x0000001c0f0f8212 */ /* 0x010fc600078e3cff */
[----:B------:R-:W4:Y:S01]  /*f370*/  @P2 LDG.E R28, desc[UR36][R26.64+0x28] ;  /* 0x000028241a1c2981 */ /* 0x000f22000c1e1900 */
[----:B---3--:R-:W-:-:S03]  /*f380*/  @P1 LOP3.LUT R5, R5, R30, RZ, 0x3c, !PT ;  /* 0x0000001e05051212 */ /* 0x008fc600078e3cff */
        /* <DEDUP_REMOVED lines=11> */
[----:B--2---:R-:W-:-:S03]  /*f440*/  @P1 LOP3.LUT R15, R15, R0, RZ, 0x3c, !PT ;  /* 0x000000000f0f1212 */ /* 0x004fc600078e3cff */
[----:B------:R-:W2:Y:S01]  /*f450*/  @P4 LDG.E R0, desc[UR36][R26.64+0x50] ;  /* 0x000050241a004981 */ /* 0x000ea2000c1e1900 */
[----:B----4-:R-:W-:-:S03]  /*f460*/  @P2 LOP3.LUT R5, R5, R28, RZ, 0x3c, !PT ;  /* 0x0000001c05052212 */ /* 0x010fc600078e3cff */
[----:B------:R-:W4:Y:S01]  /*f470*/  @P4 LDG.E R28, desc[UR36][R26.64+0x58] ;  /* 0x000058241a1c4981 */ /* 0x000f22000c1e1900 */
[----:B---3--:R-:W-:-:S03]  /*f480*/  @P2 LOP3.LUT R15, R15, R30, RZ, 0x3c, !PT ;  /* 0x0000001e0f0f2212 */ /* 0x008fc600078e3cff */
[----:B------:R-:W3:Y:S01]  /*f490*/  @P5 LDG.E R30, desc[UR36][R26.64+0x64] ;  /* 0x000064241a1e5981 */ /* 0x000ee2000c1e1900 */
[----:B------:R-:W-:-:S03]  /*f4a0*/  @P3 LOP3.LUT R5, R5, R32, RZ, 0x3c, !PT ;  /* 0x0000002005053212 */ /* 0x000fc600078e3cff */
[----:B------:R-:W3:Y:S01]  /*f4b0*/  @P5 LDG.E R32, desc[UR36][R26.64+0x6c] ;  /* 0x00006c241a205981 */ /* 0x000ee2000c1e1900 */
[----:B------:R-:W-:Y:S02]  /*f4c0*/  LOP3.LUT P0, RZ, R35, 0x80, RZ, 0xc0, !PT ;  /* 0x0000008023ff7812 */ /* 0x000fe4000780c0ff */
[----:B------:R-:W-:Y:S02]  /*f4d0*/  @P3 LOP3.LUT R15, R15, R34, RZ, 0x3c, !PT ;  /* 0x000000220f0f3212 */ /* 0x000fe400078e3cff */
[----:B------:R-:W-:Y:S02]  /*f4e0*/  @P3 LOP3.LUT R12, R12, R11, RZ, 0x3c, !PT ;  /* 0x0000000b0c0c3212 */ /* 0x000fe400078e3cff */
        /* <DEDUP_REMOVED lines=16> */
[----:B------:R-:W-:Y:S02]  /*f5f0*/  @P5 LOP3.LUT R12, R12, R31, RZ, 0x3c, !PT ;  /* 0x0000001f0c0c5212 */ /* 0x000fe400078e3cff */
[----:B------:R-:W-:Y:S02]  /*f600*/  @P6 LOP3.LUT R13, R13, R36, RZ, 0x3c, !PT ;  /* 0x000000240d0d6212 */ /* 0x000fe400078e3cff */
[----:B------:R-:W-:Y:S02]  /*f610*/  @P6 LOP3.LUT R14, R14, R11, RZ, 0x3c, !PT ;  /* 0x0000000b0e0e6212 */ /* 0x000fe400078e3cff */
[----:B------:R-:W-:Y:S02]  /*f620*/  @P6 LOP3.LUT R12, R12, R23, RZ, 0x3c, !PT ;  /* 0x000000170c0c6212 */ /* 0x000fe400078e3cff */
[----:B------:R-:W-:Y:S02]  /*f630*/  @P0 LOP3.LUT R13, R13, R34, RZ, 0x3c, !PT ;  /* 0x000000220d0d0212 */ /* 0x000fe400078e3cff */
[----:B------:R-:W-:-:S02]  /*f640*/  @P0 LOP3.LUT R14, R14, R25, RZ, 0x3c, !PT ;  /* 0x000000190e0e0212 */ /* 0x000fc400078e3cff */
[----:B------:R-:W-:Y:S02]  /*f650*/  @P0 LOP3.LUT R12, R12, R29, RZ, 0x3c, !PT ;  /* 0x0000001d0c0c0212 */ /* 0x000fe400078e3cff */
[----:B--2---:R-:W-:Y:S02]  /*f660*/  @P6 LOP3.LUT R5, R5, R0, RZ, 0x3c, !PT ;  /* 0x0000000005056212 */ /* 0x004fe400078e3cff */
[----:B----4-:R-:W-:Y:S02]  /*f670*/  @P6 LOP3.LUT R15, R15, R28, RZ, 0x3c, !PT ;  /* 0x0000001c0f0f6212 */ /* 0x010fe400078e3cff */
[----:B---3--:R-:W-:Y:S02]  /*f680*/  @P0 LOP3.LUT R5, R5, R30, RZ, 0x3c, !PT ;  /* 0x0000001e05050212 */ /* 0x008fe400078e3cff */
        /* <DEDUP_REMOVED lines=29> */
[----:B------:R-:W-:-:S04]  /*f860*/  @P3 LOP3.LUT R13, R13, R36, RZ, 0x3c, !PT ;  /* 0x000000240d0d3212 */ /* 0x000fc800078e3cff */
[----:B------:R-:W-:-:S04]  /*f870*/  @P4 LOP3.LUT R13, R13, R38, RZ, 0x3c, !PT ;  /* 0x000000260d0d4212 */ /* 0x000fc800078e3cff */
[----:B------:R-:W-:Y:S02]  /*f880*/  @P5 LOP3.LUT R13, R13, R40, RZ, 0x3c, !PT ;  /* 0x000000280d0d5212 */ /* 0x000fe400078e3cff */
[----:B------:R-:W-:Y:S02]  /*f890*/  @P1 LOP3.LUT R12, R12, R25, RZ, 0x3c, !PT ;  /* 0x000000190c0c1212 */ /* 0x000fe400078e3cff */
[----:B------:R-:W2:Y:S01]  /*f8a0*/  @P3 LDG.E R25, desc[UR36][R26.64+0xe8] ;  /* 0x0000e8241a193981 */ /* 0x000ea2000c1e1900 */
[----:B---3--:R-:W-:-:S03]  /*f8b0*/  @P1 LOP3.LUT R5, R5, R0, RZ, 0x3c, !PT ;  /* 0x0000000005051212 */ /* 0x008fc600078e3cff */
[----:B------:R-:W3:Y:S01]  /*f8c0*/  @P3 LDG.E R0, desc[UR36][R26.64+0xdc] ;  /* 0x0000dc241a003981 */ /* 0x000ee2000c1e1900 */
[----:B----4-:R-:W-:-:S03]  /*f8d0*/  @P1 LOP3.LUT R14, R14, R11, RZ, 0x3c, !PT ;  /* 0x0000000b0e0e1212 */ /* 0x010fc600078e3cff */
[----:B------:R-:W4:Y:S01]  /*f8e0*/  @P3 LDG.E R11, desc[UR36][R26.64+0xe0] ;  /* 0x0000e0241a0b3981 */ /* 0x000f22000c1e1900 */
[----:B--2---:R-:W-:Y:S02]  /*f8f0*/  @P2 LOP3.LUT R5, R5, R30, RZ, 0x3c, !PT ;  /* 0x0000001e05052212 */ /* 0x004fe400078e3cff */
[----:B------:R-:W-:Y:S01]  /*f900*/  @P2 LOP3.LUT R14, R14, R29, RZ, 0x3c, !PT ;  /* 0x0000001d0e0e2212 */ /* 0x000fe200078e3cff */
[----:B------:R-:W2:Y:S01]  /*f910*/  @P4 LDG.E R30, desc[UR36][R26.64+0xf0] ;  /* 0x0000f0241a1e4981 */ /* 0x000ea2000c1e1900 */
[----:B------:R-:W-:-:S03]  /*f920*/  @P1 LOP3.LUT R15, R15, R28, RZ, 0x3c, !PT ;  /* 0x0000001c0f0f1212 */ /* 0x000fc600078e3cff */
[----:B------:R-:W2:Y:S04]  /*f930*/  @P3 LDG.E R28, desc[UR36][R26.64+0xe4] ;  /* 0x0000e4241a1c3981 */ /* 0x000ea8000c1e1900 */
[----:B------:R-:W2:Y:S01]  /*f940*/  @P4 LDG.E R29, desc[UR36][R26.64+0xf4] ;  /* 0x0000f4241a1d4981 */ /* 0x000ea2000c1e1900 */
[----:B------:R-:W-:Y:S02]  /*f950*/  @P6 LOP3.LUT R13, R13, R34, RZ, 0x3c, !PT ;  /* 0x000000220d0d6212 */ /* 0x000fe400078e3cff */
[----:B------:R-:W-:Y:S01]  /*f960*/  @P2 LOP3.LUT R15, R15, R32, RZ, 0x3c, !PT ;  /* 0x000000200f0f2212 */ /* 0x000fe200078e3cff */
[----:B------:R-:W2:Y:S01]  /*f970*/  @P5 LDG.E R34, desc[UR36][R26.64+0x104] ;  /* 0x000104241a225981 */ /* 0x000ea2000c1e1900 */
[----:B------:R-:W-:-:S03]  /*f980*/  @P2 LOP3.LUT R12, R12, R23, RZ, 0x3c, !PT ;  /* 0x000000170c0c2212 */ /* 0x000fc600078e3cff */
[----:B------:R-:W2:Y:S04]  /*f990*/  @P4 LDG.E R32, desc[UR36][R26.64+0xf8] ;  /* 0x0000f8241a204981 */ /* 0x000ea8000c1e1900 */
[----:B------:R-:W2:Y:S01]  /*f9a0*/  @P5 LDG.E R23, desc[UR36][R26.64+0x108] ;  /* 0x000108241a175981 */ /* 0x000ea2000c1e1900 */
[----:B------:R-:W-:Y:S02]  /*f9b0*/  LOP3.LUT P0, RZ, R35, 0x8000, RZ, 0xc0, !PT ;  /* 0x0000800023ff7812 */ /* 0x000fe4000780c0ff */
[----:B------:R-:W-:Y:S02]  /*f9c0*/  @P3 LOP3.LUT R12, R12, R25, RZ, 0x3c, !PT ;  /* 0x000000190c0c3212 */ /* 0x000fe400078e3cff */
[----:B------:R-:W2:Y:S02]  /*f9d0*/  @P6 LDG.E R25, desc[UR36][R26.64+0x11c] ;  /* 0x00011c241a196981 */ /* 0x000ea4000c1e1900 */
[----:B------:R-:W-:-:S07]  /*f9e0*/  @P4 LOP3.LUT R12, R12, R31, RZ, 0x3c, !PT ;  /* 0x0000001f0c0c4212 */ /* 0x000fce00078e3cff */
        /* <DEDUP_REMOVED lines=18> */
[----:B------:R-:W-:-:S04]  /*fb10*/  UIADD3 UR5, UPT, UPT, UR5, 0x10, URZ ;  /* 0x0000001005057890 */ /* 0x000fc8000fffe0ff */
[----:B------:R-:W-:Y:S01]  /*fb20*/  UISETP.NE.AND UP0, UPT, UR5, 0x20, UPT ;  /* 0x000000200500788c */ /* 0x000fe2000bf05270 */
[----:B------:R-:W-:Y:S02]  /*fb30*/  @P6 LOP3.LUT R14, R14, R25, RZ, 0x3c, !PT ;  /* 0x000000190e0e6212 */ /* 0x000fe400078e3cff */
[----:B------:R-:W-:Y:S02]  /*fb40*/  @P0 LOP3.LUT R13, R13, R36, RZ, 0x3c, !PT ;  /* 0x000000240d0d0212 */ /* 0x000fe400078e3cff */
[----:B---3--:R-:W-:Y:S02]  /*fb50*/  @P5 LOP3.LUT R15, R15, R0, RZ, 0x3c, !PT ;  /* 0x000000000f0f5212 */ /* 0x008fe400078e3cff */
[----:B----4-:R-:W-:Y:S02]  /*fb60*/  @P5 LOP3.LUT R12, R12, R11, RZ, 0x3c, !PT ;  /* 0x0000000b0c0c5212 */ /* 0x010fe400078e3cff */
[----:B--2---:R-:W-:Y:S02]  /*fb70*/  @P6 LOP3.LUT R15, R15, R30, RZ, 0x3c, !PT ;  /* 0x0000001e0f0f6212 */ /* 0x004fe400078e3cff */
        /* <DEDUP_REMOVED lines=16> */
[----:B----4-:R-:W-:Y:S05]  /*fc80*/  @!P0 BRA `(.L_x_80) ;  /* 0x0000001400f88947 */ /* 0x010fea0003800000 */
[----:B------:R-:W-:Y:S01]  /*fc90*/  UMOV UR4, URZ ;  /* 0x000000ff00047c82 */ /* 0x000fe20008000000 */
[----:B------:R-:W-:Y:S01]  /*fca0*/  IMAD.MOV.U32 R12, RZ, RZ, RZ ;  /* 0x000000ffff0c7224 */ /* 0x000fe200078e00ff */
[----:B------:R-:W-:Y:S01]  /*fcb0*/  CS2R R14, SRZ ;  /* 0x00000000000e7805 */ /* 0x000fe2000001ff00 */
[----:B------:R-:W-:Y:S02]  /*fcc0*/  IMAD.MOV.U32 R5, RZ, RZ, RZ ;  /* 0x000000ffff057224 */ /* 0x000fe400078e00ff */
[----:B------:R-:W-:-:S07]  /*fcd0*/  IMAD.U32 R13, RZ, RZ, UR4 ;  /* 0x00000004ff0d7e24 */ /* 0x000fce000f8e00ff */
.L_x_84:
[----:B------:R-:W-:Y:S02]  /*fce0*/  ULEA UR5, UR4, UR9, 0x2 ;  /* 0x0000000904057291 */ /* 0x000fe4000f8e10ff */
[----:B------:R-:W-:-:S07]  /*fcf0*/  USHF.L.U32 UR10, UR4, 0x5, URZ ;  /* 0x00000005040a7899 */ /* 0x000fce00080006ff */
[----:B------:R-:W5:Y:S01]  /*fd00*/  LDL R33, [UR5+0x4] ;  /* 0x00000405ff217983 */ /* 0x000f620008100800 */
[----:B------:R-:W-:-:S05]  /*fd10*/  UMOV UR5, URZ ;  /* 0x000000ff00057c82 */ /* 0x000fca0008000000 */
.L_x_83:
        /* <DEDUP_REMOVED lines=25> */
[----:B------:R-:W-:-:S03]  /*feb0*/  @P3 LOP3.LUT R13, R13, R32, RZ, 0x3c, !PT ;  /* 0x000000200d0d3212 */ /* 0x000fc600078e3cff */
[----:B------:R-:W4:Y:S01]  /*fec0*/  @P5 LDG.E R32, desc[UR36][R26.64+0x74] ;  /* 0x000074241a205981 */ /* 0x000f22000c1e1900 */
        /* <DEDUP_REMOVED lines=32> */
[----:B------:R-:W-:Y:S02]  /*100d0*/  LOP3.LUT P0, RZ, R35, 0x80, RZ, 0xc0, !PT ;  /* 0x0000008023ff7812 */ /* 0x000fe4000780c0ff */
[----:B------:R-:W-:Y:S02]  /*100e0*/  @P3 LOP3.LUT R15, R15, R34, RZ, 0x3c, !PT ;  /* 0x000000220f0f3212 */ /* 0x000fe400078e3cff */
[----:B------:R-:W-:Y:S02]  /*100f0*/  @P3 LOP3.LUT R12, R12, R11, RZ, 0x3c, !PT ;  /* 0x0000000b0c0c3212 */ /* 0x000fe400078e3cff */
        /* <DEDUP_REMOVED lines=24> */
[----:B---3--:R-:W-:Y:S02]  /*10280*/  @P6 LOP3.LUT R15, R15, R28, RZ, 0x3c, !PT ;  /* 0x0000001c0f0f6212 */ /* 0x008fe400078e3cff */
[----:B----4-:R-:W-:Y:S02]  /*10290*/  @P0 LOP3.LUT R5, R5, R30, RZ, 0x3c, !PT ;  /* 0x0000001e05050212 */ /* 0x010fe400078e3cff */
        /* <DEDUP_REMOVED lines=95> */
[----:B----4-:R-:W-:Y:S05]  /*10890*/  @P0 BRA `(.L_x_80) ;  /* 0x0000000800f40947 */ /* 0x010fea0003800000 */
[----:B------:R-:W-:Y:S01]  /*108a0*/  UMOV UR4, URZ ;  /* 0x000000ff00047c82 */ /* 0x000fe20008000000 */
[----:B------:R-:W-:Y:S01]  /*108b0*/  IMAD.MOV.U32 R12, RZ, RZ, RZ ;  /* 0x000000ffff0c7224 */ /* 0x000fe200078e00ff */
[----:B------:R-:W-:Y:S01]  /*108c0*/  CS2R R14, SRZ ;  /* 0x00000000000e7805 */ /* 0x000fe2000001ff00 */
[----:B------:R-:W-:Y:S02]  /*108d0*/  IMAD.MOV.U32 R5, RZ, RZ, RZ ;  /* 0x000000ffff057224 */ /* 0x000fe400078e00ff */
[----:B------:R-:W-:-:S07]  /*108e0*/  IMAD.U32 R13, RZ, RZ, UR4 ;  /* 0x00000004ff0d7e24 */ /* 0x000fce000f8e00ff */
.L_x_86:
[----:B------:R-:W-:Y:S02]  /*108f0*/  ULEA UR5, UR4, UR9, 0x2 ;  /* 0x0000000904057291 */ /* 0x000fe4000f8e10ff */
[----:B------:R-:W-:-:S07]  /*10900*/  USHF.L.U32 UR10, UR4, 0x5, URZ ;  /* 0x00000005040a7899 */ /* 0x000fce00080006ff */
[----:B------:R-:W5:Y:S01]  /*10910*/  LDL R33, [UR5+0x4] ;  /* 0x00000405ff217983 */ /* 0x000f620008100800 */
[----:B------:R-:W-:-:S05]  /*10920*/  UMOV UR5, URZ ;  /* 0x000000ff00057c82 */ /* 0x000fca0008000000 */
.L_x_85:
        /* <DEDUP_REMOVED lines=180> */
.L_x_80:
[----:B------:R-:W-:Y:S05]  /*11470*/  BSYNC.RECONVERGENT B2 ;  /* 0x0000000000027941 */ /* 0x000fea0003800200 */
.L_x_79:
[C---:B------:R-:W-:Y:S01]  /*11480*/  ISETP.GT.U32.AND P0, PT, R22.reuse, 0x3, PT ;  /* 0x000000031600780c */ /* 0x040fe20003f04070 */
[----:B------:R-:W-:Y:S01]  /*11490*/  VIADD R3, R3, 0x1 ;  /* 0x0000000103037836 */ /* 0x000fe20000000000 */
[--C-:B------:R-:W-:Y:S02]  /*114a0*/  SHF.R.U64 R22, R22, 0x2, R19.reuse ;  /* 0x0000000216167819 */ /* 0x100fe40000001213 */
[----:B------:R-:W-:Y:S02]  /*114b0*/  ISETP.GT.U32.AND.EX P0, PT, R19, RZ, PT, P0 ;  /* 0x000000ff1300720c */ /* 0x000fe40003f04100 */
[----:B------:R-:W-:-:S11]  /*114c0*/  SHF.R.U32.HI R19, RZ, 0x2, R19 ;  /* 0x00000002ff137819 */ /* 0x000fd60000011613 */
[----:B------:R-:W-:Y:S05]  /*114d0*/  @P0 BRA `(.L_x_87) ;  /* 0xffffffd800d80947 */ /* 0x000fea000383ffff */
.L_x_78:
[----:B------:R-:W-:Y:S05]  /*114e0*/  BSYNC.RECONVERGENT B1 ;  /* 0x0000000000017941 */ /* 0x000fea0003800200 */
.L_x_77:
[----:B------:R-:W-:Y:S01]  /*114f0*/  SHF.R.U32.HI R0, RZ, 0x2, R5 ;  /* 0x00000002ff007819 */ /* 0x000fe20000011605 */
[----:B------:R-:W-:-:S03]  /*11500*/  IMAD.SHL.U32 R3, R13, 0x10, RZ ;  /* 0x000000100d037824 */ /* 0x000fc600078e00ff */
[----:B------:R-:W-:-:S05]  /*11510*/  LOP3.LUT R0, R0, R5, RZ, 0x3c, !PT ;  /* 0x0000000500007212 */ /* 0x000fca00078e3cff */
[----:B--2-4-:R-:W-:-:S05]  /*11520*/  IMAD.SHL.U32 R5, R0, 0x2, RZ ;  /* 0x0000000200057824 */ /* 0x014fca00078e00ff */
[----:B------:R-:W-:-:S04]  /*11530*/  LOP3.LUT R0, R0, R5, R3, 0x96, !PT ;  /* 0x0000000500007212 */ /* 0x000fc800078e9603 */
[----:B------:R-:W-:Y:S01]  /*11540*/  LOP3.LUT R13, R0, R13, RZ, 0x3c, !PT ;  /* 0x0000000d000d7212 */ /* 0x000fe200078e3cff */
[----:B------:R-:W-:-:S03]  /*11550*/  IMAD.MOV.U32 R0, RZ, RZ, 0x43c88000 ;  /* 0x43c88000ff007424 */ /* 0x000fc600078e00ff */
[----:B------:R-:W-:Y:S01]  /*11560*/  IADD3 R13, PT, PT, R4, 0x587c5, R13 ;  /* 0x000587c5040d7810 */ /* 0x000fe20007ffe00d */
[----:B------:R-:W-:-:S03]  /*11570*/  IMAD.MOV.U32 R4, RZ, RZ, 0x2f800000 ;  /* 0x2f800000ff047424 */ /* 0x000fc600078e00ff */
[----:B------:R-:W-:-:S05]  /*11580*/  I2FP.F32.U32 R13, R13 ;  /* 0x0000000d000d7245 */ /* 0x000fca0000201000 */
[----:B------:R-:W-:-:S04]  /*11590*/  FFMA R13, R13, R4, 1.1641532182693481445e-10 ;  /* 0x2f0000000d0d7423 */ /* 0x000fc80000000004 */
[----:B------:R-:W-:-:S04]  /*115a0*/  FFMA R13, R13, R0, 100 ;  /* 0x42c800000d0d7423 */ /* 0x000fc80000000000 */
[----:B------:R2:W4:Y:S01]  /*115b0*/  F2I.TRUNC.NTZ R4, R13 ;  /* 0x0000000d00047305 */ /* 0x000522000020f100 */
[----:B------:R-:W-:Y:S05]  /*115c0*/  BRA `(.L_x_88) ;  /* 0xffffffd400fc7947 */ /* 0x000fea000383ffff */
.L_x_76:
[----:B------:R-:W-:Y:S05]  /*115d0*/  BSYNC.RECONVERGENT B0 ;  /* 0x0000000000007941 */ /* 0x000fea0003800200 */
.L_x_72:
[----:B------:R-:W-:Y:S05]  /*115e0*/  WARPSYNC.ALL ;  /* 0x0000000000007948 */ /* 0x000fea0003800000 */
[----:B------:R-:W-:Y:S01]  /*115f0*/  ISETP.GE.AND P0, PT, R4, 0x1, PT ;  /* 0x000000010400780c */ /* 0x000fe20003f06270 */
[----:B------:R-:W-:Y:S01]  /*11600*/  BSSY.RECONVERGENT B0, `(.L_x_89) ;  /* 0x000005f000007945 */ /* 0x000fe20003800200 */
[----:B------:R-:W-:Y:S02]  /*11610*/  IMAD.MOV.U32 R26, RZ, RZ, 0x1 ;  /* 0x00000001ff1a7424 */ /* 0x000fe400078e00ff */
[----:B------:R-:W-:-:S09]  /*11620*/  IMAD.MOV.U32 R27, RZ, RZ, 0x0 ;  /* 0x00000000ff1b7424 */ /* 0x000fd200078e00ff */
[----:B------:R-:W-:Y:S05]  /*11630*/  @!P0 BRA `(.L_x_90) ;  /* 0x00000004006c8947 */ /* 0x000fea0003800000 */
[----:B------:R-:W-:Y:S01]  /*11640*/  BSSY.RECONVERGENT B1, `(.L_x_91) ;  /* 0x0000059000017945 */ /* 0x000fe20003800200 */
[----:B------:R-:W-:Y:S01]  /*11650*/  SHF.R.S32.HI R7, RZ, 0x1f, R24 ;  /* 0x0000001fff077819 */ /* 0x000fe20000011418 */
[----:B------:R-:W-:Y:S02]  /*11660*/  IMAD.MOV.U32 R26, RZ, RZ, 0x1 ;  /* 0x00000001ff1a7424 */ /* 0x000fe400078e00ff */
[----:B------:R-:W-:Y:S02]  /*11670*/  IMAD.MOV.U32 R0, RZ, RZ, R4 ;  /* 0x000000ffff007224 */ /* 0x000fe400078e0004 */
[----:B------:R-:W-:Y:S02]  /*11680*/  IMAD.MOV.U32 R3, RZ, RZ, R5 ;  /* 0x000000ffff037224 */ /* 0x000fe400078e0005 */
[----:B------:R-:W-:-:S07]  /*11690*/  IMAD.MOV.U32 R6, RZ, RZ, R24 ;  /* 0x000000ffff067224 */ /* 0x000fce00078e0018 */
.L_x_99:
[----:B------:R-:W-:Y:S01]  /*116a0*/  LOP3.LUT R8, R0, 0x1, RZ, 0xc0, !PT ;  /* 0x0000000100087812 */ /* 0x000fe200078ec0ff */
[----:B------:R-:W-:Y:S03]  /*116b0*/  BSSY.RECONVERGENT B2, `(.L_x_92) ;  /* 0x0000026000027945 */ /* 0x000fe60003800200 */
[----:B------:R-:W-:-:S04]  /*116c0*/  ISETP.NE.U32.AND P0, PT, R8, 0x1, PT ;  /* 0x000000010800780c */ /* 0x000fc80003f05070 */
[----:B------:R-:W-:-:S13]  /*116d0*/  ISETP.NE.U32.AND.EX P0, PT, RZ, RZ, PT, P0 ;  /* 0x000000ffff00720c */ /* 0x000fda0003f05100 */
[----:B------:R-:W-:Y:S05]  /*116e0*/  @P0 BRA `(.L_x_93) ;  /* 0x0000000000880947 */ /* 0x000fea0003800000 */
[----:B------:R-:W-:Y:S01]  /*116f0*/  SHF.R.S32.HI R9, RZ, 0x1f, R26 ;  /* 0x0000001fff097819 */ /* 0x000fe2000001141a */
[-C--:B------:R-:W-:Y:S01]  /*11700*/  IMAD R8, R7, R26.reuse, RZ ;  /* 0x0000001a07087224 */ /* 0x080fe200078e02ff */
[----:B------:R-:W-:Y:S01]  /*11710*/  BSSY.RECONVERGENT B3, `(.L_x_93) ;  /* 0x000001f000037945 */ /* 0x000fe20003800200 */
[----:B------:R-:W-:-:S04]  /*11720*/  IMAD.WIDE.U32 R32, R6, R26, RZ ;  /* 0x0000001a06207225 */ /* 0x000fc800078e00ff */
[----:B------:R-:W-:-:S04]  /*11730*/  IMAD R9, R9, R6, R8 ;  /* 0x0000000609097224 */ /* 0x000fc800078e0208 */
[----:B------:R-:W-:-:S05]  /*11740*/  IMAD.IADD R23, R33, 0x1, R9 ;  /* 0x0000000121177824 */ /* 0x000fca00078e0209 */
[----:B------:R-:W-:-:S04]  /*11750*/  LOP3.LUT R8, R23, R16, RZ, 0xfc, !PT ;  /* 0x0000001017087212 */ /* 0x000fc800078efcff */
[----:B------:R-:W-:-:S13]  /*11760*/  ISETP.NE.U32.AND P0, PT, R8, RZ, PT ;  /* 0x000000ff0800720c */ /* 0x000fda0003f05070 */
[----:B------:R-:W-:Y:S05]  /*11770*/  @P0 BRA `(.L_x_94) ;  /* 0x00000000004c0947 */ /* 0x000fea0003800000 */
[----:B------:R-:W0:Y:S01]  /*11780*/  I2F.U32.RP R10, R18 ;  /* 0x00000012000a7306 */ /* 0x000e220000209000 */
[----:B------:R-:W-:Y:S01]  /*11790*/  IMAD.MOV R11, RZ, RZ, -R18 ;  /* 0x000000ffff0b7224 */ /* 0x000fe200078e0a12 */
[----:B------:R-:W-:-:S06]  /*117a0*/  ISETP.NE.U32.AND P1, PT, R18, RZ, PT ;  /* 0x000000ff1200720c */ /* 0x000fcc0003f25070 */
[----:B0-----:R-:W0:Y:S02]  /*117b0*/  MUFU.RCP R10, R10 ;  /* 0x0000000a000a7308 */ /* 0x001e240000001000 */
[----:B0-----:R-:W-:-:S06]  /*117c0*/  VIADD R8, R10, 0xffffffe ;  /* 0x0ffffffe0a087836 */ /* 0x001fcc0000000000 */
[----:B------:R0:W1:Y:S02]  /*117d0*/  F2I.FTZ.U32.TRUNC.NTZ R9, R8 ;  /* 0x0000000800097305 */ /* 0x000064000021f000 */
[----:B0-----:R-:W-:Y:S02]  /*117e0*/  IMAD.MOV.U32 R8, RZ, RZ, RZ ;  /* 0x000000ffff087224 */ /* 0x001fe400078e00ff */
[----:B-1----:R-:W-:-:S04]  /*117f0*/  IMAD R11, R11, R9, RZ ;  /* 0x000000090b0b7224 */ /* 0x002fc800078e02ff */
[----:B------:R-:W-:-:S06]  /*11800*/  IMAD.HI.U32 R9, R9, R11, R8 ;  /* 0x0000000b09097227 */ /* 0x000fcc00078e0008 */
[----:B------:R-:W-:-:S04]  /*11810*/  IMAD.HI.U32 R9, R9, R32, RZ ;  /* 0x0000002009097227 */ /* 0x000fc800078e00ff */
[----:B------:R-:W-:-:S04]  /*11820*/  IMAD.MOV R9, RZ, RZ, -R9 ;  /* 0x000000ffff097224 */ /* 0x000fc800078e0a09 */
[----:B------:R-:W-:-:S05]  /*11830*/  IMAD R33, R18, R9, R32 ;  /* 0x0000000912217224 */ /* 0x000fca00078e0220 */
[----:B------:R-:W-:-:S13]  /*11840*/  ISETP.GE.U32.AND P0, PT, R33, R18, PT ;  /* 0x000000122100720c */ /* 0x000fda0003f06070 */
[----:B------:R-:W-:-:S05]  /*11850*/  @P0 IMAD.IADD R33, R33, 0x1, -R18 ;  /* 0x0000000121210824 */ /* 0x000fca00078e0a12 */
[----:B------:R-:W-:-:S13]  /*11860*/  ISETP.GE.U32.AND P0, PT, R33, R18, PT ;  /* 0x000000122100720c */ /* 0x000fda0003f06070 */
[----:B------:R-:W-:Y:S01]  /*11870*/  @P0 IMAD.IADD R33, R33, 0x1, -R18 ;  /* 0x0000000121210824 */ /* 0x000fe200078e0a12 */
[----:B------:R-:W-:-:S05]  /*11880*/  @!P1 LOP3.LUT R33, RZ, R18, RZ, 0x33, !PT ;  /* 0x00000012ff219212 */ /* 0x000fca00078e33ff */
[----:B------:R-:W-:Y:S01]  /*11890*/  IMAD.MOV.U32 R26, RZ, RZ, R33 ;  /* 0x000000ffff1a7224 */ /* 0x000fe200078e0021 */
[----:B------:R-:W-:Y:S06]  /*118a0*/  BRA `(.L_x_95) ;  /* 0x0000000000147947 */ /* 0x000fec0003800000 */
.L_x_94:
[----:B------:R-:W-:Y:S01]  /*118b0*/  IMAD.MOV.U32 R28, RZ, RZ, R18 ;  /* 0x000000ffff1c7224 */ /* 0x000fe200078e0012 */
[----:B------:R-:W-:Y:S01]  /*118c0*/  MOV R30, 0x118f0 ;  /* 0x000118f0001e7802 */ /* 0x000fe20000000f00 */
[----:B------:R-:W-:-:S07]  /*118d0*/  IMAD.MOV.U32 R11, RZ, RZ, R16 ;  /* 0x000000ffff0b7224 */ /* 0x000fce00078e0010 */
[----:B------:R-:W-:Y:S05]  /*118e0*/  CALL.REL.NOINC `($__internal_1_$__cuda_sm20_rem_s64) ;  /* 0x0000001c00cc7944 */ /* 0x000fea0003c00000 */
[----:B------:R-:W-:-:S07]  /*118f0*/  IMAD.MOV.U32 R26, RZ, RZ, R28 ;  /* 0x000000ffff1a7224 */ /* 0x000fce00078e001c */
.L_x_95:
[----:B------:R-:W-:Y:S05]  /*11900*/  BSYNC.RECONVERGENT B3 ;  /* 0x0000000000037941 */ /* 0x000fea0003800200 */
.L_x_93:
[----:B------:R-:W-:Y:S05]  /*11910*/  BSYNC.RECONVERGENT B2 ;  /* 0x0000000000027941 */ /* 0x000fea0003800200 */
.L_x_92:
[--C-:B------:R-:W-:Y:S01]  /*11920*/  SHF.R.U64 R8, R0, 0x1, R3.reuse ;  /* 0x0000000100087819 */ /* 0x100fe20000001203 */
[CC--:B------:R-:W-:Y:S01]  /*11930*/  IMAD.WIDE.U32 R32, R6.reuse, R6.reuse, RZ ;  /* 0x0000000606207225 */ /* 0x0c0fe200078e00ff */
[----:B------:R-:W-:Y:S01]  /*11940*/  SHF.R.U32.HI R9, RZ, 0x1, R3 ;  /* 0x00000001ff097819 */ /* 0x000fe20000011603 */
[----:B------:R-:W-:Y:S02]  /*11950*/  BSSY.RECONVERGENT B2, `(.L_x_96) ;  /* 0x0000024000027945 */ /* 0x000fe40003800200 */
[----:B------:R-:W-:Y:S01]  /*11960*/  IMAD R3, R7, R6, RZ ;  /* 0x0000000607037224 */ /* 0x000fe200078e02ff */
[----:B------:R-:W0:Y:S03]  /*11970*/  I2F.U64 R8, R8 ;  /* 0x0000000800087312 */ /* 0x000e260000301000 */
[----:B------:R-:W-:-:S04]  /*11980*/  IMAD R3, R6, R7, R3 ;  /* 0x0000000706037224 */ /* 0x000fc800078e0203 */
[----:B------:R-:W-:-:S05]  /*11990*/  IMAD.IADD R23, R33, 0x1, R3 ;  /* 0x0000000121177824 */ /* 0x000fca00078e0203 */
[----:B------:R-:W-:Y:S01]  /*119a0*/  LOP3.LUT R0, R23, R16, RZ, 0xfc, !PT ;  /* 0x0000001017007212 */ /* 0x000fe200078efcff */
[----:B0-----:R-:W0:Y:S03]  /*119b0*/  F2I.S64.TRUNC R6, R8 ;  /* 0x0000000800067311 */ /* 0x001e26000020d900 */
[----:B------:R-:W-:Y:S01]  /*119c0*/  ISETP.NE.U32.AND P0, PT, R0, RZ, PT ;  /* 0x000000ff0000720c */ /* 0x000fe20003f05070 */
[----:B0-----:R-:W-:Y:S02]  /*119d0*/  IMAD.MOV.U32 R0, RZ, RZ, R6 ;  /* 0x000000ffff007224 */ /* 0x001fe400078e0006 */
[----:B------:R-:W-:-:S10]  /*119e0*/  IMAD.MOV.U32 R3, RZ, RZ, R7 ;  /* 0x000000ffff037224 */ /* 0x000fd400078e0007 */
[----:B------:R-:W-:Y:S05]  /*119f0*/  @P0 BRA `(.L_x_97) ;  /* 0x00000000004c0947 */ /* 0x000fea0003800000 */
[----:B------:R-:W0:Y:S01]  /*11a00*/  I2F.U32.RP R8, R18 ;  /* 0x0000001200087306 */ /* 0x000e220000209000 */
[----:B------:R-:W-:Y:S01]  /*11a10*/  IMAD.MOV R11, RZ, RZ, -R18 ;  /* 0x000000ffff0b7224 */ /* 0x000fe200078e0a12 */
[----:B------:R-:W-:Y:S01]  /*11a20*/  ISETP.NE.U32.AND P1, PT, R18, RZ, PT ;  /* 0x000000ff1200720c */ /* 0x000fe20003f25070 */
[----:B------:R-:W-:-:S05]  /*11a30*/  IMAD.MOV.U32 R6, RZ, RZ, RZ ;  /* 0x000000ffff067224 */ /* 0x000fca00078e00ff */
[----:B0-----:R-:W0:Y:S02]  /*11a40*/  MUFU.RCP R8, R8 ;  /* 0x0000000800087308 */ /* 0x001e240000001000 */
[----:B0-----:R-:W-:-:S06]  /*11a50*/  VIADD R9, R8, 0xffffffe ;  /* 0x0ffffffe08097836 */ /* 0x001fcc0000000000 */
[----:B------:R-:W0:Y:S02]  /*11a60*/  F2I.FTZ.U32.TRUNC.NTZ R7, R9 ;  /* 0x0000000900077305 */ /* 0x000e24000021f000 */
[----:B0-----:R-:W-:-:S04]  /*11a70*/  IMAD R11, R11, R7, RZ ;  /* 0x000000070b0b7224 */ /* 0x001fc800078e02ff */
[----:B------:R-:W-:-:S06]  /*11a80*/  IMAD.HI.U32 R11, R7, R11, R6 ;  /* 0x0000000b070b7227 */ /* 0x000fcc00078e0006 */
[----:B------:R-:W-:-:S04]  /*11a90*/  IMAD.HI.U32 R6, R11, R32, RZ ;  /* 0x000000200b067227 */ /* 0x000fc800078e00ff */
[----:B------:R-:W-:-:S04]  /*11aa0*/  IMAD.MOV R7, RZ, RZ, -R6 ;  /* 0x000000ffff077224 */ /* 0x000fc800078e0a06 */
[----:B------:R-:W-:Y:S02]  /*11ab0*/  IMAD R6, R18, R7, R32 ;  /* 0x0000000712067224 */ /* 0x000fe400078e0220 */
[----:B------:R-:W-:-:S03]  /*11ac0*/  IMAD.MOV.U32 R7, RZ, RZ, RZ ;  /* 0x000000ffff077224 */ /* 0x000fc600078e00ff */
[----:B------:R-:W-:-:S13]  /*11ad0*/  ISETP.GE.U32.AND P0, PT, R6, R18, PT ;  /* 0x000000120600720c */ /* 0x000fda0003f06070 */
[----:B------:R-:W-:-:S05]  /*11ae0*/  @P0 IMAD.IADD R6, R6, 0x1, -R18 ;  /* 0x0000000106060824 */ /* 0x000fca00078e0a12 */
[----:B------:R-:W-:-:S13]  /*11af0*/  ISETP.GE.U32.AND P0, PT, R6, R18, PT ;  /* 0x000000120600720c */ /* 0x000fda0003f06070 */
[----:B------:R-:W-:Y:S01]  /*11b00*/  @P0 IMAD.IADD R6, R6, 0x1, -R18 ;  /* 0x0000000106060824 */ /* 0x000fe200078e0a12 */
[----:B------:R-:W-:Y:S01]  /*11b10*/  @!P1 LOP3.LUT R6, RZ, R18, RZ, 0x33, !PT ;  /* 0x00000012ff069212 */ /* 0x000fe200078e33ff */
[----:B------:R-:W-:Y:S06]  /*11b20*/  BRA `(.L_x_98) ;  /* 0x0000000000187947 */ /* 0x000fec0003800000 */
.L_x_97:
[----:B------:R-:W-:Y:S01]  /*11b30*/  IMAD.MOV.U32 R28, RZ, RZ, R18 ;  /* 0x000000ffff1c7224 */ /* 0x000fe200078e0012 */
[----:B------:R-:W-:Y:S01]  /*11b40*/  MOV R30, 0x11b70 ;  /* 0x00011b70001e7802 */ /* 0x000fe20000000f00 */
[----:B------:R-:W-:-:S07]  /*11b50*/  IMAD.MOV.U32 R11, RZ, RZ, R16 ;  /* 0x000000ffff0b7224 */ /* 0x000fce00078e0010 */
[----:B------:R-:W-:Y:S05]  /*11b60*/  CALL.REL.NOINC `($__internal_1_$__cuda_sm20_rem_s64) ;  /* 0x0000001c002c7944 */ /* 0x000fea0003c00000 */
[----:B------:R-:W-:Y:S02]  /*11b70*/  IMAD.MOV.U32 R6, RZ, RZ, R28 ;  /* 0x000000ffff067224 */ /* 0x000fe400078e001c */
[----:B------:R-:W-:-:S07]  /*11b80*/  IMAD.MOV.U32 R7, RZ, RZ, R29 ;  /* 0x000000ffff077224 */ /* 0x000fce00078e001d */
.L_x_98:
[----:B------:R-:W-:Y:S05]  /*11b90*/  BSYNC.RECONVERGENT B2 ;  /* 0x0000000000027941 */ /* 0x000fea0003800200 */
.L_x_96:
[----:B------:R-:W-:-:S04]  /*11ba0*/  ISETP.GT.U32.AND P0, PT, R0, RZ, PT ;  /* 0x000000ff0000720c */ /* 0x000fc80003f04070 */
[----:B------:R-:W-:-:S13]  /*11bb0*/  ISETP.GT.AND.EX P0, PT, R3, RZ, PT, P0 ;  /* 0x000000ff0300720c */ /* 0x000fda0003f04300 */
[----:B------:R-:W-:Y:S05]  /*11bc0*/  @P0 BRA `(.L_x_99) ;  /* 0xfffffff800b40947 */ /* 0x000fea000383ffff */
[----:B------:R-:W-:Y:S05]  /*11bd0*/  BSYNC.RECONVERGENT B1 ;  /* 0x0000000000017941 */ /* 0x000fea0003800200 */
.L_x_91:
[----:B------:R-:W-:-:S07]  /*11be0*/  SHF.R.S32.HI R27, RZ, 0x1f, R26 ;  /* 0x0000001fff1b7819 */ /* 0x000fce000001141a */
.L_x_90:
[----:B------:R-:W-:Y:S05]  /*11bf0*/  BSYNC.RECONVERGENT B0 ;  /* 0x0000000000007941 */ /* 0x000fea0003800200 */
.L_x_89:
[----:B------:R-:W-:Y:S01]  /*11c00*/  UIADD3 UR4, UP0, UPT, UR7, 0x8, URZ ;  /* 0x0000000807047890 */ /* 0x000fe2000ff1e0ff */
[----:B------:R-:W-:Y:S01]  /*11c10*/  IMAD.MOV.U32 R6, RZ, RZ, R17 ;  /* 0x000000ffff067224 */ /* 0x000fe200078e0011 */
[----:B------:R-:W-:Y:S01]  /*11c20*/  MOV R20, 0x11cb0 ;  /* 0x00011cb000147802 */ /* 0x000fe20000000f00 */
[----:B------:R-:W-:Y:S01]  /*11c30*/  IMAD.MOV.U32 R7, RZ, RZ, R2 ;  /* 0x000000ffff077224 */ /* 0x000fe200078e0002 */
[----:B------:R-:W-:Y:S01]  /*11c40*/  UIADD3.X UR5, UPT, UPT, URZ, UR8, URZ, UP0, !UPT ;  /* 0x00000008ff057290 */ /* 0x000fe200087fe4ff */
[----:B------:R-:W-:Y:S02]  /*11c50*/  IMAD.U32 R8, RZ, RZ, UR7 ;  /* 0x00000007ff087e24 */ /* 0x000fe4000f8e00ff */
[----:B------:R-:W-:Y:S02]  /*11c60*/  IMAD.U32 R9, RZ, RZ, UR8 ;  /* 0x00000008ff097e24 */ /* 0x000fe4000f8e00ff */
[----:B------:R-:W-:Y:S02]  /*11c70*/  IMAD.U32 R10, RZ, RZ, UR4 ;  /* 0x00000004ff0a7e24 */ /* 0x000fe4000f8e00ff */
[----:B------:R-:W-:-:S02]  /*11c80*/  IMAD.U32 R11, RZ, RZ, UR5 ;  /* 0x00000005ff0b7e24 */ /* 0x000fc4000f8e00ff */
[----:B------:R-:W-:-:S07]  /*11c90*/  IMAD.MOV.U32 R21, RZ, RZ, 0x0 ;  /* 0x00000000ff157424 */ /* 0x000fce00078e00ff */
[----:B------:R-:W-:Y:S05]  /*11ca0*/  CALL.REL.NOINC `($_Z3runPiiS_$_Z17extendedEuclidGcdllPlS_) ;  /* 0x0000000800e87944 */ /* 0x000fea0003c00000 */
[----:B------:R-:W2:Y:S01]  /*11cb0*/  LDL.64 R4, [R1] ;  /* 0x0000000001047983 */ /* 0x000ea20000100a00 */
[----:B------:R-:W-:Y:S01]  /*11cc0*/  BSSY.RECONVERGENT B0, `(.L_x_100) ;  /* 0x00000b1000007945 */ /* 0x000fe20003800200 */
[----:B--2---:R-:W-:-:S04]  /*11cd0*/  ISETP.GE.U32.AND P0, PT, R4, 0x1, PT ;  /* 0x000000010400780c */ /* 0x004fc80003f06070 */
[----:B------:R-:W-:-:S13]  /*11ce0*/  ISETP.GE.AND.EX P0, PT, R5, RZ, PT, P0 ;  /* 0x000000ff0500720c */ /* 0x000fda0003f06300 */
[----:B------:R-:W-:Y:S05]  /*11cf0*/  @!P0 BRA `(.L_x_101) ;  /* 0x0000000400548947 */ /* 0x000fea0003800000 */
[----:B------:R-:W-:Y:S01]  /*11d00*/  BSSY.RECONVERGENT B1, `(.L_x_102) ;  /* 0x0000053000017945 */ /* 0x000fe20003800200 */
[----:B------:R-:W-:-:S07]  /*11d10*/  IMAD.MOV.U32 R3, RZ, RZ, 0x1 ;  /* 0x00000001ff037424 */ /* 0x000fce00078e00ff */
.L_x_110:
        /* <DEDUP_REMOVED lines=33> */
.L_x_105:
[----:B------:R-:W-:Y:S01]  /*11f30*/  IMAD.MOV.U32 R28, RZ, RZ, R18 ;  /* 0x000000ffff1c7224 */ /* 0x000fe200078e0012 */
[----:B------:R-:W-:Y:S01]  /*11f40*/  MOV R30, 0x11f70 ;  /* 0x00011f70001e7802 */ /* 0x000fe20000000f00 */
[----:B------:R-:W-:-:S07]  /*11f50*/  IMAD.MOV.U32 R11, RZ, RZ, R16 ;  /* 0x000000ffff0b7224 */ /* 0x000fce00078e0010 */
[----:B------:R-:W-:Y:S05]  /*11f60*/  CALL.REL.NOINC `($__internal_1_$__cuda_sm20_rem_s64) ;  /* 0x00000018002c7944 */ /* 0x000fea0003c00000 */
[----:B------:R-:W-:-:S07]  /*11f70*/  IMAD.MOV.U32 R3, RZ, RZ, R28 ;  /* 0x000000ffff037224 */ /* 0x000fce00078e001c */
.L_x_106:
[----:B------:R-:W-:Y:S05]  /*11f80*/  BSYNC.RECONVERGENT B3 ;  /* 0x0000000000037941 */ /* 0x000fea0003800200 */
.L_x_104:
[----:B------:R-:W-:Y:S05]  /*11f90*/  BSYNC.RECONVERGENT B2 ;  /* 0x0000000000027941 */ /* 0x000fea0003800200 */
.L_x_103:
        /* <DEDUP_REMOVED lines=9> */
[----:B0-----:R0:W1:Y:S03]  /*12030*/  F2I.S64.TRUNC R4, R6 ;  /* 0x0000000600047311 */ /* 0x001066000020d900 */
[----:B------:R-:W-:-:S13]  /*12040*/  ISETP.NE.U32.AND P0, PT, R0, RZ, PT ;  /* 0x000000ff0000720c */ /* 0x000fda0003f05070 */
[----:B0-----:R-:W-:Y:S05]  /*12050*/  @P0 BRA `(.L_x_108) ;  /* 0x00000000004c0947 */ /* 0x001fea0003800000 */
[----:B------:R-:W0:Y:S01]  /*12060*/  I2F.U32.RP R2, R18 ;  /* 0x0000001200027306 */ /* 0x000e220000209000 */
[----:B------:R-:W-:Y:S01]  /*12070*/  IMAD.MOV R9, RZ, RZ, -R18 ;  /* 0x000000ffff097224 */ /* 0x000fe200078e0a12 */
[----:B------:R-:W-:Y:S01]  /*12080*/  ISETP.NE.U32.AND P1, PT, R18, RZ, PT ;  /* 0x000000ff1200720c */ /* 0x000fe20003f25070 */
[----:B------:R-:W-:-:S05]  /*12090*/  IMAD.MOV.U32 R27, RZ, RZ, RZ ;  /* 0x000000ffff1b7224 */ /* 0x000fca00078e00ff */
[----:B0-----:R-:W0:Y:S02]  /*120a0*/  MUFU.RCP R2, R2 ;  /* 0x0000000200027308 */ /* 0x001e240000001000 */
[----:B0-----:R-:W-:-:S06]  /*120b0*/  VIADD R6, R2, 0xffffffe ;  /* 0x0ffffffe02067836 */ /* 0x001fcc0000000000 */
[----:B------:R0:W2:Y:S02]  /*120c0*/  F2I.FTZ.U32.TRUNC.NTZ R7, R6 ;  /* 0x0000000600077305 */ /* 0x0000a4000021f000 */
[----:B0-----:R-:W-:Y:S02]  /*120d0*/  IMAD.MOV.U32 R6, RZ, RZ, RZ ;  /* 0x000000ffff067224 */ /* 0x001fe400078e00ff */
[----:B--2---:R-:W-:-:S04]  /*120e0*/  IMAD R9, R9, R7, RZ ;  /* 0x0000000709097224 */ /* 0x004fc800078e02ff */
        /* <DEDUP_REMOVED lines=8> */
[----:B------:R-:W-:Y:S01]  /*12170*/  @!P1 LOP3.LUT R26, RZ, R18, RZ, 0x33, !PT ;  /* 0x00000012ff1a9212 */ /* 0x000fe200078e33ff */
[----:B------:R-:W-:Y:S06]  /*12180*/  BRA `(.L_x_109) ;  /* 0x0000000000187947 */ /* 0x000fec0003800000 */
.L_x_108:
[----:B------:R-:W-:Y:S01]  /*12190*/  IMAD.MOV.U32 R28, RZ, RZ, R18 ;  /* 0x000000ffff1c7224 */ /* 0x000fe200078e0012 */
[----:B------:R-:W-:Y:S01]  /*121a0*/  MOV R30, 0x121d0 ;  /* 0x000121d0001e7802 */ /* 0x000fe20000000f00 */
[----:B------:R-:W-:-:S07]  /*121b0*/  IMAD.MOV.U32 R11, RZ, RZ, R16 ;  /* 0x000000ffff0b7224 */ /* 0x000fce00078e0010 */
[----:B-1----:R-:W-:Y:S05]  /*121c0*/  CALL.REL.NOINC `($__internal_1_$__cuda_sm20_rem_s64) ;  /* 0x0000001400947944 */ /* 0x002fea0003c00000 */
[----:B------:R-:W-:Y:S02]  /*121d0*/  IMAD.MOV.U32 R26, RZ, RZ, R28 ;  /* 0x000000ffff1a7224 */ /* 0x000fe400078e001c */
[----:B------:R-:W-:-:S07]  /*121e0*/  IMAD.MOV.U32 R27, RZ, RZ, R29 ;  /* 0x000000ffff1b7224 */ /* 0x000fce00078e001d */
.L_x_109:
[----:B------:R-:W-:Y:S05]  /*121f0*/  BSYNC.RECONVERGENT B2 ;  /* 0x0000000000027941 */ /* 0x000fea0003800200 */
.L_x_107:
[----:B-1----:R-:W-:-:S04]  /*12200*/  ISETP.GT.U32.AND P0, PT, R4, RZ, PT ;  /* 0x000000ff0400720c */ /* 0x002fc80003f04070 */
[----:B------:R-:W-:-:S13]  /*12210*/  ISETP.GT.AND.EX P0, PT, R5, RZ, PT, P0 ;  /* 0x000000ff0500720c */ /* 0x000fda0003f04300 */
[----:B------:R-:W-:Y:S05]  /*12220*/  @P0 BRA `(.L_x_110) ;  /* 0xfffffff800bc0947 */ /* 0x000fea000383ffff */
[----:B------:R-:W-:Y:S05]  /*12230*/  BSYNC.RECONVERGENT B1 ;  /* 0x0000000000017941 */ /* 0x000fea0003800200 */
.L_x_102:
[----:B------:R-:W-:Y:S05]  /*12240*/  BRA `(.L_x_111) ;  /* 0x0000000400607947 */ /* 0x000fea0003800000 */
.L_x_101:
[----:B------:R-:W-:Y:S01]  /*12250*/  IADD3 R0, P0, PT, R17, R4, RZ ;  /* 0x0000000411007210 */ /* 0x000fe20007f1e0ff */
[----:B------:R-:W-:-:S04]  /*12260*/  IMAD.MOV.U32 R3, RZ, RZ, 0x1 ;  /* 0x00000001ff037424 */ /* 0x000fc800078e00ff */
[----:B------:R-:W-:Y:S01]  /*12270*/  IMAD.X R5, R2, 0x1, R5, P0 ;  /* 0x0000000102057824 */ /* 0x000fe200000e0605 */
[----:B------:R-:W-:-:S04]  /*12280*/  ISETP.GE.U32.AND P0, PT, R0, 0x1, PT ;  /* 0x000000010000780c */ /* 0x000fc80003f06070 */
[----:B------:R-:W-:-:S13]  /*12290*/  ISETP.GE.AND.EX P0, PT, R5, RZ, PT, P0 ;  /* 0x000000ff0500720c */ /* 0x000fda0003f06300 */
[----:B------:R-:W-:Y:S05]  /*122a0*/  @!P0 BRA `(.L_x_111) ;  /* 0x0000000400488947 */ /* 0x000fea0003800000 */
.L_x_119:
        /* <DEDUP_REMOVED lines=33> */
.L_x_114:
[----:B------:R-:W-:Y:S01]  /*124c0*/  IMAD.MOV.U32 R28, RZ, RZ, R18 ;  /* 0x000000ffff1c7224 */ /* 0x000fe200078e0012 */
[----:B------:R-:W-:Y:S01]  /*124d0*/  MOV R30, 0x12500 ;  /* 0x00012500001e7802 */ /* 0x000fe20000000f00 */
[----:B------:R-:W-:-:S07]  /*124e0*/  IMAD.MOV.U32 R11, RZ, RZ, R16 ;  /* 0x000000ffff0b7224 */ /* 0x000fce00078e0010 */
[----:B------:R-:W-:Y:S05]  /*124f0*/  CALL.REL.NOINC `($__internal_1_$__cuda_sm20_rem_s64) ;  /* 0x0000001000c87944 */ /* 0x000fea0003c00000 */
[----:B------:R-:W-:-:S07]  /*12500*/  IMAD.MOV.U32 R3, RZ, RZ, R28 ;  /* 0x000000ffff037224 */ /* 0x000fce00078e001c */
.L_x_115:
[----:B------:R-:W-:Y:S05]  /*12510*/  BSYNC.RECONVERGENT B2 ;  /* 0x0000000000027941 */ /* 0x000fea0003800200 */
.L_x_113:
[----:B------:R-:W-:Y:S05]  /*12520*/  BSYNC.RECONVERGENT B1 ;  /* 0x0000000000017941 */ /* 0x000fea0003800200 */
.L_x_112:
        /* <DEDUP_REMOVED lines=11> */
[----:B0-----:R-:W-:-:S12]  /*125e0*/  IMAD.MOV.U32 R0, RZ, RZ, R4 ;  /* 0x000000ffff007224 */ /* 0x001fd800078e0004 */
[----:B------:R-:W-:Y:S05]  /*125f0*/  @P0 BRA `(.L_x_117) ;  /* 0x00000000004c0947 */ /* 0x000fea0003800000 */
[----:B------:R-:W0:Y:S01]  /*12600*/  I2F.U32.RP R4, R18 ;  /* 0x0000001200047306 */ /* 0x000e220000209000 */
[----:B------:R-:W-:Y:S01]  /*12610*/  IMAD.MOV R9, RZ, RZ, -R18 ;  /* 0x000000ffff097224 */ /* 0x000fe200078e0a12 */
[----:B------:R-:W-:Y:S01]  /*12620*/  ISETP.NE.U32.AND P1, PT, R18, RZ, PT ;  /* 0x000000ff1200720c */ /* 0x000fe20003f25070 */
[----:B------:R-:W-:-:S05]  /*12630*/  IMAD.MOV.U32 R27, RZ, RZ, RZ ;  /* 0x000000ffff1b7224 */ /* 0x000fca00078e00ff */
        /* <DEDUP_REMOVED lines=15> */
.L_x_117:
[----:B------:R-:W-:Y:S01]  /*12730*/  IMAD.MOV.U32 R28, RZ, RZ, R18 ;  /* 0x000000ffff1c7224 */ /* 0x000fe200078e0012 */
[----:B------:R-:W-:Y:S01]  /*12740*/  MOV R30, 0x12770 ;  /* 0x00012770001e7802 */ /* 0x000fe20000000f00 */
[----:B------:R-:W-:-:S07]  /*12750*/  IMAD.MOV.U32 R11, RZ, RZ, R16 ;  /* 0x000000ffff0b7224 */ /* 0x000fce00078e0010 */
[----:B------:R-:W-:Y:S05]  /*12760*/  CALL.REL.NOINC `($__internal_1_$__cuda_sm20_rem_s64) ;  /* 0x00000010002c7944 */ /* 0x000fea0003c00000 */
[----:B------:R-:W-:Y:S02]  /*12770*/  IMAD.MOV.U32 R26, RZ, RZ, R28 ;  /* 0x000000ffff1a7224 */ /* 0x000fe400078e001c */
[----:B------:R-:W-:-:S07]  /*12780*/  IMAD.MOV.U32 R27, RZ, RZ, R29 ;  /* 0x000000ffff1b7224 */ /* 0x000fce00078e001d */
.L_x_118:
[----:B------:R-:W-:Y:S05]  /*12790*/  BSYNC.RECONVERGENT B1 ;  /* 0x0000000000017941 */ /* 0x000fea0003800200 */
.L_x_116:
[----:B------:R-:W-:-:S04]  /*127a0*/  ISETP.GT.U32.AND P0, PT, R0, RZ, PT ;  /* 0x000000ff0000720c */ /* 0x000fc80003f04070 */
[----:B------:R-:W-:-:S13]  /*127b0*/  ISETP.GT.AND.EX P0, PT, R5, RZ, PT, P0 ;  /* 0x000000ff0500720c */ /* 0x000fda0003f04300 */
[----:B------:R-:W-:Y:S05]  /*127c0*/  @P0 BRA `(.L_x_119) ;  /* 0xfffffff800b80947 */ /* 0x000fea000383ffff */
.L_x_111:
[----:B------:R-:W-:Y:S05]  /*127d0*/  BSYNC.RECONVERGENT B0 ;  /* 0x0000000000007941 */ /* 0x000fea0003800200 */
.L_x_100:
[----:B------:R-:W-:-:S13]  /*127e0*/  ISETP.NE.AND P0, PT, R24, R3, PT ;  /* 0x000000031800720c */ /* 0x000fda0003f05270 */
[----:B------:R-:W-:Y:S05]  /*127f0*/  @P0 EXIT ;  /* 0x000000000000094d */ /* 0x000fea0003800000 */
[----:B------:R-:W0:Y:S02]  /*12800*/  LDCU.64 UR4, c[0x0][0x390] ;  /* 0x00007200ff0477ac */ /* 0x000e240008000a00 */
[----:B0-----:R-:W-:-:S04]  /*12810*/  LEA R2, P0, R22, UR4, 0x2 ;  /* 0x0000000416027c11 */ /* 0x001fc8000f8010ff */
[----:B------:R-:W-:-:S05]  /*12820*/  LEA.HI.X R3, R22, UR5, R19, 0x2, P0 ;  /* 0x0000000516037c11 */ /* 0x000fca00080f1413 */
[----:B------:R-:W-:Y:S01]  /*12830*/  STG.E desc[UR36][R2.64], R24 ;  /* 0x0000001802007986 */ /* 0x000fe2000c101924 */
[----:B------:R-:W-:Y:S05]  /*12840*/  EXIT ;  /* 0x000000000000794d */ /* 0x000fea0003800000 */
        .type           $_Z3runPiiS_$_Z17extendedEuclidGcdllPlS_,@function
        .size           $_Z3runPiiS_$_Z17extendedEuclidGcdllPlS_,($_Z3runPiiS_$_Z9euclidGcdll - $_Z3runPiiS_$_Z17extendedEuclidGcdllPlS_)
$_Z3runPiiS_$_Z17extendedEuclidGcdllPlS_:
[----:B------:R-:W-:-:S05]  /*12850*/  VIADD R1, R1, 0xffffffc0 ;  /* 0xffffffc001017836 */ /* 0x000fca0000000000 */
[----:B------:R-:W-:Y:S04]  /*12860*/  STL [R1+0x2c], R22 ;  /* 0x00002c1601007387 */ /* 0x000fe80000100800 */
[----:B------:R-:W-:Y:S04]  /*12870*/  STL [R1+0x28], R21 ;  /* 0x0000281501007387 */ /* 0x000fe80000100800 */
[----:B------:R-:W-:Y:S04]  /*12880*/  STL [R1+0x24], R20 ;  /* 0x0000241401007387 */ /* 0x000fe80000100800 */
[----:B------:R-:W-:Y:S04]  /*12890*/  STL [R1+0x20], R19 ;  /* 0x0000201301007387 */ /* 0x000fe80000100800 */
[----:B------:R-:W-:Y:S04]  /*128a0*/  STL [R1+0x14], R16 ;  /* 0x0000141001007387 */ /* 0x000fe80000100800 */
[----:B------:R-:W-:Y:S04]  /*128b0*/  STL [R1+0x10], R2 ;  /* 0x0000100201007387 */ /* 0x000fe80000100800 */
[----:B------:R0:W-:Y:S04]  /*128c0*/  STL [R1+0x34], R24 ;  /* 0x0000341801007387 */ /* 0x0001e80000100800 */
[----:B------:R1:W-:Y:S04]  /*128d0*/  STL [R1+0x30], R23 ;  /* 0x0000301701007387 */ /* 0x0003e80000100800 */
[----:B------:R2:W-:Y:S01]  /*128e0*/  STL [R1+0x3c], R27 ;  /* 0x00003c1b01007387 */ /* 0x0005e20000100800 */
[----:B0-----:R-:W0:Y:S05]  /*128f0*/  BMOV.32.CLEAR R24, B7 ;  /* 0x0000000007187355 */ /* 0x001e2a0000100000 */
[----:B-1----:R-:W1:Y:S05]  /*12900*/  BMOV.32.CLEAR R23, B6 ;  /* 0x0000000006177355 */ /* 0x002e6a0000100000 */
[----:B------:R3:W-:Y:S01]  /*12910*/  STL [R1+0x38], R26 ;  /* 0x0000381a01007387 */ /* 0x0007e20000100800 */
[----:B--2---:R-:W-:-:S03]  /*12920*/  IMAD.MOV.U32 R27, RZ, RZ, R7 ;  /* 0x000000ffff1b7224 */ /* 0x004fc600078e0007 */
[----:B------:R2:W-:Y:S04]  /*12930*/  STL [R1+0x1c], R18 ;  /* 0x00001c1201007387 */ /* 0x0005e80000100800 */
[----:B------:R4:W-:Y:S01]  /*12940*/  STL [R1+0x18], R17 ;  /* 0x0000181101007387 */ /* 0x0009e20000100800 */
[----:B---3--:R-:W-:Y:S02]  /*12950*/  IMAD.MOV.U32 R26, RZ, RZ, R6 ;  /* 0x000000ffff1a7224 */ /* 0x008fe400078e0006 */
[----:B--2---:R-:W-:Y:S02]  /*12960*/  IMAD.MOV.U32 R18, RZ, RZ, R4 ;  /* 0x000000ffff127224 */ /* 0x004fe400078e0004 */
[----:B----4-:R-:W-:Y:S01]  /*12970*/  IMAD.MOV.U32 R17, RZ, RZ, R5 ;  /* 0x000000ffff117224 */ /* 0x010fe200078e0005 */
[----:B------:R-:W2:Y:S02]  /*12980*/  LDCU UR4, c[0x0][0x2f8] ;  /* 0x00005f00ff0477ac */ /* 0x000ea40008000800 */
[----:B------:R-:W-:Y:S01]  /*12990*/  ISETP.NE.U32.AND P0, PT, R18, RZ, PT ;  /* 0x000000ff1200720c */ /* 0x000fe20003f05070 */
[----:B------:R-:W-:Y:S01]  /*129a0*/  BSSY.RECONVERGENT B6, `(.L_x_120) ;  /* 0x000004e000067945 */ /* 0x000fe20003800200 */
[----:B------:R-:W3:Y:S02]  /*129b0*/  LDCU UR5, c[0x0][0x2fc] ;  /* 0x00005f80ff0577ac */ /* 0x000ee40008000800 */
[----:B------:R-:W-:Y:S01]  /*129c0*/  ISETP.NE.AND.EX P0, PT, R17, RZ, PT, P0 ;  /* 0x000000ff1100720c */ /* 0x000fe20003f05300 */
[----:B--2---:R-:W-:Y:S01]  /*129d0*/  VIADD R2, R8, -UR4 ;  /* 0x8000000408027c36 */ /* 0x004fe20008000000 */
[----:B------:R-:W-:Y:S01]  /*129e0*/  IADD3 R22, P1, PT, R1, UR4, RZ ;  /* 0x0000000401167c10 */ /* 0x000fe2000ff3e0ff */
[----:B------:R-:W-:-:S10]  /*129f0*/  VIADD R16, R10, -UR4 ;  /* 0x800000040a107c36 */ /* 0x000fd40008000000 */
[----:B------:R-:W-:Y:S01]  /*12a00*/  @!P0 IMAD.MOV.U32 R6, RZ, RZ, 0x1 ;  /* 0x00000001ff068424 */ /* 0x000fe200078e00ff */
[----:B------:R2:W-:Y:S01]  /*12a10*/  @!P0 STL.64 [R2], RZ ;  /* 0x000000ff02008387 */ /* 0x0005e20000100a00 */
[----:B------:R-:W-:Y:S02]  /*12a20*/  @!P0 IMAD.MOV.U32 R7, RZ, RZ, 0x0 ;  /* 0x00000000ff078424 */ /* 0x000fe400078e00ff */
[----:B---3--:R-:W-:Y:S02]  /*12a30*/  IMAD.X R19, RZ, RZ, UR5, P1 ;  /* 0x00000005ff137e24 */ /* 0x008fe400088e06ff */
[----:B------:R-:W-:Y:S01]  /*12a40*/  @!P0 IMAD.MOV.U32 R4, RZ, RZ, R26 ;  /* 0x000000ffff048224 */ /* 0x000fe200078e001a */
[----:B------:R2:W-:Y:S01]  /*12a50*/  @!P0 STL.64 [R16], R6 ;  /* 0x0000000610008387 */ /* 0x0005e20000100a00 */
[----:B01----:R-:W-:Y:S05]  /*12a60*/  @!P0 BRA `(.L_x_121) ;  /* 0x0000000400048947 */ /* 0x003fea0003800000 */
[----:B------:R-:W-:Y:S01]  /*12a70*/  LOP3.LUT R0, R27, R17, RZ, 0xfc, !PT ;  /* 0x000000111b007212 */ /* 0x000fe200078efcff */
[----:B------:R-:W-:Y:S03]  /*12a80*/  BSSY.RECONVERGENT B7, `(.L_x_122) ;  /* 0x000002b000077945 */ /* 0x000fe60003800200 */
[----:B------:R-:W-:-:S13]  /*12a90*/  ISETP.NE.U32.AND P0, PT, R0, RZ, PT ;  /* 0x000000ff0000720c */ /* 0x000fda0003f05070 */
[----:B------:R-:W-:Y:S05]  /*12aa0*/  @P0 BRA `(.L_x_123) ;  /* 0x0000000000600947 */ /* 0x000fea0003800000 */
[----:B------:R-:W0:Y:S01]  /*12ab0*/  I2F.U32.RP R0, R18 ;  /* 0x0000001200007306 */ /* 0x000e220000209000 */
[----:B------:R-:W-:Y:S01]  /*12ac0*/  ISETP.NE.U32.AND P2, PT, R18, RZ, PT ;  /* 0x000000ff1200720c */ /* 0x000fe20003f45070 */
[----:B------:R-:W-:-:S06]  /*12ad0*/  IMAD.MOV.U32 R27, RZ, RZ, RZ ;  /* 0x000000ffff1b7224 */ /* 0x000fcc00078e00ff */
[----:B0-----:R-:W0:Y:S02]  /*12ae0*/  MUFU.RCP R0, R0 ;  /* 0x0000000000007308 */ /* 0x001e240000001000 */
[----:B0-----:R-:W-:-:S06]  /*12af0*/  VIADD R4, R0, 0xffffffe ;  /* 0x0ffffffe00047836 */ /* 0x001fcc0000000000 */
[----:B------:R0:W1:Y:S02]  /*12b00*/  F2I.FTZ.U32.TRUNC.NTZ R5, R4 ;  /* 0x0000000400057305 */ /* 0x000064000021f000 */
[----:B0-----:R-:W-:Y:S02]  /*12b10*/  IMAD.MOV.U32 R4, RZ, RZ, RZ ;  /* 0x000000ffff047224 */ /* 0x001fe400078e00ff */
[----:B-1----:R-:W-:-:S04]  /*12b20*/  IMAD.MOV R3, RZ, RZ, -R5 ;  /* 0x000000ffff037224 */ /* 0x002fc800078e0a05 */
[----:B------:R-:W-:-:S04]  /*12b30*/  IMAD R3, R3, R18, RZ ;  /* 0x0000001203037224 */ /* 0x000fc800078e02ff */
[----:B------:R-:W-:-:S06]  /*12b40*/  IMAD.HI.U32 R5, R5, R3, R4 ;  /* 0x0000000305057227 */ /* 0x000fcc00078e0004 */
[----:B------:R-:W-:-:S04]  /*12b50*/  IMAD.HI.U32 R5, R5, R26, RZ ;  /* 0x0000001a05057227 */ /* 0x000fc800078e00ff */
[----:B------:R-:W-:-:S04]  /*12b60*/  IMAD.MOV R3, RZ, RZ, -R5 ;  /* 0x000000ffff037224 */ /* 0x000fc800078e0a05 */
[----:B------:R-:W-:-:S05]  /*12b70*/  IMAD R3, R18, R3, R26 ;  /* 0x0000000312037224 */ /* 0x000fca00078e021a */
[----:B------:R-:W-:-:S13]  /*12b80*/  ISETP.GE.U32.AND P0, PT, R3, R18, PT ;  /* 0x000000120300720c */ /* 0x000fda0003f06070 */
[----:B------:R-:W-:Y:S02]  /*12b90*/  @P0 IMAD.IADD R3, R3, 0x1, -R18 ;  /* 0x0000000103030824 */ /* 0x000fe400078e0a12 */
[----:B------:R-:W-:-:S03]  /*12ba0*/  @P0 VIADD R5, R5, 0x1 ;  /* 0x0000000105050836 */ /* 0x000fc60000000000 */
[----:B------:R-:W-:Y:S01]  /*12bb0*/  ISETP.GE.U32.AND P1, PT, R3, R18, PT ;  /* 0x000000120300720c */ /* 0x000fe20003f26070 */
[----:B------:R-:W-:-:S12]  /*12bc0*/  IMAD.MOV.U32 R3, RZ, RZ, RZ ;  /* 0x000000ffff037224 */ /* 0x000fd800078e00ff */
[----:B------:R-:W-:Y:S01]  /*12bd0*/  @P1 VIADD R5, R5, 0x1 ;  /* 0x0000000105051836 */ /* 0x000fe20000000000 */
[----:B------:R-:W-:-:S05]  /*12be0*/  @!P2 LOP3.LUT R5, RZ, R18, RZ, 0x33, !PT ;  /* 0x00000012ff05a212 */ /* 0x000fca00078e33ff */
[----:B--2---:R-:W-:-:S04]  /*12bf0*/  IMAD.MOV R7, RZ, RZ, -R5 ;  /* 0x000000ffff077224 */ /* 0x004fc800078e0a05 */
[----:B------:R-:W-:Y:S02]  /*12c00*/  IMAD R0, R18, R7, R26 ;  /* 0x0000000712007224 */ /* 0x000fe400078e021a */
[----:B------:R-:W-:Y:S01]  /*12c10*/  IMAD.MOV.U32 R26, RZ, RZ, R5 ;  /* 0x000000ffff1a7224 */ /* 0x000fe200078e0005 */
[----:B------:R-:W-:Y:S06]  /*12c20*/  BRA `(.L_x_124) ;  /* 0x0000000000407947 */ /* 0x000fec0003800000 */
.L_x_123:
[----:B------:R-:W-:Y:S01]  /*12c30*/  IMAD.MOV.U32 R4, RZ, RZ, R26 ;  /* 0x000000ffff047224 */ /* 0x000fe200078e001a */
[----:B------:R-:W-:Y:S01]  /*12c40*/  MOV R20, 0x12ca0 ;  /* 0x00012ca000147802 */ /* 0x000fe20000000f00 */
[----:B------:R-:W-:Y:S02]  /*12c50*/  IMAD.MOV.U32 R5, RZ, RZ, R27 ;  /* 0x000000ffff057224 */ /* 0x000fe400078e001b */
[----:B--2---:R-:W-:Y:S02]  /*12c60*/  IMAD.MOV.U32 R6, RZ, RZ, R18 ;  /* 0x000000ffff067224 */ /* 0x004fe400078e0012 */
[----:B------:R-:W-:Y:S02]  /*12c70*/  IMAD.MOV.U32 R7, RZ, RZ, R17 ;  /* 0x000000ffff077224 */ /* 0x000fe400078e0011 */
[----:B------:R-:W-:-:S07]  /*12c80*/  IMAD.MOV.U32 R21, RZ, RZ, 0x0 ;  /* 0x00000000ff157424 */ /* 0x000fce00078e00ff */
[----:B------:R-:W-:Y:S05]  /*12c90*/  CALL.REL.NOINC `($__internal_0_$__cuda_sm20_div_s64) ;  /* 0x0000000400787944 */ /* 0x000fea0003c00000 */
[----:B------:R-:W-:-:S05]  /*12ca0*/  IADD3 R3, P0, PT, RZ, -R4, RZ ;  /* 0x80000004ff037210 */ /* 0x000fca0007f1e0ff */
[----:B------:R-:W-:-:S04]  /*12cb0*/  IMAD.X R7, RZ, RZ, ~R5, P0 ;  /* 0x000000ffff077224 */ /* 0x000fc800000e0e05 */
[----:B------:R-:W-:Y:S02]  /*12cc0*/  IMAD R0, R7, R18, RZ ;  /* 0x0000001207007224 */ /* 0x000fe400078e02ff */
[----:B------:R-:W-:-:S04]  /*12cd0*/  IMAD.WIDE.U32 R6, R18, R3, R26 ;  /* 0x0000000312067225 */ /* 0x000fc800078e001a */
[----:B------:R-:W-:Y:S02]  /*12ce0*/  IMAD R3, R17, R3, R0 ;  /* 0x0000000311037224 */ /* 0x000fe400078e0200 */
[----:B------:R-:W-:Y:S02]  /*12cf0*/  IMAD.MOV.U32 R0, RZ, RZ, R6 ;  /* 0x000000ffff007224 */ /* 0x000fe400078e0006 */
[----:B------:R-:W-:Y:S02]  /*12d00*/  IMAD.IADD R3, R7, 0x1, R3 ;  /* 0x0000000107037824 */ /* 0x000fe400078e0203 */
[----:B------:R-:W-:Y:S02]  /*12d10*/  IMAD.MOV.U32 R26, RZ, RZ, R4 ;  /* 0x000000ffff1a7224 */ /* 0x000fe400078e0004 */
[----:B------:R-:W-:-:S07]  /*12d20*/  IMAD.MOV.U32 R27, RZ, RZ, R5 ;  /* 0x000000ffff1b7224 */ /* 0x000fce00078e0005 */
.L_x_124:
[----:B------:R-:W-:Y:S05]  /*12d30*/  BSYNC.RECONVERGENT B7 ;  /* 0x0000000000077941 */ /* 0x000fea0003800200 */
.L_x_122:
[----:B------:R-:W-:Y:S01]  /*12d40*/  IADD3 R10, P0, PT, R22, 0x8, RZ ;  /* 0x00000008160a7810 */ /* 0x000fe20007f1e0ff */
[----:B------:R-:W-:Y:S01]  /*12d50*/  IMAD.MOV.U32 R4, RZ, RZ, R0 ;  /* 0x000000ffff047224 */ /* 0x000fe200078e0000 */
[----:B------:R-:W-:Y:S01]  /*12d60*/  MOV R20, 0x12df0 ;  /* 0x00012df000147802 */ /* 0x000fe20000000f00 */
[----:B------:R-:W-:Y:S02]  /*12d70*/  IMAD.MOV.U32 R5, RZ, RZ, R3 ;  /* 0x000000ffff057224 */ /* 0x000fe400078e0003 */
[----:B------:R-:W-:Y:S02]  /*12d80*/  IMAD.MOV.U32 R6, RZ, RZ, R18 ;  /* 0x000000ffff067224 */ /* 0x000fe400078e0012 */
[----:B------:R-:W-:Y:S02]  /*12d90*/  IMAD.MOV.U32 R7, RZ, RZ, R17 ;  /* 0x000000ffff077224 */ /* 0x000fe400078e0011 */
[----:B------:R-:W-:Y:S02]  /*12da0*/  IMAD.MOV.U32 R8, RZ, RZ, R22 ;  /* 0x000000ffff087224 */ /* 0x000fe400078e0016 */
[----:B------:R-:W-:-:S02]  /*12db0*/  IMAD.MOV.U32 R9, RZ, RZ, R19 ;  /* 0x000000ffff097224 */ /* 0x000fc400078e0013 */
[----:B------:R-:W-:Y:S02]  /*12dc0*/  IMAD.X R11, RZ, RZ, R19, P0 ;  /* 0x000000ffff0b7224 */ /* 0x000fe400000e0613 */
[----:B------:R-:W-:-:S07]  /*12dd0*/  IMAD.MOV.U32 R21, RZ, RZ, 0x0 ;  /* 0x00000000ff157424 */ /* 0x000fce00078e00ff */
[----:B------:R-:W-:Y:S05]  /*12de0*/  CALL.REL.NOINC `($_Z3runPiiS_$_Z17extendedEuclidGcdllPlS_) ;  /* 0xfffffff800987944 */ /* 0x000fea0003c3ffff */
[----:B------:R-:W2:Y:S04]  /*12df0*/  LDL.64 R10, [R1+0x8] ;  /* 0x00000800010a7983 */ /* 0x000ea80000100a00 */
[----:B------:R-:W3:Y:S01]  /*12e00*/  LDL.64 R6, [R1] ;  /* 0x0000000001067983 */ /* 0x000ee20000100a00 */
[----:B------:R-:W-:Y:S08]  /*12e10*/  I2F.S64 R3, R26 ;  /* 0x0000001a00037312 */ /* 0x000ff00000301400 */
[----:B--2---:R-:W-:Y:S08]  /*12e20*/  I2F.S64 R0, R10 ;  /* 0x0000000a00007312 */ /* 0x004ff00000301400 */
[----:B---3--:R-:W0:Y:S02]  /*12e30*/  I2F.S64 R5, R6 ;  /* 0x0000000600057312 */ /* 0x008e240000301400 */
[----:B0-----:R-:W-:-:S06]  /*12e40*/  FFMA R0, -R3, R5, R0 ;  /* 0x0000000503007223 */ /* 0x001fcc0000000100 */
[----:B------:R-:W0:Y:S02]  /*12e50*/  F2I.S64.TRUNC R8, R0 ;  /* 0x0000000000087311 */ /* 0x000e24000020d900 */
[----:B0-----:R0:W-:Y:S04]  /*12e60*/  STL.64 [R2], R8 ;  /* 0x0000000802007387 */ /* 0x0011e80000100a00 */
[----:B------:R0:W-:Y:S02]  /*12e70*/  STL.64 [R16], R6 ;  /* 0x0000000610007387 */ /* 0x0001e40000100a00 */
.L_x_121:
[----:B------:R-:W-:Y:S05]  /*12e80*/  BSYNC.RECONVERGENT B6 ;  /* 0x0000000000067941 */ /* 0x000fea0003800200 */
.L_x_120:
[----:B------:R-:W3:Y:S01]  /*12e90*/  LDL R20, [R1+0x24] ;  /* 0x0000240001147983 */ /* 0x000ee20000100800 */
[----:B------:R1:W-:Y:S05]  /*12ea0*/  BMOV.32 B6, R23 ;  /* 0x0000001706007356 */ /* 0x0003ea0000000000 */
[----:B------:R-:W3:Y:S01]  /*12eb0*/  LDL R21, [R1+0x28] ;  /* 0x0000280001157983 */ /* 0x000ee20000100800 */
[----:B------:R4:W-:Y:S05]  /*12ec0*/  BMOV.32 B7, R24 ;  /* 0x0000001807007356 */ /* 0x0009ea0000000000 */
[----:B0-2---:R-:W3:Y:S04]  /*12ed0*/  LDL R2, [R1+0x10] ;  /* 0x0000100001027983 */ /* 0x005ee80000100800 */
[----:B------:R-:W3:Y:S04]  /*12ee0*/  LDL R16, [R1+0x14] ;  /* 0x0000140001107983 */ /* 0x000ee80000100800 */
[----:B------:R-:W3:Y:S04]  /*12ef0*/  LDL R17, [R1+0x18] ;  /* 0x0000180001117983 */ /* 0x000ee80000100800 */
[----:B------:R-:W3:Y:S04]  /*12f00*/  LDL R18, [R1+0x1c] ;  /* 0x00001c0001127983 */ /* 0x000ee80000100800 */
[----:B------:R-:W3:Y:S04]  /*12f10*/  LDL R19, [R1+0x20] ;  /* 0x0000200001137983 */ /* 0x000ee80000100800 */
[----:B------:R-:W3:Y:S04]  /*12f20*/  LDL R22, [R1+0x2c] ;  /* 0x00002c0001167983 */ /* 0x000ee80000100800 */
[----:B-1----:R-:W3:Y:S04]  /*12f30*/  LDL R23, [R1+0x30] ;  /* 0x0000300001177983 */ /* 0x002ee80000100800 */
[----:B----4-:R-:W3:Y:S04]  /*12f40*/  LDL R24, [R1+0x34] ;  /* 0x0000340001187983 */ /* 0x010ee80000100800 */
[----:B------:R-:W3:Y:S04]  /*12f50*/  LDL R26, [R1+0x38] ;  /* 0x00003800011a7983 */ /* 0x000ee80000100800 */
[----:B------:R0:W3:Y:S02]  /*12f60*/  LDL R27, [R1+0x3c] ;  /* 0x00003c00011b7983 */ /* 0x0000e40000100800 */
[----:B0-----:R-:W-:Y:S01]  /*12f70*/  VIADD R1, R1, 0x40 ;  /* 0x0000004001017836 */ /* 0x001fe20000000000 */
[----:B---3--:R-:W-:Y:S06]  /*12f80*/  RET.REL.NODEC R20 `(_Z3runPiiS_) ;  /* 0xfffffed0141c7950 */ /* 0x008fec0003c3ffff */
        .type           $_Z3runPiiS_$_Z9euclidGcdll,@function
        .size           $_Z3runPiiS_$_Z9euclidGcdll,($__internal_0_$__cuda_sm20_div_s64 - $_Z3runPiiS_$_Z9euclidGcdll)
$_Z3runPiiS_$_Z9euclidGcdll:
[----:B------:R-:W-:Y:S01]  /*12f90*/  ISETP.NE.U32.AND P0, PT, R17, RZ, PT ;  /* 0x000000ff1100720c */ /* 0x000fe20003f05070 */
[----:B------:R-:W-:Y:S02]  /*12fa0*/  IMAD.MOV.U32 R32, RZ, RZ, R4 ;  /* 0x000000ffff207224 */ /* 0x000fe400078e0004 */
[----:B------:R-:W-:Y:S01]  /*12fb0*/  IMAD.MOV.U32 R23, RZ, RZ, R5 ;  /* 0x000000ffff177224 */ /* 0x000fe200078e0005 */
[----:B------:R-:W-:Y:S01]  /*12fc0*/  ISETP.NE.AND.EX P0, PT, R2, RZ, PT, P0 ;  /* 0x000000ff0200720c */ /* 0x000fe20003f05300 */
[----:B------:R-:W-:Y:S02]  /*12fd0*/  IMAD.MOV.U32 R28, RZ, RZ, R17 ;  /* 0x000000ffff1c7224 */ /* 0x000fe400078e0011 */
[----:B------:R-:W-:-:S10]  /*12fe0*/  IMAD.MOV.U32 R29, RZ, RZ, R2 ;  /* 0x000000ffff1d7224 */ /* 0x000fd400078e0002 */
[----:B------:R-:W-:Y:S05]  /*12ff0*/  @!P0 BRA `(.L_x_125) ;  /* 0x00000000008c8947 */ /* 0x000fea0003800000 */
.L_x_129:
[----:B------:R-:W-:Y:S01]  /*13000*/  LOP3.LUT R3, R23, R29, RZ, 0xfc, !PT ;  /* 0x0000001d17037212 */ /* 0x000fe200078efcff */
[----:B------:R-:W-:Y:S01]  /*13010*/  BSSY.RECONVERGENT B2, `(.L_x_126) ;  /* 0x000001c000027945 */ /* 0x000fe20003800200 */
[----:B------:R-:W-:Y:S02]  /*13020*/  IMAD.MOV.U32 R26, RZ, RZ, R28 ;  /* 0x000000ffff1a7224 */ /* 0x000fe400078e001c */
[----:B------:R-:W-:Y:S01]  /*13030*/  ISETP.NE.U32.AND P0, PT, R3, RZ, PT ;  /* 0x000000ff0300720c */ /* 0x000fe20003f05070 */
[----:B------:R-:W-:-:S12]  /*13040*/  IMAD.MOV.U32 R3, RZ, RZ, R29 ;  /* 0x000000ffff037224 */ /* 0x000fd800078e001d */
        /* <DEDUP_REMOVED lines=21> */
.L_x_127:
[----:B------:R-:W-:Y:S01]  /*131a0*/  IMAD.MOV.U32 R11, RZ, RZ, R29 ;  /* 0x000000ffff0b7224 */ /* 0x000fe200078e001d */
[----:B------:R-:W-:-:S07]  /*131b0*/  MOV R30, 0x131d0 ;  /* 0x000131d0001e7802 */ /* 0x000fce0000000f00 */
[----:B------:R-:W-:Y:S05]  /*131c0*/  CALL.REL.NOINC `($__internal_1_$__cuda_sm20_rem_s64) ;  /* 0x0000000400947944 */ /* 0x000fea0003c00000 */
.L_x_128:
[----:B------:R-:W-:Y:S05]  /*131d0*/  BSYNC.RECONVERGENT B2 ;  /* 0x0000000000027941 */ /* 0x000fea0003800200 */
.L_x_126:
[----:B------:R-:W-:Y:S01]  /*131e0*/  ISETP.NE.U32.AND P0, PT, R28, RZ, PT ;  /* 0x000000ff1c00720c */ /* 0x000fe20003f05070 */
[----:B------:R-:W-:Y:S02]  /*131f0*/  IMAD.MOV.U32 R32, RZ, RZ, R26 ;  /* 0x000000ffff207224 */ /* 0x000fe400078e001a */
[----:B------:R-:W-:Y:S01]  /*13200*/  IMAD.MOV.U32 R23, RZ, RZ, R3 ;  /* 0x000000ffff177224 */ /* 0x000fe200078e0003 */
[----:B------:R-:W-:-:S13]  /*13210*/  ISETP.NE.AND.EX P0, PT, R29, RZ, PT, P0 ;  /* 0x000000ff1d00720c */ /* 0x000fda0003f05300 */
[----:B------:R-:W-:Y:S05]  /*13220*/  @P0 BRA `(.L_x_129) ;  /* 0xfffffffc00740947 */ /* 0x000fea000383ffff */
.L_x_125:
[----:B------:R-:W-:Y:S02]  /*13230*/  IMAD.MOV.U32 R12, RZ, RZ, R0 ;  /* 0x000000ffff0c7224 */ /* 0x000fe400078e0000 */
[----:B------:R-:W-:Y:S02]  /*13240*/  IMAD.MOV.U32 R13, RZ, RZ, 0x0 ;  /* 0x00000000ff0d7424 */ /* 0x000fe400078e00ff */
[----:B------:R-:W-:Y:S02]  /*13250*/  IMAD.MOV.U32 R3, RZ, RZ, R32 ;  /* 0x000000ffff037224 */ /* 0x000fe400078e0020 */
[----:B------:R-:W-:Y:S01]  /*13260*/  IMAD.MOV.U32 R11, RZ, RZ, R23 ;  /* 0x000000ffff0b7224 */ /* 0x000fe200078e0017 */
[----:B------:R-:W-:Y:S06]  /*13270*/  RET.REL.NODEC R12 `(_Z3runPiiS_) ;  /* 0xfffffecc0c607950 */ /* 0x000fec0003c3ffff */
        .weak           $__internal_0_$__cuda_sm20_div_s64
        .type           $__internal_0_$__cuda_sm20_div_s64,@function
        .size           $__internal_0_$__cuda_sm20_div_s64,($__internal_1_$__cuda_sm20_rem_s64 - $__internal_0_$__cuda_sm20_div_s64)
$__internal_0_$__cuda_sm20_div_s64:
[----:B------:R-:W-:-:S05]  /*13280*/  VIADD R1, R1, 0xfffffff0 ;  /* 0xfffffff001017836 */ /* 0x000fca0000000000 */
[----:B------:R-:W-:Y:S04]  /*13290*/  STL [R1+0x8], R19 ;  /* 0x0000081301007387 */ /* 0x000fe80000100800 */
[----:B------:R-:W-:Y:S04]  /*132a0*/  STL [R1+0x4], R17 ;  /* 0x0000041101007387 */ /* 0x000fe80000100800 */
[----:B------:R0:W-:Y:S01]  /*132b0*/  STL [R1], R2 ;  /* 0x0000000201007387 */ /* 0x0001e20000100800 */
[----:B------:R-:W-:Y:S02]  /*132c0*/  IADD3 R3, P1, PT, RZ, -R6, RZ ;  /* 0x80000006ff037210 */ /* 0x000fe40007f3e0ff */
[----:B------:R-:W-:-:S02]  /*132d0*/  ISETP.GE.AND P0, PT, R7, RZ, PT ;  /* 0x000000ff0700720c */ /* 0x000fc40003f06270 */
[----:B------:R-:W-:Y:S01]  /*132e0*/  ISETP.GE.AND P3, PT, R5, RZ, PT ;  /* 0x000000ff0500720c */ /* 0x000fe20003f66270 */
[----:B------:R-:W-:Y:S01]  /*132f0*/  IMAD.X R0, RZ, RZ, ~R7, P1 ;  /* 0x000000ffff007224 */ /* 0x000fe200008e0e07 */
[----:B0-----:R-:W-:-:S04]  /*13300*/  SEL R2, R3, R6, !P0 ;  /* 0x0000000603027207 */ /* 0x001fc80004000000 */
[----:B------:R-:W-:-:S04]  /*13310*/  SEL R3, R0, R7, !P0 ;  /* 0x0000000700037207 */ /* 0x000fc80004000000 */
[----:B------:R-:W0:Y:S08]  /*13320*/  I2F.U64.RP R0, R2 ;  /* 0x0000000200007312 */ /* 0x000e300000309000 */
[----:B0-----:R-:W0:Y:S02]  /*13330*/  MUFU.RCP R0, R0 ;  /* 0x0000000000007308 */ /* 0x001e240000001000 */
[----:B0-----:R-:W-:-:S06]  /*13340*/  VIADD R8, R0, 0x1ffffffe ;  /* 0x1ffffffe00087836 */ /* 0x001fcc0000000000 */
[----:B------:R-:W0:Y:S02]  /*13350*/  F2I.U64.TRUNC R8, R8 ;  /* 0x0000000800087311 */ /* 0x000e24000020d800 */
[----:B0-----:R-:W-:-:S04]  /*13360*/  IMAD.WIDE.U32 R10, R8, R2, RZ ;  /* 0x00000002080a7225 */ /* 0x001fc800078e00ff */
[----:B------:R-:W-:Y:S01]  /*13370*/  IMAD R11, R8, R3, R11 ;  /* 0x00000003080b7224 */ /* 0x000fe200078e020b */
[----:B------:R-:W-:-:S03]  /*13380*/  IADD3 R13, P0, PT, RZ, -R10, RZ ;  /* 0x8000000aff0d7210 */ /* 0x000fc60007f1e0ff */
[----:B------:R-:W-:Y:S02]  /*13390*/  IMAD R11, R9, R2, R11 ;  /* 0x00000002090b7224 */ /* 0x000fe400078e020b */
[----:B------:R-:W-:-:S04]  /*133a0*/  IMAD.HI.U32 R10, R8, R13, RZ ;  /* 0x0000000d080a7227 */ /* 0x000fc800078e00ff */
[----:B------:R-:W-:Y:S02]  /*133b0*/  IMAD.X R15, RZ, RZ, ~R11, P0 ;  /* 0x000000ffff0f7224 */ /* 0x000fe400000e0e0b */
[----:B------:R-:W-:Y:S02]  /*133c0*/  IMAD.MOV.U32 R11, RZ, RZ, R8 ;  /* 0x000000ffff0b7224 */ /* 0x000fe400078e0008 */
[-C--:B------:R-:W-:Y:S02]  /*133d0*/  IMAD R17, R9, R15.reuse, RZ ;  /* 0x0000000f09117224 */ /* 0x080fe400078e02ff */
[----:B------:R-:W-:-:S04]  /*133e0*/  IMAD.WIDE.U32 R10, P0, R8, R15, R10 ;  /* 0x0000000f080a7225 */ /* 0x000fc8000780000a */
[----:B------:R-:W-:-:S04]  /*133f0*/  IMAD.HI.U32 R15, R9, R15, RZ ;  /* 0x0000000f090f7227 */ /* 0x000fc800078e00ff */
[----:B------:R-:W-:-:S04]  /*13400*/  IMAD.HI.U32 R10, P1, R9, R13, R10 ;  /* 0x0000000d090a7227 */ /* 0x000fc8000782000a */
[----:B------:R-:W-:Y:S01]  /*13410*/  IMAD.X R0, R15, 0x1, R9, P0 ;  /* 0x000000010f007824 */ /* 0x000fe200000e0609 */
[----:B------:R-:W-:-:S04]  /*13420*/  IADD3 R11, P2, PT, R17, R10, RZ ;  /* 0x0000000a110b7210 */ /* 0x000fc80007f5e0ff */
[----:B------:R-:W-:Y:S01]  /*13430*/  IADD3.X R13, PT, PT, RZ, RZ, R0, P2, P1 ;  /* 0x000000ffff0d7210 */ /* 0x000fe200017e2400 */
[----:B------:R-:W-:-:S04]  /*13440*/  IMAD.WIDE.U32 R8, R11, R2, RZ ;  /* 0x000000020b087225 */ /* 0x000fc800078e00ff */
[----:B------:R-:W-:Y:S01]  /*13450*/  IMAD R0, R11, R3, R9 ;  /* 0x000000030b007224 */ /* 0x000fe200078e0209 */
[----:B------:R-:W-:Y:S02]  /*13460*/  IADD3 R15, P0, PT, RZ, -R8, RZ ;  /* 0x80000008ff0f7210 */ /* 0x000fe40007f1e0ff */
[----:B------:R-:W-:Y:S01]  /*13470*/  IADD3 R9, P4, PT, RZ, -R4, RZ ;  /* 0x80000004ff097210 */ /* 0x000fe20007f9e0ff */
[----:B------:R-:W-:Y:S02]  /*13480*/  IMAD R0, R13, R2, R0 ;  /* 0x000000020d007224 */ /* 0x000fe400078e0200 */
[----:B------:R-:W-:Y:S01]  /*13490*/  IMAD.HI.U32 R10, R11, R15, RZ ;  /* 0x0000000f0b0a7227 */ /* 0x000fe200078e00ff */
[----:B------:R-:W-:-:S03]  /*134a0*/  SEL R4, R9, R4, !P3 ;  /* 0x0000000409047207 */ /* 0x000fc60005800000 */
[----:B------:R-:W-:Y:S02]  /*134b0*/  IMAD.X R0, RZ, RZ, ~R0, P0 ;  /* 0x000000ffff007224 */ /* 0x000fe400000e0e00 */
[----:B------:R-:W-:Y:S02]  /*134c0*/  IMAD.MOV.U32 R9, RZ, RZ, RZ ;  /* 0x000000ffff097224 */ /* 0x000fe400078e00ff */
[----:B------:R-:W-:-:S04]  /*134d0*/  IMAD.WIDE.U32 R10, P0, R11, R0, R10 ;  /* 0x000000000b0a7225 */ /* 0x000fc8000780000a */
[C---:B------:R-:W-:Y:S02]  /*134e0*/  IMAD R8, R13.reuse, R0, RZ ;  /* 0x000000000d087224 */ /* 0x040fe400078e02ff */
[----:B------:R-:W-:-:S04]  /*134f0*/  IMAD.HI.U32 R11, P1, R13, R15, R10 ;  /* 0x0000000f0d0b7227 */ /* 0x000fc8000782000a */
[----:B------:R-:W-:Y:S01]  /*13500*/  IMAD.X R10, RZ, RZ, ~R5, P4 ;  /* 0x000000ffff0a7224 */ /* 0x000fe200020e0e05 */
[----:B------:R-:W-:Y:S01]  /*13510*/  IADD3 R11, P2, PT, R8, R11, RZ ;  /* 0x0000000b080b7210 */ /* 0x000fe20007f5e0ff */
[----:B------:R-:W-:-:S03]  /*13520*/  IMAD.HI.U32 R0, R13, R0, RZ ;  /* 0x000000000d007227 */ /* 0x000fc600078e00ff */
[-C--:B------:R-:W-:Y:S01]  /*13530*/  SEL R10, R10, R5.reuse, !P3 ;  /* 0x000000050a0a7207 */ /* 0x080fe20005800000 */
[----:B------:R-:W-:Y:S01]  /*13540*/  IMAD.HI.U32 R8, R11, R4, RZ ;  /* 0x000000040b087227 */ /* 0x000fe200078e00ff */
[----:B------:R-:W-:-:S03]  /*13550*/  LOP3.LUT R5, R7, R5, RZ, 0x3c, !PT ;  /* 0x0000000507057212 */ /* 0x000fc600078e3cff */
[----:B------:R-:W-:Y:S02]  /*13560*/  IMAD.X R13, R0, 0x1, R13, P0 ;  /* 0x00000001000d7824 */ /* 0x000fe400000e060d */
[----:B------:R-:W-:-:S03]  /*13570*/  IMAD.WIDE.U32 R8, R11, R10, R8 ;  /* 0x0000000a0b087225 */ /* 0x000fc600078e0008 */
[----:B------:R-:W-:-:S05]  /*13580*/  IADD3.X R13, PT, PT, RZ, RZ, R13, P2, P1 ;  /* 0x000000ffff0d7210 */ /* 0x000fca00017e240d */
[C---:B------:R-:W-:Y:S02]  /*13590*/  IMAD R11, R13.reuse, R10, RZ ;  /* 0x0000000a0d0b7224 */ /* 0x040fe400078e02ff */
[----:B------:R-:W-:-:S04]  /*135a0*/  IMAD.HI.U32 R8, P0, R13, R4, R8 ;  /* 0x000000040d087227 */ /* 0x000fc80007800008 */
[----:B------:R-:W-:Y:S01]  /*135b0*/  IMAD.HI.U32 R0, R13, R10, RZ ;  /* 0x0000000a0d007227 */ /* 0x000fe200078e00ff */
[----:B------:R-:W-:-:S03]  /*135c0*/  IADD3 R11, P1, PT, R11, R8, RZ ;  /* 0x000000080b0b7210 */ /* 0x000fc60007f3e0ff */
[----:B------:R-:W-:Y:S02]  /*135d0*/  IMAD.X R0, RZ, RZ, R0, P0 ;  /* 0x000000ffff007224 */ /* 0x000fe400000e0600 */
[----:B------:R-:W-:-:S04]  /*135e0*/  IMAD.WIDE.U32 R8, R11, R2, RZ ;  /* 0x000000020b087225 */ /* 0x000fc800078e00ff */
[----:B------:R-:W-:Y:S01]  /*135f0*/  IMAD.X R13, RZ, RZ, R0, P1 ;  /* 0x000000ffff0d7224 */ /* 0x000fe200008e0600 */
[----:B------:R-:W-:Y:S01]  /*13600*/  IADD3 R17, P1, PT, -R8, R4, RZ ;  /* 0x0000000408117210 */ /* 0x000fe20007f3e1ff */
[----:B------:R-:W-:-:S03]  /*13610*/  IMAD R0, R11, R3, R9 ;  /* 0x000000030b007224 */ /* 0x000fc600078e0209 */
[-C--:B------:R-:W-:Y:S01]  /*13620*/  ISETP.GE.U32.AND P0, PT, R17, R2.reuse, PT ;  /* 0x000000021100720c */ /* 0x080fe20003f06070 */
[----:B------:R-:W-:-:S04]  /*13630*/  IMAD R0, R13, R2, R0 ;  /* 0x000000020d007224 */ /* 0x000fc800078e0200 */
[----:B------:R-:W-:Y:S01]  /*13640*/  IMAD.X R19, R10, 0x1, ~R0, P1 ;  /* 0x000000010a137824 */ /* 0x000fe200008e0e00 */
[----:B------:R-:W-:Y:S02]  /*13650*/  IADD3 R9, P1, PT, R17, -R2, RZ ;  /* 0x8000000211097210 */ /* 0x000fe40007f3e0ff */
[----:B------:R-:W-:Y:S02]  /*13660*/  IADD3 R0, P2, PT, R11, 0x1, RZ ;  /* 0x000000010b007810 */ /* 0x000fe40007f5e0ff */
[C---:B------:R-:W-:Y:S01]  /*13670*/  ISETP.GE.U32.AND.EX P0, PT, R19.reuse, R3, PT, P0 ;  /* 0x000000031300720c */ /* 0x040fe20003f06100 */
[----:B------:R-:W-:Y:S02]  /*13680*/  IMAD.X R15, R19, 0x1, ~R3, P1 ;  /* 0x00000001130f7824 */ /* 0x000fe400008e0e03 */
[----:B------:R-:W-:Y:S01]  /*13690*/  IMAD.X R4, RZ, RZ, R13, P2 ;  /* 0x000000ffff047224 */ /* 0x000fe200010e060d */
[----:B------:R-:W-:Y:S02]  /*136a0*/  SEL R9, R9, R17, P0 ;  /* 0x0000001109097207 */ /* 0x000fe40000000000 */
[----:B------:R-:W-:Y:S01]  /*136b0*/  SEL R11, R0, R11, P0 ;  /* 0x0000000b000b7207 */ /* 0x000fe20000000000 */
[----:B------:R-:W2:Y:S01]  /*136c0*/  LDL R17, [R1+0x4] ;  /* 0x0000040001117983 */ /* 0x000ea20000100800 */
[----:B------:R-:W-:-:S02]  /*136d0*/  SEL R15, R15, R19, P0 ;  /* 0x000000130f0f7207 */ /* 0x000fc40000000000 */
[----:B------:R-:W-:Y:S01]  /*136e0*/  ISETP.GE.U32.AND P1, PT, R9, R2, PT ;  /* 0x000000020900720c */ /* 0x000fe20003f26070 */
[----:B------:R-:W2:Y:S01]  /*136f0*/  LDL R19, [R1+0x8] ;  /* 0x0000080001137983 */ /* 0x000ea20000100800 */
[----:B------:R-:W-:Y:S02]  /*13700*/  SEL R13, R4, R13, P0 ;  /* 0x0000000d040d7207 */ /* 0x000fe40000000000 */
[----:B------:R-:W-:Y:S01]  /*13710*/  IADD3 R4, P2, PT, R11, 0x1, RZ ;  /* 0x000000010b047810 */ /* 0x000fe20007f5e0ff */
[----:B------:R0:W2:Y:S01]  /*13720*/  LDL R2, [R1] ;  /* 0x0000000001027983 */ /* 0x0000a20000100800 */
[----:B------:R-:W-:Y:S02]  /*13730*/  ISETP.GE.U32.AND.EX P0, PT, R15, R3, PT, P1 ;  /* 0x000000030f00720c */ /* 0x000fe40003f06110 */
[----:B------:R-:W-:Y:S01]  /*13740*/  ISETP.GE.AND P1, PT, R5, RZ, PT ;  /* 0x000000ff0500720c */ /* 0x000fe20003f26270 */
[----:B------:R-:W-:Y:S01]  /*13750*/  IMAD.X R0, RZ, RZ, R13, P2 ;  /* 0x000000ffff007224 */ /* 0x000fe200010e060d */
[----:B------:R-:W-:-:S04]  /*13760*/  SEL R4, R4, R11, P0 ;  /* 0x0000000b04047207 */ /* 0x000fc80000000000 */
[----:B------:R-:W-:Y:S02]  /*13770*/  SEL R0, R0, R13, P0 ;  /* 0x0000000d00007207 */ /* 0x000fe40000000000 */
[-C--:B------:R-:W-:Y:S02]  /*13780*/  IADD3 R3, P2, PT, RZ, -R4.reuse, RZ ;  /* 0x80000004ff037210 */ /* 0x080fe40007f5e0ff */
[----:B------:R-:W-:Y:S02]  /*13790*/  ISETP.NE.U32.AND P0, PT, R6, RZ, PT ;  /* 0x000000ff0600720c */ /* 0x000fe40003f05070 */
[----:B------:R-:W-:Y:S01]  /*137a0*/  SEL R4, R3, R4, !P1 ;  /* 0x0000000403047207 */ /* 0x000fe20004800000 */
[----:B------:R-:W-:Y:S01]  /*137b0*/  IMAD.X R5, RZ, RZ, ~R0, P2 ;  /* 0x000000ffff057224 */ /* 0x000fe200010e0e00 */
[----:B------:R-:W-:-:S04]  /*137c0*/  ISETP.NE.AND.EX P0, PT, R7, RZ, PT, P0 ;  /* 0x000000ff0700720c */ /* 0x000fc80003f05300 */
[----:B------:R-:W-:Y:S01]  /*137d0*/  SEL R5, R5, R0, !P1 ;  /* 0x0000000005057207 */ /* 0x000fe20004800000 */
[----:B0-----:R-:W-:Y:S01]  /*137e0*/  VIADD R1, R1, 0x10 ;  /* 0x0000001001017836 */ /* 0x001fe20000000000 */
[----:B------:R-:W-:Y:S02]  /*137f0*/  SEL R4, R4, 0xffffffff, P0 ;  /* 0xffffffff04047807 */ /* 0x000fe40000000000 */
[----:B------:R-:W-:Y:S01]  /*13800*/  SEL R5, R5, 0xffffffff, P0 ;  /* 0xffffffff05057807 */ /* 0x000fe20000000000 */
[----:B--2---:R-:W-:Y:S06]  /*13810*/  RET.REL.NODEC R20 `(_Z3runPiiS_) ;  /* 0xfffffec414f87950 */ /* 0x004fec0003c3ffff */
        .weak           $__internal_1_$__cuda_sm20_rem_s64
        .type           $__internal_1_$__cuda_sm20_rem_s64,@function
        .size           $__internal_1_$__cuda_sm20_rem_s64,($_Z3runPiiS_$__internal_accurate_pow - $__internal_1_$__cuda_sm20_rem_s64)
$__internal_1_$__cuda_sm20_rem_s64:
[----:B------:R-:W-:Y:S02]  /*13820*/  IADD3 R13, P1, PT, RZ, -R28, RZ ;  /* 0x8000001cff0d7210 */ /* 0x000fe40007f3e0ff */
[----:B------:R-:W-:-:S03]  /*13830*/  ISETP.GE.AND P0, PT, R11, RZ, PT ;  /* 0x000000ff0b00720c */ /* 0x000fc60003f06270 */
[----:B------:R-:W-:Y:S01]  /*13840*/  IMAD.X R14, RZ, RZ, ~R11, P1 ;  /* 0x000000ffff0e7224 */ /* 0x000fe200008e0e0b */
[----:B------:R-:W-:-:S04]  /*13850*/  SEL R12, R13, R28, !P0 ;  /* 0x0000001c0d0c7207 */ /* 0x000fc80004000000 */
        /* <DEDUP_REMOVED lines=15> */
[----:B------:R-:W-:-:S05]  /*13950*/  IMAD.HI.U32 R20, P1, R15, R29, R20 ;  /* 0x0000001d0f147227 */ /* 0x000fca0007820014 */
[----:B------:R-:W-:Y:S01]  /*13960*/  IADD3 R21, P2, PT, R25, R20, RZ ;  /* 0x0000001419157210 */ /* 0x000fe20007f5e0ff */
[----:B------:R-:W-:Y:S02]  /*13970*/  IMAD.X R20, R31, 0x1, R15, P0 ;  /* 0x000000011f147824 */ /* 0x000fe400000e060f */
[----:B------:R-:W-:Y:S02]  /*13980*/  IMAD.MOV.U32 R31, RZ, RZ, 0x0 ;  /* 0x00000000ff1f7424 */ /* 0x000fe400078e00ff */
[----:B------:R-:W-:Y:S01]  /*13990*/  IMAD.WIDE.U32 R14, R21, R12, RZ ;  /* 0x0000000c150e7225 */ /* 0x000fe200078e00ff */
[----:B------:R-:W-:Y:S02]  /*139a0*/  IADD3.X R25, PT, PT, RZ, RZ, R20, P2, P1 ;  /* 0x000000ffff197210 */ /* 0x000fe400017e2414 */
[----:B------:R-:W-:Y:S01]  /*139b0*/  ISETP.GE.AND P1, PT, R23, RZ, PT ;  /* 0x000000ff1700720c */ /* 0x000fe20003f26270 */
[----:B------:R-:W-:Y:S01]  /*139c0*/  IMAD R15, R21, R13, R15 ;  /* 0x0000000d150f7224 */ /* 0x000fe200078e020f */
[----:B------:R-:W-:-:S03]  /*139d0*/  IADD3 R29, P0, PT, RZ, -R14, RZ ;  /* 0x8000000eff1d7210 */ /* 0x000fc60007f1e0ff */
[----:B------:R-:W-:Y:S02]  /*139e0*/  IMAD R15, R25, R12, R15 ;  /* 0x0000000c190f7224 */ /* 0x000fe400078e020f */
[----:B------:R-:W-:-:S04]  /*139f0*/  IMAD.HI.U32 R20, R21, R29, RZ ;  /* 0x0000001d15147227 */ /* 0x000fc800078e00ff */
[----:B------:R-:W-:Y:S01]  /*13a00*/  IMAD.X R14, RZ, RZ, ~R15, P0 ;  /* 0x000000ffff0e7224 */ /* 0x000fe200000e0e0f */
[----:B------:R-:W-:-:S03]  /*13a10*/  IADD3 R15, P4, PT, RZ, -R32, RZ ;  /* 0x80000020ff0f7210 */ /* 0x000fc60007f9e0ff */
[----:B------:R-:W-:Y:S01]  /*13a20*/  IMAD.WIDE.U32 R20, P0, R21, R14, R20 ;  /* 0x0000000e15147225 */ /* 0x000fe20007800014 */
[----:B------:R-:W-:-:S03]  /*13a30*/  SEL R32, R15, R32, !P1 ;  /* 0x000000200f207207 */ /* 0x000fc60004800000 */
[----:B------:R-:W-:Y:S02]  /*13a40*/  IMAD.X R34, RZ, RZ, ~R23, P4 ;  /* 0x000000ffff227224 */ /* 0x000fe400020e0e17 */
[----:B------:R-:W-:-:S03]  /*13a50*/  IMAD.HI.U32 R21, P2, R25, R29, R20 ;  /* 0x0000001d19157227 */ /* 0x000fc60007840014 */
[----:B------:R-:W-:Y:S01]  /*13a60*/  SEL R34, R34, R23, !P1 ;  /* 0x0000001722227207 */ /* 0x000fe20004800000 */
[CC--:B------:R-:W-:Y:S02]  /*13a70*/  IMAD R20, R25.reuse, R14.reuse, RZ ;  /* 0x0000000e19147224 */ /* 0x0c0fe400078e02ff */
[----:B------:R-:W-:-:S03]  /*13a80*/  IMAD.HI.U32 R14, R25, R14, RZ ;  /* 0x0000000e190e7227 */ /* 0x000fc600078e00ff */
[----:B------:R-:W-:Y:S01]  /*13a90*/  IADD3 R21, P3, PT, R20, R21, RZ ;  /* 0x0000001514157210 */ /* 0x000fe20007f7e0ff */
[----:B------:R-:W-:Y:S02]  /*13aa0*/  IMAD.X R25, R14, 0x1, R25, P0 ;  /* 0x000000010e197824 */ /* 0x000fe400000e0619 */
[----:B------:R-:W-:Y:S02]  /*13ab0*/  IMAD.MOV.U32 R15, RZ, RZ, RZ ;  /* 0x000000ffff0f7224 */ /* 0x000fe400078e00ff */
[----:B------:R-:W-:Y:S01]  /*13ac0*/  IMAD.HI.U32 R14, R21, R32, RZ ;  /* 0x00000020150e7227 */ /* 0x000fe200078e00ff */
[----:B------:R-:W-:-:S03]  /*13ad0*/  IADD3.X R25, PT, PT, RZ, RZ, R25, P3, P2 ;  /* 0x000000ffff197210 */ /* 0x000fc60001fe4419 */
[----:B------:R-:W-:-:S04]  /*13ae0*/  IMAD.WIDE.U32 R14, R21, R34, R14 ;  /* 0x00000022150e7225 */ /* 0x000fc800078e000e */
        /* <DEDUP_REMOVED lines=12> */
[----:B------:R-:W-:-:S04]  /*13bb0*/  IADD3 R15, P2, PT, R25, -R12, RZ ;  /* 0x8000000c190f7210 */ /* 0x000fc80007f5e0ff */
[C---:B------:R-:W-:Y:S01]  /*13bc0*/  ISETP.GE.U32.AND.EX P0, PT, R23.reuse, R13, PT, P0 ;  /* 0x0000000d1700720c */ /* 0x040fe20003f06100 */
[----:B------:R-:W-:-:S03]  /*13bd0*/  IMAD.X R21, R23, 0x1, ~R13, P2 ;  /* 0x0000000117157824 */ /* 0x000fc600010e0e0d */
[----:B------:R-:W-:Y:S02]  /*13be0*/  SEL R15, R15, R25, P0 ;  /* 0x000000190f0f7207 */ /* 0x000fe40000000000 */
[----:B------:R-:W-:Y:S02]  /*13bf0*/  SEL R21, R21, R23, P0 ;  /* 0x0000001715157207 */ /* 0x000fe40000000000 */
[CC--:B------:R-:W-:Y:S02]  /*13c00*/  ISETP.GE.U32.AND P0, PT, R15.reuse, R12.reuse, PT ;  /* 0x0000000c0f00720c */ /* 0x0c0fe40003f06070 */
[----:B------:R-:W-:Y:S02]  /*13c10*/  IADD3 R12, P2, PT, R15, -R12, RZ ;  /* 0x8000000c0f0c7210 */ /* 0x000fe40007f5e0ff */
[----:B------:R-:W-:-:S03]  /*13c20*/  ISETP.GE.U32.AND.EX P0, PT, R21, R13, PT, P0 ;  /* 0x0000000d1500720c */ /* 0x000fc60003f06100 */
[----:B------:R-:W-:Y:S01]  /*13c30*/  IMAD.X R29, R21, 0x1, ~R13, P2 ;  /* 0x00000001151d7824 */ /* 0x000fe200010e0e0d */
[----:B------:R-:W-:-:S04]  /*13c40*/  SEL R12, R12, R15, P0 ;  /* 0x0000000f0c0c7207 */ /* 0x000fc80000000000 */
[----:B------:R-:W-:Y:S02]  /*13c50*/  SEL R29, R29, R21, P0 ;  /* 0x000000151d1d7207 */ /* 0x000fe40000000000 */
[-C--:B------:R-:W-:Y:S02]  /*13c60*/  IADD3 R13, P2, PT, RZ, -R12.reuse, RZ ;  /* 0x8000000cff0d7210 */ /* 0x080fe40007f5e0ff */
[----:B------:R-:W-:Y:S02]  /*13c70*/  ISETP.NE.U32.AND P0, PT, R28, RZ, PT ;  /* 0x000000ff1c00720c */ /* 0x000fe40003f05070 */
[----:B------:R-:W-:Y:S01]  /*13c80*/  SEL R28, R13, R12, !P1 ;  /* 0x0000000c0d1c7207 */ /* 0x000fe20004800000 */
[----:B------:R-:W-:Y:S01]  /*13c90*/  IMAD.X R14, RZ, RZ, ~R29, P2 ;  /* 0x000000ffff0e7224 */ /* 0x000fe200010e0e1d */
[----:B------:R-:W-:-:S04]  /*13ca0*/  ISETP.NE.AND.EX P0, PT, R11, RZ, PT, P0 ;  /* 0x000000ff0b00720c */ /* 0x000fc80003f05300 */
[----:B------:R-:W-:Y:S02]  /*13cb0*/  SEL R29, R14, R29, !P1 ;  /* 0x0000001d0e1d7207 */ /* 0x000fe40004800000 */
[----:B------:R-:W-:Y:S02]  /*13cc0*/  SEL R28, R28, 0xffffffff, P0 ;  /* 0xffffffff1c1c7807 */ /* 0x000fe40000000000 */
[----:B------:R-:W-:Y:S01]  /*13cd0*/  SEL R29, R29, 0xffffffff, P0 ;  /* 0xffffffff1d1d7807 */ /* 0x000fe20000000000 */
[----:B------:R-:W-:Y:S06]  /*13ce0*/  RET.REL.NODEC R30 `(_Z3runPiiS_) ;  /* 0xfffffec01ec47950 */ /* 0x000fec0003c3ffff */
        .type           $_Z3runPiiS_$__internal_accurate_pow,@function
        .size           $_Z3runPiiS_$__internal_accurate_pow,(.L_x_136 - $_Z3runPiiS_$__internal_accurate_pow)
$_Z3runPiiS_$__internal_accurate_pow:
[----:B------:R-:W0:Y:S01]  /*13cf0*/  MUFU.RCP64H R11, 1.84375 ;  /* 0x3ffd8000000b7908 */ /* 0x000e220000001800 */
[----:B------:R-:W-:Y:S01]  /*13d00*/  IMAD.MOV.U32 R12, RZ, RZ, 0x0 ;  /* 0x00000000ff0c7424 */ /* 0x000fe200078e00ff */
[----:B------:R-:W-:Y:S01]  /*13d10*/  UMOV UR12, 0x7d2cafe2 ;  /* 0x7d2cafe2000c7882 */ /* 0x000fe20000000000 */
[----:B------:R-:W-:Y:S01]  /*13d20*/  IMAD.MOV.U32 R13, RZ, RZ, 0x3ffd8000 ;  /* 0x3ffd8000ff0d7424 */ /* 0x000fe200078e00ff */
[----:B------:R-:W-:Y:S01]  /*13d30*/  UMOV UR13, 0x3eb0f5ff ;  /* 0x3eb0f5ff000d7882 */ /* 0x000fe20000000000 */
[----:B------:R-:W-:Y:S01]  /*13d40*/  IMAD.MOV.U32 R10, RZ, RZ, RZ ;  /* 0x000000ffff0a7224 */ /* 0x000fe200078e00ff */
[C---:B------:R-:W-:Y:S01]  /*13d50*/  LOP3.LUT R3, R7.reuse, 0xff0fffff, RZ, 0xc0, !PT ;  /* 0xff0fffff07037812 */ /* 0x040fe200078ec0ff */
[----:B------:R-:W-:Y:S02]  /*13d60*/  IMAD.MOV.U32 R16, RZ, RZ, 0x41ad3b5a ;  /* 0x41ad3b5aff107424 */ /* 0x000fe400078e00ff */
[----:B------:R-:W-:Y:S02]  /*13d70*/  IMAD.MOV.U32 R17, RZ, RZ, 0x3ed0f5d2 ;  /* 0x3ed0f5d2ff117424 */ /* 0x000fe400078e00ff */
[----:B------:R-:W-:-:S05]  /*13d80*/  IMAD.SHL.U32 R9, R7, 0x2, RZ ;  /* 0x0000000207097824 */ /* 0x000fca00078e00ff */
[----:B------:R-:W-:Y:S01]  /*13d90*/  ISETP.GT.U32.AND P0, PT, R9, -0x2000001, PT ;  /* 0xfdffffff0900780c */ /* 0x000fe20003f04070 */
[----:B0-----:R-:W-:-:S03]  /*13da0*/  DFMA R12, R10, -R12, 1 ;  /* 0x3ff000000a0c742b */ /* 0x001fc6000000080c */
[----:B------:R-:W-:-:S05]  /*13db0*/  SEL R7, R3, R7, P0 ;  /* 0x0000000703077207 */ /* 0x000fca0000000000 */
[----:B------:R-:W-:-:S08]  /*13dc0*/  DFMA R12, R12, R12, R12 ;  /* 0x0000000c0c0c722b */ /* 0x000fd0000000000c */
[----:B------:R-:W-:-:S08]  /*13dd0*/  DFMA R12, R10, R12, R10 ;  /* 0x0000000c0a0c722b */ /* 0x000fd0000000000a */
[----:B------:R-:W-:-:S08]  /*13de0*/  DMUL R10, R12, -0.15625 ;  /* 0xbfc400000c0a7828 */ /* 0x000fd00000000000 */
[----:B------:R-:W-:-:S08]  /*13df0*/  DFMA R10, R12, -0.15625, R10 ;  /* 0xbfc400000c0a782b */ /* 0x000fd0000000000a */
[CC--:B------:R-:W-:Y:S02]  /*13e00*/  DMUL R14, R10.reuse, R10.reuse ;  /* 0x0000000a0a0e7228 */ /* 0x0c0fe40000000000 */
[C---:B------:R-:W-:Y:S02]  /*13e10*/  DADD R18, -R10.reuse, -0.15625 ;  /* 0xbfc400000a127429 */ /* 0x040fe40000000100 */
[----:B------:R-:W-:-:S04]  /*13e20*/  DMUL R26, R10, R10 ;  /* 0x0000000a0a1a7228 */ /* 0x000fc80000000000 */
[----:B------:R-:W-:Y:S01]  /*13e30*/  DFMA R16, R14, UR12, R16 ;  /* 0x0000000c0e107c2b */ /* 0x000fe20008000010 */
[----:B------:R-:W-:Y:S01]  /*13e40*/  UMOV UR12, 0x75488a3f ;  /* 0x75488a3f000c7882 */ /* 0x000fe20000000000 */
[----:B------:R-:W-:Y:S01]  /*13e50*/  UMOV UR13, 0x3ef3b20a ;  /* 0x3ef3b20a000d7882 */ /* 0x000fe20000000000 */
[----:B------:R-:W-:Y:S02]  /*13e60*/  DADD R18, R18, R18 ;  /* 0x0000000012127229 */ /* 0x000fe40000000012 */
[----:B------:R-:W-:-:S03]  /*13e70*/  DMUL R28, R10, R26 ;  /* 0x0000001a0a1c7228 */ /* 0x000fc60000000000 */
[----:B------:R-:W-:Y:S01]  /*13e80*/  DFMA R16, R14, R16, UR12 ;  /* 0x0000000c0e107e2b */ /* 0x000fe20008000010 */
[----:B------:R-:W-:Y:S01]  /*13e90*/  UMOV UR12, 0xe4faecd5 ;  /* 0xe4faecd5000c7882 */ /* 0x000fe20000000000 */
[----:B------:R-:W-:Y:S01]  /*13ea0*/  UMOV UR13, 0x3f1745cd ;  /* 0x3f1745cd000d7882 */ /* 0x000fe20000000000 */
[C---:B------:R-:W-:Y:S02]  /*13eb0*/  DFMA R18, -R10.reuse, -0.15625, R18 ;  /* 0xbfc400000a12782b */ /* 0x040fe40000000112 */
[----:B------:R-:W-:-:S03]  /*13ec0*/  DFMA R30, R10, R26, -R28 ;  /* 0x0000001a0a1e722b */ /* 0x000fc6000000081c */
[----:B------:R-:W-:Y:S01]  /*13ed0*/  DFMA R16, R14, R16, UR12 ;  /* 0x0000000c0e107e2b */ /* 0x000fe20008000010 */
[----:B------:R-:W-:Y:S01]  /*13ee0*/  UMOV UR12, 0x258a578b ;  /* 0x258a578b000c7882 */ /* 0x000fe20000000000 */
[----:B------:R-:W-:Y:S01]  /*13ef0*/  UMOV UR13, 0x3f3c71c7 ;  /* 0x3f3c71c7000d7882 */ /* 0x000fe20000000000 */
[----:B------:R-:W-:-:S05]  /*13f00*/  DMUL R18, R12, R18 ;  /* 0x000000120c127228 */ /* 0x000fca0000000000 */
[----:B------:R-:W-:Y:S01]  /*13f10*/  DFMA R16, R14, R16, UR12 ;  /* 0x0000000c0e107e2b */ /* 0x000fe20008000010 */
[----:B------:R-:W-:Y:S01]  /*13f20*/  UMOV UR12, 0x9242b910 ;  /* 0x9242b910000c7882 */ /* 0x000fe20000000000 */
[----:B------:R-:W-:Y:S01]  /*13f30*/  UMOV UR13, 0x3f624924 ;  /* 0x3f624924000d7882 */ /* 0x000fe20000000000 */
[----:B------:R-:W-:-:S05]  /*13f40*/  DFMA R30, R18, R26, R30 ;  /* 0x0000001a121e722b */ /* 0x000fca000000001e */
[----:B------:R-:W-:Y:S01]  /*13f50*/  DFMA R16, R14, R16, UR12 ;  /* 0x0000000c0e107e2b */ /* 0x000fe20008000010 */
[----:B------:R-:W-:Y:S01]  /*13f60*/  UMOV UR12, 0x99999dfb ;  /* 0x99999dfb000c7882 */ /* 0x000fe20000000000 */
[----:B------:R-:W-:-:S06]  /*13f70*/  UMOV UR13, 0x3f899999 ;  /* 0x3f899999000d7882 */ /* 0x000fcc0000000000 */
[----:B------:R-:W-:Y:S01]  /*13f80*/  DFMA R16, R14, R16, UR12 ;  /* 0x0000000c0e107e2b */ /* 0x000fe20008000010 */
[----:B------:R-:W-:Y:S01]  /*13f90*/  UMOV UR12, 0x55555555 ;  /* 0x55555555000c7882 */ /* 0x000fe20000000000 */
[----:B------:R-:W-:-:S06]  /*13fa0*/  UMOV UR13, 0x3fb55555 ;  /* 0x3fb55555000d7882 */ /* 0x000fcc0000000000 */
[----:B------:R-:W-:-:S08]  /*13fb0*/  DFMA R20, R14, R16, UR12 ;  /* 0x0000000c0e147e2b */ /* 0x000fd00008000010 */
[----:B------:R-:W-:Y:S01]  /*13fc0*/  DADD R22, -R20, UR12 ;  /* 0x0000000c14167e29 */ /* 0x000fe20008000100 */
[----:B------:R-:W-:Y:S01]  /*13fd0*/  UMOV UR12, 0xb9e7b0 ;  /* 0x00b9e7b0000c7882 */ /* 0x000fe20000000000 */
[----:B------:R-:W-:-:S06]  /*13fe0*/  UMOV UR13, 0x3c46a4cb ;  /* 0x3c46a4cb000d7882 */ /* 0x000fcc0000000000 */
[----:B------:R-:W-:Y:S02]  /*13ff0*/  DFMA R22, R14, R16, R22 ;  /* 0x000000100e16722b */ /* 0x000fe40000000016 */
[----:B------:R-:W-:Y:S01]  /*14000*/  DFMA R14, R10, R10, -R26 ;  /* 0x0000000a0a0e722b */ /* 0x000fe2000000081a */
[----:B------:R-:W-:Y:S02]  /*14010*/  VIADD R17, R19, 0x100000 ;  /* 0x0010000013117836 */ /* 0x000fe40000000000 */
[----:B------:R-:W-:-:S03]  /*14020*/  IMAD.MOV.U32 R16, RZ, RZ, R18 ;  /* 0x000000ffff107224 */ /* 0x000fc600078e0012 */
[----:B------:R-:W-:Y:S01]  /*14030*/  DADD R22, R22, -UR12 ;  /* 0x8000000c16167e29 */ /* 0x000fe20008000000 */
[----:B------:R-:W-:Y:S01]  /*14040*/  UMOV UR12, 0x0 ;  /* 0x00000000000c7882 */ /* 0x000fe20000000000 */
[----:B------:R-:W-:Y:S01]  /*14050*/  UMOV UR13, 0x40140000 ;  /* 0x40140000000d7882 */ /* 0x000fe20000000000 */
[----:B------:R-:W-:-:S05]  /*14060*/  DFMA R14, R10, R16, R14 ;  /* 0x000000100a0e722b */ /* 0x000fca000000000e */
[----:B------:R-:W-:-:S03]  /*14070*/  DADD R12, R20, R22 ;  /* 0x00000000140c7229 */ /* 0x000fc60000000016 */
[----:B------:R-:W-:-:S05]  /*14080*/  DFMA R14, R10, R14, R30 ;  /* 0x0000000e0a0e722b */ /* 0x000fca000000001e */
[----:B------:R-:W-:Y:S02]  /*14090*/  DMUL R16, R12, R28 ;  /* 0x0000001c0c107228 */ /* 0x000fe40000000000 */
[----:B------:R-:W-:-:S06]  /*140a0*/  DADD R20, R20, -R12 ;  /* 0x0000000014147229 */ /* 0x000fcc000000080c */
[----:B------:R-:W-:Y:S02]  /*140b0*/  DFMA R26, R12, R28, -R16 ;  /* 0x0000001c0c1a722b */ /* 0x000fe40000000810 */
[----:B------:R-:W-:-:S06]  /*140c0*/  DADD R20, R22, R20 ;  /* 0x0000000016147229 */ /* 0x000fcc0000000014 */
[----:B------:R-:W-:-:S08]  /*140d0*/  DFMA R14, R12, R14, R26 ;  /* 0x0000000e0c0e722b */ /* 0x000fd0000000001a */
[----:B------:R-:W-:-:S08]  /*140e0*/  DFMA R14, R20, R28, R14 ;  /* 0x0000001c140e722b */ /* 0x000fd0000000000e */
[----:B------:R-:W-:-:S08]  /*140f0*/  DADD R12, R16, R14 ;  /* 0x00000000100c7229 */ /* 0x000fd0000000000e */
[--C-:B------:R-:W-:Y:S02]  /*14100*/  DADD R20, R10, R12.reuse ;  /* 0x000000000a147229 */ /* 0x100fe4000000000c */
[----:B------:R-:W-:-:S06]  /*14110*/  DADD R16, R16, -R12 ;  /* 0x0000000010107229 */ /* 0x000fcc000000080c */
[----:B------:R-:W-:Y:S02]  /*14120*/  DADD R10, R10, -R20 ;  /* 0x000000000a0a7229 */ /* 0x000fe40000000814 */
[----:B------:R-:W-:Y:S01]  /*14130*/  DADD R16, R14, R16 ;  /* 0x000000000e107229 */ /* 0x000fe20000000010 */
[----:B------:R-:W-:Y:S02]  /*14140*/  IMAD.MOV.U32 R14, RZ, RZ, -0x105c611 ;  /* 0xfefa39efff0e7424 */ /* 0x000fe400078e00ff */
[----:B------:R-:W-:-:S03]  /*14150*/  IMAD.MOV.U32 R15, RZ, RZ, 0x3fe62e42 ;  /* 0x3fe62e42ff0f7424 */ /* 0x000fc600078e00ff */
[----:B------:R-:W-:-:S08]  /*14160*/  DADD R10, R12, R10 ;  /* 0x000000000c0a7229 */ /* 0x000fd0000000000a */
[----:B------:R-:W-:-:S08]  /*14170*/  DADD R10, R16, R10 ;  /* 0x00000000100a7229 */ /* 0x000fd0000000000a */
[----:B------:R-:W-:Y:S01]  /*14180*/  DADD R10, R18, R10 ;  /* 0x00000000120a7229 */ /* 0x000fe2000000000a */
[----:B------:R-:W-:Y:S02]  /*14190*/  IMAD.MOV.U32 R18, RZ, RZ, -0x105c611 ;  /* 0xfefa39efff127424 */ /* 0x000fe400078e00ff */
[----:B------:R-:W-:-:S05]  /*141a0*/  IMAD.MOV.U32 R19, RZ, RZ, 0x3fe62e42 ;  /* 0x3fe62e42ff137424 */ /* 0x000fca00078e00ff */
[----:B------:R-:W-:-:S08]  /*141b0*/  DADD R12, R20, R10 ;  /* 0x00000000140c7229 */ /* 0x000fd0000000000a */
[--C-:B------:R-:W-:Y:S02]  /*141c0*/  DFMA R14, R14, UR12, R12.reuse ;  /* 0x0000000c0e0e7c2b */ /* 0x100fe4000800000c */
[----:B------:R-:W-:-:S06]  /*141d0*/  DADD R20, R20, -R12 ;  /* 0x0000000014147229 */ /* 0x000fcc000000080c */
[----:B------:R-:W-:Y:S02]  /*141e0*/  DFMA R16, -R18, 5, R14 ;  /* 0x401400001210782b */ /* 0x000fe4000000010e */
[----:B------:R-:W-:Y:S01]  /*141f0*/  DADD R20, R10, R20 ;  /* 0x000000000a147229 */ /* 0x000fe20000000014 */
[----:B------:R-:W-:Y:S02]  /*14200*/  IMAD.MOV.U32 R10, RZ, RZ, 0x3b39803f ;  /* 0x3b39803fff0a7424 */ /* 0x000fe400078e00ff */
[----:B------:R-:W-:-:S03]  /*14210*/  IMAD.MOV.U32 R11, RZ, RZ, 0x3c7abc9e ;  /* 0x3c7abc9eff0b7424 */ /* 0x000fc600078e00ff */
[----:B------:R-:W-:-:S08]  /*14220*/  DADD R16, -R12, R16 ;  /* 0x000000000c107229 */ /* 0x000fd00000000110 */
[----:B------:R-:W-:-:S08]  /*14230*/  DADD R16, R20, -R16 ;  /* 0x0000000014107229 */ /* 0x000fd00000000810 */
[----:B------:R-:W-:Y:S01]  /*14240*/  DFMA R16, R10, UR12, R16 ;  /* 0x0000000c0a107c2b */ /* 0x000fe20008000010 */
[----:B------:R-:W-:Y:S01]  /*14250*/  UMOV UR12, 0x3b39803f ;  /* 0x3b39803f000c7882 */ /* 0x000fe20000000000 */
[----:B------:R-:W-:-:S06]  /*14260*/  UMOV UR13, 0x3c7abc9e ;  /* 0x3c7abc9e000d7882 */ /* 0x000fcc0000000000 */
[----:B------:R-:W-:-:S08]  /*14270*/  DADD R10, R14, R16 ;  /* 0x000000000e0a7229 */ /* 0x000fd00000000010 */
[----:B------:R-:W-:Y:S02]  /*14280*/  DADD R14, R14, -R10 ;  /* 0x000000000e0e7229 */ /* 0x000fe4000000080a */
[----:B------:R-:W-:-:S06]  /*14290*/  DMUL R12, R10, R6 ;  /* 0x000000060a0c7228 */ /* 0x000fcc0000000000 */
[----:B------:R-:W-:Y:S02]  /*142a0*/  DADD R14, R16, R14 ;  /* 0x00000000100e7229 */ /* 0x000fe4000000000e */
[----:B------:R-:W-:-:S08]  /*142b0*/  DFMA R10, R10, R6, -R12 ;  /* 0x000000060a0a722b */ /* 0x000fd0000000080c */
[----:B------:R-:W-:Y:S01]  /*142c0*/  DFMA R10, R14, R6, R10 ;  /* 0x000000060e0a722b */ /* 0x000fe2000000000a */
[----:B------:R-:W-:Y:S02]  /*142d0*/  IMAD.MOV.U32 R6, RZ, RZ, 0x652b82fe ;  /* 0x652b82feff067424 */ /* 0x000fe400078e00ff */
[----:B------:R-:W-:-:S05]  /*142e0*/  IMAD.MOV.U32 R7, RZ, RZ, 0x3ff71547 ;  /* 0x3ff71547ff077424 */ /* 0x000fca00078e00ff */
[----:B------:R-:W-:-:S08]  /*142f0*/  DADD R16, R12, R10 ;  /* 0x000000000c107229 */ /* 0x000fd0000000000a */
[----:B------:R-:W-:Y:S02]  /*14300*/  DFMA R20, R16, R6, 6.75539944105574400000e+15 ;  /* 0x433800001014742b */ /* 0x000fe40000000006 */
[----:B------:R-:W-:Y:S01]  /*14310*/  FSETP.GEU.AND P0, PT, |R17|, 4.1917929649353027344, PT ;  /* 0x4086232b1100780b */ /* 0x000fe20003f0e200 */
[----:B------:R-:W-:-:S05]  /*14320*/  DADD R12, R12, -R16 ;  /* 0x000000000c0c7229 */ /* 0x000fca0000000810 */
[----:B------:R-:W-:-:S03]  /*14330*/  DADD R6, R20, -6.75539944105574400000e+15 ;  /* 0xc338000014067429 */ /* 0x000fc60000000000 */
[----:B------:R-:W-:-:S05]  /*14340*/  DADD R12, R10, R12 ;  /* 0x000000000a0c7229 */ /* 0x000fca000000000c */
[----:B------:R-:W-:-:S08]  /*14350*/  DFMA R14, R6, -R18, R16 ;  /* 0x80000012060e722b */ /* 0x000fd00000000010 */
[----:B------:R-:W-:Y:S01]  /*14360*/  DFMA R14, R6, -UR12, R14 ;  /* 0x8000000c060e7c2b */ /* 0x000fe2000800000e */
[----:B------:R-:W-:Y:S01]  /*14370*/  UMOV UR12, 0x69ce2bdf ;  /* 0x69ce2bdf000c7882 */ /* 0x000fe20000000000 */
[----:B------:R-:W-:Y:S01]  /*14380*/  IMAD.MOV.U32 R6, RZ, RZ, -0x35dec16 ;  /* 0xfca213eaff067424 */ /* 0x000fe200078e00ff */
[----:B------:R-:W-:Y:S01]  /*14390*/  UMOV UR13, 0x3e5ade15 ;  /* 0x3e5ade15000d7882 */ /* 0x000fe20000000000 */
[----:B------:R-:W-:-:S06]  /*143a0*/  IMAD.MOV.U32 R7, RZ, RZ, 0x3e928af3 ;  /* 0x3e928af3ff077424 */ /* 0x000fcc00078e00ff */
[----:B------:R-:W-:Y:S01]  /*143b0*/  DFMA R6, R14, UR12, R6 ;  /* 0x0000000c0e067c2b */ /* 0x000fe20008000006 */
[----:B------:R-:W-:Y:S01]  /*143c0*/  UMOV UR12, 0x62401315 ;  /* 0x62401315000c7882 */ /* 0x000fe20000000000 */
[----:B------:R-:W-:-:S06]  /*143d0*/  UMOV UR13, 0x3ec71dee ;  /* 0x3ec71dee000d7882 */ /* 0x000fcc0000000000 */
[----:B------:R-:W-:Y:S01]  /*143e0*/  DFMA R6, R14, R6, UR12 ;  /* 0x0000000c0e067e2b */ /* 0x000fe20008000006 */
        /* <DEDUP_REMOVED lines=20> */
[----:B------:R-:W-:-:S08]  /*14530*/  DFMA R6, R14, R6, UR12 ;  /* 0x0000000c0e067e2b */ /* 0x000fd00008000006 */
[----:B------:R-:W-:-:S08]  /*14540*/  DFMA R6, R14, R6, 1 ;  /* 0x3ff000000e06742b */ /* 0x000fd00000000006 */
[----:B------:R-:W-:-:S10]  /*14550*/  DFMA R14, R14, R6, 1 ;  /* 0x3ff000000e0e742b */ /* 0x000fd40000000006 */
[----:B------:R-:W-:Y:S02]  /*14560*/  IMAD R7, R20, 0x100000, R15 ;  /* 0x0010000014077824 */ /* 0x000fe400078e020f */
[----:B------:R-:W-:Y:S01]  /*14570*/  IMAD.MOV.U32 R6, RZ, RZ, R14 ;  /* 0x000000ffff067224 */ /* 0x000fe200078e000e */
[----:B------:R-:W-:Y:S06]  /*14580*/  @!P0 BRA `(.L_x_130) ;  /* 0x0000000000388947 */ /* 0x000fec0003800000 */
[----:B------:R-:W-:Y:S01]  /*14590*/  FSETP.GEU.AND P1, PT, |R17|, 4.2275390625, PT ;  /* 0x408748001100780b */ /* 0x000fe20003f2e200 */
[C---:B------:R-:W-:Y:S02]  /*145a0*/  DADD R6, R16.reuse, +INF ;  /* 0x7ff0000010067429 */ /* 0x040fe40000000000 */
[----:B------:R-:W-:-:S08]  /*145b0*/  DSETP.GEU.AND P0, PT, R16, RZ, PT ;  /* 0x000000ff1000722a */ /* 0x000fd00003f0e000 */
[----:B------:R-:W-:Y:S02]  /*145c0*/  FSEL R6, R6, RZ, P0 ;  /* 0x000000ff06067208 */ /* 0x000fe40000000000 */
[----:B------:R-:W-:Y:S01]  /*145d0*/  FSEL R7, R7, RZ, P0 ;  /* 0x000000ff07077208 */ /* 0x000fe20000000000 */
[----:B------:R-:W-:Y:S06]  /*145e0*/  @P1 BRA `(.L_x_130) ;  /* 0x0000000000201947 */ /* 0x000fec0003800000 */
[----:B------:R-:W-:Y:S01]  /*145f0*/  LEA.HI R3, R20, R20, RZ, 0x1 ;  /* 0x0000001414037211 */ /* 0x000fe200078f08ff */
[----:B------:R-:W-:-:S03]  /*14600*/  IMAD.MOV.U32 R6, RZ, RZ, R14 ;  /* 0x000000ffff067224 */ /* 0x000fc600078e000e */
[----:B------:R-:W-:-:S05]  /*14610*/  SHF.R.S32.HI R3, RZ, 0x1, R3 ;  /* 0x00000001ff037819 */ /* 0x000fca0000011403 */
[----:B------:R-:W-:Y:S02]  /*14620*/  IMAD.IADD R10, R20, 0x1, -R3 ;  /* 0x00000001140a7824 */ /* 0x000fe400078e0a03 */
[----:B------:R-:W-:-:S03]  /*14630*/  IMAD R7, R3, 0x100000, R15 ;  /* 0x0010000003077824 */ /* 0x000fc600078e020f */
[----:B------:R-:W-:Y:S01]  /*14640*/  LEA R11, R10, 0x3ff00000, 0x14 ;  /* 0x3ff000000a0b7811 */ /* 0x000fe200078ea0ff */
[----:B------:R-:W-:-:S06]  /*14650*/  IMAD.MOV.U32 R10, RZ, RZ, RZ ;  /* 0x000000ffff0a7224 */ /* 0x000fcc00078e00ff */
[----:B------:R-:W-:-:S11]  /*14660*/  DMUL R6, R6, R10 ;  /* 0x0000000a06067228 */ /* 0x000fd60000000000 */
.L_x_130:
[----:B------:R-:W-:Y:S01]  /*14670*/  DFMA R10, R12, R6, R6 ;  /* 0x000000060c0a722b */ /* 0x000fe20000000006 */
[----:B------:R-:W-:Y:S01]  /*14680*/  IMAD.MOV.U32 R9, RZ, RZ, 0x0 ;  /* 0x00000000ff097424 */ /* 0x000fe200078e00ff */
[----:B------:R-:W-:-:S08]  /*14690*/  DSETP.NEU.AND P0, PT, |R6|, +INF , PT ;  /* 0x7ff000000600742a */ /* 0x000fd00003f0d200 */
[----:B------:R-:W-:Y:S02]  /*146a0*/  FSEL R6, R6, R10, !P0 ;  /* 0x0000000a06067208 */ /* 0x000fe40004000000 */
[----:B------:R-:W-:Y:S01]  /*146b0*/  FSEL R7, R7, R11, !P0 ;  /* 0x0000000b07077208 */ /* 0x000fe20004000000 */
[----:B------:R-:W-:Y:S06]  /*146c0*/  RET.REL.NODEC R8 `(_Z3runPiiS_) ;  /* 0xfffffeb8084c7950 */ /* 0x000fec0003c3ffff */
.L_x_131:
[----:B------:R-:W-:-:S00]  /*146d0*/  BRA `(.L_x_131) ;  /* 0xfffffffc00fc7947 */ /* 0x000fc0000383ffff */
[----:B------:R-:W-:-:S00]  /*146e0*/  NOP ;  /* 0x0000000000007918 */ /* 0x000fc00000000000 */
        /* <DEDUP_REMOVED lines=9> */
.L_x_136:


//--------------------- .nv.global.init           --------------------------
	.section	.nv.global.init,"aw",@progbits
	.align	4
.nv.global.init:
	.type		mrg32k3aM1SubSeq,@object
	.size		mrg32k3aM1SubSeq,(mrg32k3aM2SubSeq - mrg32k3aM1SubSeq)
mrg32k3aM1SubSeq:
        /* <DEDUP_REMOVED lines=126> */
	.type		mrg32k3aM2SubSeq,@object
	.size		mrg32k3aM2SubSeq,(mrg32k3aM1 - mrg32k3aM2SubSeq)
mrg32k3aM2SubSeq:
        /* <DEDUP_REMOVED lines=126> */
	.type		mrg32k3aM1,@object
	.size		mrg32k3aM1,(mrg32k3aM1Seq - mrg32k3aM1)
mrg32k3aM1:
        /* <DEDUP_REMOVED lines=144> */
	.type		mrg32k3aM1Seq,@object
	.size		mrg32k3aM1Seq,(mrg32k3aM2 - mrg32k3aM1Seq)
mrg32k3aM1Seq:
        /* <DEDUP_REMOVED lines=144> */
	.type		mrg32k3aM2,@object
	.size		mrg32k3aM2,(mrg32k3aM2Seq - mrg32k3aM2)
mrg32k3aM2:
        /* <DEDUP_REMOVED lines=144> */
	.type		mrg32k3aM2Seq,@object
	.size		mrg32k3aM2Seq,(precalc_xorwow_matrix - mrg32k3aM2Seq)
mrg32k3aM2Seq:
        /* <DEDUP_REMOVED lines=144> */
	.type		precalc_xorwow_matrix,@object
	.size		precalc_xorwow_matrix,(precalc_xorwow_offset_matrix - precalc_xorwow_matrix)
precalc_xorwow_matrix:
        /* <DEDUP_REMOVED lines=6400> */
	.type		precalc_xorwow_offset_matrix,@object
	.size		precalc_xorwow_offset_matrix,(.L_1 - precalc_xorwow_offset_matrix)
precalc_xorwow_offset_matrix:
        /* <DEDUP_REMOVED lines=6400> */
.L_1:


//--------------------- .nv.shared.reserved.0     --------------------------
	.section	.nv.shared.reserved.0,"aw",@nobits
	.weak		__nv_reservedSMEM_offset_0_alias
	.size		__nv_reservedSMEM_offset_0_alias, 0, 64
	.other		__nv_reservedSMEM_offset_0_alias,@"STO_CUDA_RESERVED_SHARED STV_DEFAULT"
__nv_reservedSMEM_offset_0_alias:
	.zero		0
	.zero		64


//--------------------- .nv.constant0._Z3runPiiS_ --------------------------
	.section	.nv.constant0._Z3runPiiS_,"a",@progbits
	.sectionflags	@""
	.align	4
.nv.constant0._Z3runPiiS_:
	.zero		920


//--------------------- SYMBOLS --------------------------

	.type		.nv.reservedSmem.offset0,@object
	.size		.nv.reservedSmem.offset0,0x4
